// auto-generated by cutlass_sweep.gemm — config: {"arch": "sm_100", "cluster_m": 8, "cluster_n": 1, "dtype": "int8", "dtype_b": "int8", "layout": "nt", "stages": 0, "tile_k": 32, "tile_m": 128, "tile_n": 128}
#include "cutlass/cutlass.h"
#include "cutlass/gemm/collective/collective_builder.hpp"
#include "cutlass/gemm/device/gemm_universal_adapter.h"
#include "cutlass/gemm/kernel/gemm_universal.hpp"
#include "cutlass/epilogue/collective/collective_builder.hpp"

using ElemA = int8_t;
using ElemB = int8_t;
using ElemCD = int8_t;
using Acc  = int32_t;
using TileShape    = cute::Shape<cute::_128, cute::_128, cute::_32>;
using ClusterShape = cute::Shape<cute::_8, cute::_1, cute::_1>;

using CollectiveEpilogue = typename cutlass::epilogue::collective::CollectiveBuilder<
    cutlass::arch::Sm100, cutlass::arch::OpClassTensorOp,
    TileShape, ClusterShape,
    cutlass::epilogue::collective::EpilogueTileAuto,
    Acc, Acc,
    ElemCD, cutlass::layout::RowMajor, 128 / cutlass::sizeof_bits<ElemCD>::value,
    ElemCD, cutlass::layout::RowMajor, 128 / cutlass::sizeof_bits<ElemCD>::value,
    cutlass::epilogue::collective::EpilogueScheduleAuto
  >::CollectiveOp;

using CollectiveMainloop = typename cutlass::gemm::collective::CollectiveBuilder<
    cutlass::arch::Sm100, cutlass::arch::OpClassTensorOp,
    ElemA, cutlass::layout::RowMajor, 128 / cutlass::sizeof_bits<ElemA>::value,
    ElemB, cutlass::layout::ColumnMajor, 128 / cutlass::sizeof_bits<ElemB>::value,
    Acc,
    TileShape, ClusterShape,
    cutlass::gemm::collective::StageCountAutoCarveout<static_cast<int>(sizeof(typename CollectiveEpilogue::SharedStorage))>,
    cutlass::gemm::collective::KernelScheduleAuto
  >::CollectiveOp;

using GemmKernel = cutlass::gemm::kernel::GemmUniversal<
    cute::Shape<int,int,int,int>,
    CollectiveMainloop,
    CollectiveEpilogue
>;
using Gemm = cutlass::gemm::device::GemmUniversalAdapter<GemmKernel>;

// Force the device kernel symbol into the cubin without needing a host main.
auto* _anchor = &cutlass::device_kernel<GemmKernel>;


// ===== COMPILED SASS (sm_100a) =====

	.target	sm_100a

	.elftype	@"ET_EXEC"


//--------------------- .note.nv.tkinfo           --------------------------
	.section	.note.nv.tkinfo,"",@"SHT_NOTE"
	.sectionflags	@"SHF_NOTE_NV_TKINFO"
	.tkinfo
        /*0018*/ 	.word	0x00000002
        /*0030*/ 	.string	""
        /*0030*/ 	.string	"ptxas"
        /*0030*/ 	.string	"Cuda compilation tools, release 13.0, V13.0.88"
        /*0030*/ 	.string	"Build cuda_13.0.r13.0/compiler.36424714_0"
        /*0030*/ 	.string	"-arch sm_100a -m 64 "



//--------------------- .note.nv.cuinfo           --------------------------
	.section	.note.nv.cuinfo,"",@"SHT_NOTE"
	.sectionflags	@"SHF_NOTE_NV_CUINFO"
        /*0018*/ 	.short	0x0002
        /*001a*/ 	.short	0x0064
        /*001c*/ 	.short	0x0082
	.zero		2


//--------------------- .nv.info                  --------------------------
	.section	.nv.info,"",@"SHT_CUDA_INFO"
	.align	4


	//----- nvinfo : EIATTR_REGCOUNT
	.align		4
        /*0000*/ 	.byte	0x04, 0x2f
        /*0002*/ 	.short	(.L_19 - .L_18)
	.align		4
.L_18:
        /*0004*/ 	.word	index@(_ZN7cutlass13device_kernelINS_4gemm6kernel13GemmUniversalIN4cute5tupleIJiiiiEEENS1_10collective13CollectiveMmaINS1_35MainloopSm100TmaUmmaWarpSpecializedILi52ELi2ELi4ENS5_IJNS4_1CILi8EEENSA_ILi1EEESC_EEEEENS5_IJNSA_ILi128EEESF_NSA_ILi32EEEEEEaNS5_IJlSC_lEEEaSI_NS4_8TiledMMAINS4_8MMA_AtomIJNS4_21SM100_MMA_S8_2x1SM_SSIaaiLi128ELi128ELNS4_4UMMA5MajorE0ELSN_0ELNSM_8SaturateE0EEEEEENS4_6LayoutINS5_IJSC_SC_SC_EEENS5_IJNSA_ILi0EEEST_ST_EEEEENS5_IJNS4_10UnderscoreESW_SW_EEEEENS4_18SM100_TMA_2SM_LOADENS4_14ComposedLayoutINS4_7SwizzleILi1ELi4ELi3EEENS4_18smem_ptr_flag_bitsILi8EEENSR_INS5_IJSB_SG_EEENS5_IJSG_SC_EEEEEEEvNS4_8identityENS4_28SM100_TMA_2SM_LOAD_MULTICASTES18_vS19_EENS_8epilogue10collective18CollectiveEpilogueINS1C_23Sm100TmaWarpSpecializedILi2ELi2ELi32ELb0ELb0EEEJNS5_IJNSA_ILi64EEESF_SG_EEENS5_IJNSR_IS1H_SC_EENSR_INS5_IJSG_NSA_ILi2EEEEEENS5_IJSC_S1H_EEEEEEEEaSI_aSI_NS1C_6fusion15FusionCallbacksIS1G_NS1P_17LinearCombinationIaiaiLNS_15FloatRoundStyleE2EEES1I_S1O_JEEENS4_5SM1004TMEM4LOAD26SM100_TMEM_LOAD_32dp32b32xENS4_13SM90_TMA_LOADES18_NS4_39AutoVectorizingCopyWithAssumedAlignmentILi128EEENS4_14SM90_TMA_STOREES18_S21_S21_EEEvvEEEEvNT_6ParamsE)
        /*0008*/ 	.word	0x0000005b


	//----- nvinfo : EIATTR_FRAME_SIZE
	.align		4
.L_19:
        /*000c*/ 	.byte	0x04, 0x11
        /*000e*/ 	.short	(.L_21 - .L_20)
	.align		4
.L_20:
        /*0010*/ 	.word	index@($__internal_2_$__cuda_sm10x_tcgen05_guardrail_trap_unallocated_columns_being_dealloced)
        /*0014*/ 	.word	0x00000000


	//----- nvinfo : EIATTR_FRAME_SIZE
	.align		4
.L_21:
        /*0018*/ 	.byte	0x04, 0x11
        /*001a*/ 	.short	(.L_23 - .L_22)
	.align		4
.L_22:
        /*001c*/ 	.word	index@($__internal_1_$__cuda_sm10x_tcgen05_guardrail_trap_phase_invalid_during_alloc)
        /*0020*/ 	.word	0x00000000


	//----- nvinfo : EIATTR_FRAME_SIZE
	.align		4
.L_23:
        /*0024*/ 	.byte	0x04, 0x11
        /*0026*/ 	.short	(.L_25 - .L_24)
	.align		4
.L_24:
        /*0028*/ 	.word	index@($__internal_0_$__cuda_sm10x_tcgen05_guardrail_trap_col_being_dealloced_not_returned_by_alloc)
        /*002c*/ 	.word	0x00000000


	//----- nvinfo : EIATTR_FRAME_SIZE
	.align		4
.L_25:
        /*0030*/ 	.byte	0x04, 0x11
        /*0032*/ 	.short	(.L_27 - .L_26)
	.align		4
.L_26:
        /*0034*/ 	.word	index@(_ZN7cutlass13device_kernelINS_4gemm6kernel13GemmUniversalIN4cute5tupleIJiiiiEEENS1_10collective13CollectiveMmaINS1_35MainloopSm100TmaUmmaWarpSpecializedILi52ELi2ELi4ENS5_IJNS4_1CILi8EEENSA_ILi1EEESC_EEEEENS5_IJNSA_ILi128EEESF_NSA_ILi32EEEEEEaNS5_IJlSC_lEEEaSI_NS4_8TiledMMAINS4_8MMA_AtomIJNS4_21SM100_MMA_S8_2x1SM_SSIaaiLi128ELi128ELNS4_4UMMA5MajorE0ELSN_0ELNSM_8SaturateE0EEEEEENS4_6LayoutINS5_IJSC_SC_SC_EEENS5_IJNSA_ILi0EEEST_ST_EEEEENS5_IJNS4_10UnderscoreESW_SW_EEEEENS4_18SM100_TMA_2SM_LOADENS4_14ComposedLayoutINS4_7SwizzleILi1ELi4ELi3EEENS4_18smem_ptr_flag_bitsILi8EEENSR_INS5_IJSB_SG_EEENS5_IJSG_SC_EEEEEEEvNS4_8identityENS4_28SM100_TMA_2SM_LOAD_MULTICASTES18_vS19_EENS_8epilogue10collective18CollectiveEpilogueINS1C_23Sm100TmaWarpSpecializedILi2ELi2ELi32ELb0ELb0EEEJNS5_IJNSA_ILi64EEESF_SG_EEENS5_IJNSR_IS1H_SC_EENSR_INS5_IJSG_NSA_ILi2EEEEEENS5_IJSC_S1H_EEEEEEEEaSI_aSI_NS1C_6fusion15FusionCallbacksIS1G_NS1P_17LinearCombinationIaiaiLNS_15FloatRoundStyleE2EEES1I_S1O_JEEENS4_5SM1004TMEM4LOAD26SM100_TMEM_LOAD_32dp32b32xENS4_13SM90_TMA_LOADES18_NS4_39AutoVectorizingCopyWithAssumedAlignmentILi128EEENS4_14SM90_TMA_STOREES18_S21_S21_EEEvvEEEEvNT_6ParamsE)
        /*0038*/ 	.word	0x00000000


	//----- nvinfo : EIATTR_MIN_STACK_SIZE
	.align		4
.L_27:
        /*003c*/ 	.byte	0x04, 0x12
        /*003e*/ 	.short	(.L_29 - .L_28)
	.align		4
.L_28:
        /*0040*/ 	.word	index@(_ZN7cutlass13device_kernelINS_4gemm6kernel13GemmUniversalIN4cute5tupleIJiiiiEEENS1_10collective13CollectiveMmaINS1_35MainloopSm100TmaUmmaWarpSpecializedILi52ELi2ELi4ENS5_IJNS4_1CILi8EEENSA_ILi1EEESC_EEEEENS5_IJNSA_ILi128EEESF_NSA_ILi32EEEEEEaNS5_IJlSC_lEEEaSI_NS4_8TiledMMAINS4_8MMA_AtomIJNS4_21SM100_MMA_S8_2x1SM_SSIaaiLi128ELi128ELNS4_4UMMA5MajorE0ELSN_0ELNSM_8SaturateE0EEEEEENS4_6LayoutINS5_IJSC_SC_SC_EEENS5_IJNSA_ILi0EEEST_ST_EEEEENS5_IJNS4_10UnderscoreESW_SW_EEEEENS4_18SM100_TMA_2SM_LOADENS4_14ComposedLayoutINS4_7SwizzleILi1ELi4ELi3EEENS4_18smem_ptr_flag_bitsILi8EEENSR_INS5_IJSB_SG_EEENS5_IJSG_SC_EEEEEEEvNS4_8identityENS4_28SM100_TMA_2SM_LOAD_MULTICASTES18_vS19_EENS_8epilogue10collective18CollectiveEpilogueINS1C_23Sm100TmaWarpSpecializedILi2ELi2ELi32ELb0ELb0EEEJNS5_IJNSA_ILi64EEESF_SG_EEENS5_IJNSR_IS1H_SC_EENSR_INS5_IJSG_NSA_ILi2EEEEEENS5_IJSC_S1H_EEEEEEEEaSI_aSI_NS1C_6fusion15FusionCallbacksIS1G_NS1P_17LinearCombinationIaiaiLNS_15FloatRoundStyleE2EEES1I_S1O_JEEENS4_5SM1004TMEM4LOAD26SM100_TMEM_LOAD_32dp32b32xENS4_13SM90_TMA_LOADES18_NS4_39AutoVectorizingCopyWithAssumedAlignmentILi128EEENS4_14SM90_TMA_STOREES18_S21_S21_EEEvvEEEEvNT_6ParamsE)
        /*0044*/ 	.word	0x00000000
.L_29:


//--------------------- .nv.compat                --------------------------
	.section	.nv.compat,"",@"SHT_CUDA_COMPAT_INFO"
	.align	4
        /*0000*/ 	.byte	0x02, 0x09, 0x01, 0x00, 0x02, 0x02, 0x03, 0x00, 0x02, 0x05, 0x06, 0x00, 0x03, 0x07, 0x01, 0x01
        /*0010*/ 	.byte	0x02, 0x03, 0x01, 0x00, 0x02, 0x06, 0x01, 0x00, 0x04, 0x0b, 0x08, 0x00, 0x01, 0x00, 0x00, 0x00
        /*0020*/ 	.byte	0x00, 0x00, 0x00, 0x00


//--------------------- .nv.info._ZN7cutlass13device_kernelINS_4gemm6kernel13GemmUniversalIN4cute5tupleIJiiiiEEENS1_10collective13CollectiveMmaINS1_35MainloopSm100TmaUmmaWarpSpecializedILi52ELi2ELi4ENS5_IJNS4_1CILi8EEENSA_ILi1EEESC_EEEEENS5_IJNSA_ILi128EEESF_NSA_ILi32EEEEEEaNS5_IJlSC_lEEEaSI_NS4_8TiledMMAINS4_8MMA_AtomIJNS4_21SM100_MMA_S8_2x1SM_SSIaaiLi128ELi128ELNS4_4UMMA5MajorE0ELSN_0ELNSM_8SaturateE0EEEEEENS4_6LayoutINS5_IJSC_SC_SC_EEENS5_IJNSA_ILi0EEEST_ST_EEEEENS5_IJNS4_10UnderscoreESW_SW_EEEEENS4_18SM100_TMA_2SM_LOADENS4_14ComposedLayoutINS4_7SwizzleILi1ELi4ELi3EEENS4_18smem_ptr_flag_bitsILi8EEENSR_INS5_IJSB_SG_EEENS5_IJSG_SC_EEEEEEEvNS4_8identityENS4_28SM100_TMA_2SM_LOAD_MULTICASTES18_vS19_EENS_8epilogue10collective18CollectiveEpilogueINS1C_23Sm100TmaWarpSpecializedILi2ELi2ELi32ELb0ELb0EEEJNS5_IJNSA_ILi64EEESF_SG_EEENS5_IJNSR_IS1H_SC_EENSR_INS5_IJSG_NSA_ILi2EEEEEENS5_IJSC_S1H_EEEEEEEEaSI_aSI_NS1C_6fusion15FusionCallbacksIS1G_NS1P_17LinearCombinationIaiaiLNS_15FloatRoundStyleE2EEES1I_S1O_JEEENS4_5SM1004TMEM4LOAD26SM100_TMEM_LOAD_32dp32b32xENS4_13SM90_TMA_LOADES18_NS4_39AutoVectorizingCopyWithAssumedAlignmentILi128EEENS4_14SM90_TMA_STOREES18_S21_S21_EEEvvEEEEvNT_6ParamsE --------------------------
	.section	.nv.info._ZN7cutlass13device_kernelINS_4gemm6kernel13GemmUniversalIN4cute5tupleIJiiiiEEENS1_10collective13CollectiveMmaINS1_35MainloopSm100TmaUmmaWarpSpecializedILi52ELi2ELi4ENS5_IJNS4_1CILi8EEENSA_ILi1EEESC_EEEEENS5_IJNSA_ILi128EEESF_NSA_ILi32EEEEEEaNS5_IJlSC_lEEEaSI_NS4_8TiledMMAINS4_8MMA_AtomIJNS4_21SM100_MMA_S8_2x1SM_SSIaaiLi128ELi128ELNS4_4UMMA5MajorE0ELSN_0ELNSM_8SaturateE0EEEEEENS4_6LayoutINS5_IJSC_SC_SC_EEENS5_IJNSA_ILi0EEEST_ST_EEEEENS5_IJNS4_10UnderscoreESW_SW_EEEEENS4_18SM100_TMA_2SM_LOADENS4_14ComposedLayoutINS4_7SwizzleILi1ELi4ELi3EEENS4_18smem_ptr_flag_bitsILi8EEENSR_INS5_IJSB_SG_EEENS5_IJSG_SC_EEEEEEEvNS4_8identityENS4_28SM100_TMA_2SM_LOAD_MULTICASTES18_vS19_EENS_8epilogue10collective18CollectiveEpilogueINS1C_23Sm100TmaWarpSpecializedILi2ELi2ELi32ELb0ELb0EEEJNS5_IJNSA_ILi64EEESF_SG_EEENS5_IJNSR_IS1H_SC_EENSR_INS5_IJSG_NSA_ILi2EEEEEENS5_IJSC_S1H_EEEEEEEEaSI_aSI_NS1C_6fusion15FusionCallbacksIS1G_NS1P_17LinearCombinationIaiaiLNS_15FloatRoundStyleE2EEES1I_S1O_JEEENS4_5SM1004TMEM4LOAD26SM100_TMEM_LOAD_32dp32b32xENS4_13SM90_TMA_LOADES18_NS4_39AutoVectorizingCopyWithAssumedAlignmentILi128EEENS4_14SM90_TMA_STOREES18_S21_S21_EEEvvEEEEvNT_6ParamsE,"",@"SHT_CUDA_INFO"
	.sectionflags	@""
	.align	4


	//----- nvinfo : EIATTR_CUDA_API_VERSION
	.align		4
        /*0000*/ 	.byte	0x04, 0x37
        /*0002*/ 	.short	(.L_31 - .L_30)
.L_30:
        /*0004*/ 	.word	0x00000082


	//----- nvinfo : EIATTR_KPARAM_INFO
	.align		4
.L_31:
        /*0008*/ 	.byte	0x04, 0x17
        /*000a*/ 	.short	(.L_33 - .L_32)
.L_32:
        /*000c*/ 	.word	0x00000000
        /*0010*/ 	.short	0x0000
        /*0012*/ 	.short	0x0000
        /*0014*/ 	.byte	0x00, 0xf0, 0x01, 0x20


	//----- nvinfo : EIATTR_AT_ENTRY_FRAGMENTS
	.align		4
.L_33:
        /*0018*/ 	.byte	0x04, 0x4f
        /*001a*/ 	.short	(.L_35 - .L_34)


	//   ....[0]....
.L_34:
        /*001c*/ 	.word	0x00000007


	//----- nvinfo : EIATTR_RESERVED_SMEM_USED
	.align		4
.L_35:
        /*0020*/ 	.byte	0x01, 0x41
	.zero		2


	//----- nvinfo : EIATTR_SPARSE_MMA_MASK
	.align		4
        /*0024*/ 	.byte	0x03, 0x50
        /*0026*/ 	.short	0x0000


	//----- nvinfo : EIATTR_TCGEN05_2CTA_USED
	.align		4
        /*0028*/ 	.byte	0x01, 0x52
	.zero		2


	//----- nvinfo : EIATTR_MAXREG_COUNT
	.align		4
        /*002c*/ 	.byte	0x03, 0x1b
        /*002e*/ 	.short	0x00ff


	//----- nvinfo : EIATTR_NUM_BARRIERS
	.align		4
        /*0030*/ 	.byte	0x02, 0x4c
        /*0032*/ 	.byte	0x07
	.zero		1


	//----- nvinfo : EIATTR_EXTERNS
	.align		4
        /*0034*/ 	.byte	0x04, 0x0f
        /*0036*/ 	.short	(.L_37 - .L_36)


	//   ....[0]....
	.align		4
.L_36:
        /*0038*/ 	.word	index@(__assertfail)


	//----- nvinfo : EIATTR_MERCURY_ISA_VERSION
	.align		4
.L_37:
        /*003c*/ 	.byte	0x03, 0x5f
        /*003e*/ 	.short	0x0101


	//----- nvinfo : EIATTR_INT_WARP_WIDE_INSTR_OFFSETS
	.align		4
        /*0040*/ 	.byte	0x04, 0x31
        /*0042*/ 	.short	(.L_39 - .L_38)


	//   ....[0]....
.L_38:
        /*0044*/ 	.word	0x00001360


	//   ....[1]....
        /*0048*/ 	.word	0x00001400


	//   ....[2]....
        /*004c*/ 	.word	0x000062b0


	//   ....[3]....
        /*0050*/ 	.word	0x000062e0


	//   ....[4]....
        /*0054*/ 	.word	0x00006300


	//   ....[5]....
        /*0058*/ 	.word	0x00006ea0


	//   ....[6]....
        /*005c*/ 	.word	0x00006f50


	//   ....[7]....
        /*0060*/ 	.word	0x00007000


	//   ....[8]....
        /*0064*/ 	.word	0x000070b0


	//   ....[9]....
        /*0068*/ 	.word	0x000071a0


	//   ....[10]....
        /*006c*/ 	.word	0x00007280


	//----- nvinfo : EIATTR_COOP_GROUP_MASK_REGIDS
	.align		4
.L_39:
        /*0070*/ 	.byte	0x04, 0x29
        /*0072*/ 	.short	(.L_41 - .L_40)


	//   ....[0]....
.L_40:
        /*0074*/ 	.word	0xffffffff


	//   ....[1]....
        /*0078*/ 	.word	0xffffffff


	//   ....[2]....
        /*007c*/ 	.word	0xffffffff


	//   ....[3]....
        /*0080*/ 	.word	0xffffffff


	//   ....[4]....
        /*0084*/ 	.word	0xffffffff


	//   ....[5]....
        /*0088*/ 	.word	0xffffffff


	//   ....[6]....
        /*008c*/ 	.word	0xffffffff


	//   ....[7]....
        /*0090*/ 	.word	0xffffffff


	//   ....[8]....
        /*0094*/ 	.word	0xffffffff


	//   ....[9]....
        /*0098*/ 	.word	0xffffffff


	//   ....[10]....
        /*009c*/ 	.word	0xffffffff


	//   ....[11]....
        /*00a0*/ 	.word	0xffffffff


	//   ....[12]....
        /*00a4*/ 	.word	0xffffffff


	//   ....[13]....
        /*00a8*/ 	.word	0xffffffff


	//----- nvinfo : EIATTR_COOP_GROUP_INSTR_OFFSETS
	.align		4
.L_41:
        /*00ac*/ 	.byte	0x04, 0x28
        /*00ae*/ 	.short	(.L_43 - .L_42)


	//   ....[0]....
.L_42:
        /*00b0*/ 	.word	0x000000b0


	//   ....[1]....
        /*00b4*/ 	.word	0x00000520


	//   ....[2]....
        /*00b8*/ 	.word	0x00000d10


	//   ....[3]....
        /*00bc*/ 	.word	0x00000e60


	//   ....[4]....
        /*00c0*/ 	.word	0x00000f50


	//   ....[5]....
        /*00c4*/ 	.word	0x000010b0


	//   ....[6]....
        /*00c8*/ 	.word	0x00001240


	//   ....[7]....
        /*00cc*/ 	.word	0x00001480


	//   ....[8]....
        /*00d0*/ 	.word	0x00002830


	//   ....[9]....
        /*00d4*/ 	.word	0x000051e0


	//   ....[10]....
        /*00d8*/ 	.word	0x000056b0


	//   ....[11]....
        /*00dc*/ 	.word	0x000056e0


	//   ....[12]....
        /*00e0*/ 	.word	0x000061b0


	//   ....[13]....
        /*00e4*/ 	.word	0x000063c0


	//----- nvinfo : EIATTR_VRC_CTA_INIT_COUNT
	.align		4
.L_43:
        /*00e8*/ 	.byte	0x02, 0x4a
        /*00ea*/ 	.byte	0x80
	.zero		1


	//----- nvinfo : EIATTR_SYSCALL_OFFSETS
	.align		4
        /*00ec*/ 	.byte	0x04, 0x46
        /*00ee*/ 	.short	(.L_45 - .L_44)


	//   ....[0]....
.L_44:
        /*00f0*/ 	.word	0x00007d80


	//   ....[1]....
        /*00f4*/ 	.word	0x00007ec0


	//   ....[2]....
        /*00f8*/ 	.word	0x000086d0


	//   ....[3]....
        /*00fc*/ 	.word	0x000094d0


	//----- nvinfo : EIATTR_MBARRIER_INSTR_OFFSETS
	.align		4
.L_45:
        /*0100*/ 	.byte	0x04, 0x39
        /*0102*/ 	.short	(.L_47 - .L_46)


	//   ....[0]....
.L_46:
        /*0104*/ 	.word	0x00000670
        /*0108*/ 	.word	0x000000ff
        /*010c*/ 	.word	0x00000000
        /*0110*/ 	.short	0x0100
        /*0112*/ 	.byte	0x04
	.zero		1


	//   ....[1]....
        /*0114*/ 	.word	0x00000680
        /*0118*/ 	.word	0x000000ff
        /*011c*/ 	.word	0x000001a0
        /*0120*/ 	.short	0x0100
        /*0122*/ 	.byte	0x04
	.zero		1


	//   ....[2]....
        /*0124*/ 	.word	0x00000690
        /*0128*/ 	.word	0x000000ff
        /*012c*/ 	.word	0x00000008
        /*0130*/ 	.short	0x0100
        /*0132*/ 	.byte	0x04
	.zero		1


	//   ....[3]....
        /*0134*/ 	.word	0x000006a0
        /*0138*/ 	.word	0x000000ff
        /*013c*/ 	.word	0x000001a8
        /*0140*/ 	.short	0x0100
        /*0142*/ 	.byte	0x04
	.zero		1


	//   ....[4]....
        /*0144*/ 	.word	0x000006b0
        /*0148*/ 	.word	0x000000ff
        /*014c*/ 	.word	0x00000010
        /*0150*/ 	.short	0x0100
        /*0152*/ 	.byte	0x04
	.zero		1


	//   ....[5]....
        /*0154*/ 	.word	0x000006c0
        /*0158*/ 	.word	0x000000ff
        /*015c*/ 	.word	0x000001b0
        /*0160*/ 	.short	0x0100
        /*0162*/ 	.byte	0x04
	.zero		1


	//   ....[6]....
        /*0164*/ 	.word	0x000006d0
        /*0168*/ 	.word	0x000000ff
        /*016c*/ 	.word	0x00000018
        /*0170*/ 	.short	0x0100
        /*0172*/ 	.byte	0x04
	.zero		1


	//   ....[7]....
        /*0174*/ 	.word	0x000006e0
        /*0178*/ 	.word	0x000000ff
        /*017c*/ 	.word	0x000001b8
        /*0180*/ 	.short	0x0100
        /*0182*/ 	.byte	0x04
	.zero		1


	//   ....[8]....
        /*0184*/ 	.word	0x000006f0
        /*0188*/ 	.word	0x000000ff
        /*018c*/ 	.word	0x00000020
        /*0190*/ 	.short	0x0100
        /*0192*/ 	.byte	0x04
	.zero		1


	//   ....[9]....
        /*0194*/ 	.word	0x00000700
        /*0198*/ 	.word	0x000000ff
        /*019c*/ 	.word	0x000001c0
        /*01a0*/ 	.short	0x0100
        /*01a2*/ 	.byte	0x04
	.zero		1


	//   ....[10]....
        /*01a4*/ 	.word	0x00000710
        /*01a8*/ 	.word	0x000000ff
        /*01ac*/ 	.word	0x00000028
        /*01b0*/ 	.short	0x0100
        /*01b2*/ 	.byte	0x04
	.zero		1


	//   ....[11]....
        /*01b4*/ 	.word	0x00000720
        /*01b8*/ 	.word	0x000000ff
        /*01bc*/ 	.word	0x000001c8
        /*01c0*/ 	.short	0x0100
        /*01c2*/ 	.byte	0x04
	.zero		1


	//   ....[12]....
        /*01c4*/ 	.word	0x00000730
        /*01c8*/ 	.word	0x000000ff
        /*01cc*/ 	.word	0x00000030
        /*01d0*/ 	.short	0x0100
        /*01d2*/ 	.byte	0x04
	.zero		1


	//   ....[13]....
        /*01d4*/ 	.word	0x00000740
        /*01d8*/ 	.word	0x000000ff
        /*01dc*/ 	.word	0x000001d0
        /*01e0*/ 	.short	0x0100
        /*01e2*/ 	.byte	0x04
	.zero		1


	//   ....[14]....
        /*01e4*/ 	.word	0x00000750
        /*01e8*/ 	.word	0x000000ff
        /*01ec*/ 	.word	0x00000038
        /*01f0*/ 	.short	0x0100
        /*01f2*/ 	.byte	0x04
	.zero		1


	//   ....[15]....
        /*01f4*/ 	.word	0x00000760
        /*01f8*/ 	.word	0x000000ff
        /*01fc*/ 	.word	0x000001d8
        /*0200*/ 	.short	0x0100
        /*0202*/ 	.byte	0x04
	.zero		1


	//   ....[16]....
        /*0204*/ 	.word	0x00000770
        /*0208*/ 	.word	0x000000ff
        /*020c*/ 	.word	0x00000040
        /*0210*/ 	.short	0x0100
        /*0212*/ 	.byte	0x04
	.zero		1


	//   ....[17]....
        /*0214*/ 	.word	0x00000780
        /*0218*/ 	.word	0x000000ff
        /*021c*/ 	.word	0x000001e0
        /*0220*/ 	.short	0x0100
        /*0222*/ 	.byte	0x04
	.zero		1


	//   ....[18]....
        /*0224*/ 	.word	0x00000790
        /*0228*/ 	.word	0x000000ff
        /*022c*/ 	.word	0x00000048
        /*0230*/ 	.short	0x0100
        /*0232*/ 	.byte	0x04
	.zero		1


	//   ....[19]....
        /*0234*/ 	.word	0x000007a0
        /*0238*/ 	.word	0x000000ff
        /*023c*/ 	.word	0x000001e8
        /*0240*/ 	.short	0x0100
        /*0242*/ 	.byte	0x04
	.zero		1


	//   ....[20]....
        /*0244*/ 	.word	0x000007b0
        /*0248*/ 	.word	0x000000ff
        /*024c*/ 	.word	0x00000050
        /*0250*/ 	.short	0x0100
        /*0252*/ 	.byte	0x04
	.zero		1


	//   ....[21]....
        /*0254*/ 	.word	0x000007c0
        /*0258*/ 	.word	0x000000ff
        /*025c*/ 	.word	0x000001f0
        /*0260*/ 	.short	0x0100
        /*0262*/ 	.byte	0x04
	.zero		1


	//   ....[22]....
        /*0264*/ 	.word	0x000007d0
        /*0268*/ 	.word	0x000000ff
        /*026c*/ 	.word	0x00000058
        /*0270*/ 	.short	0x0100
        /*0272*/ 	.byte	0x04
	.zero		1


	//   ....[23]....
        /*0274*/ 	.word	0x000007e0
        /*0278*/ 	.word	0x000000ff
        /*027c*/ 	.word	0x000001f8
        /*0280*/ 	.short	0x0100
        /*0282*/ 	.byte	0x04
	.zero		1


	//   ....[24]....
        /*0284*/ 	.word	0x000007f0
        /*0288*/ 	.word	0x000000ff
        /*028c*/ 	.word	0x00000060
        /*0290*/ 	.short	0x0100
        /*0292*/ 	.byte	0x04
	.zero		1


	//   ....[25]....
        /*0294*/ 	.word	0x00000800
        /*0298*/ 	.word	0x000000ff
        /*029c*/ 	.word	0x00000200
        /*02a0*/ 	.short	0x0100
        /*02a2*/ 	.byte	0x04
	.zero		1


	//   ....[26]....
        /*02a4*/ 	.word	0x00000810
        /*02a8*/ 	.word	0x000000ff
        /*02ac*/ 	.word	0x00000068
        /*02b0*/ 	.short	0x0100
        /*02b2*/ 	.byte	0x04
	.zero		1


	//   ....[27]....
        /*02b4*/ 	.word	0x00000820
        /*02b8*/ 	.word	0x000000ff
        /*02bc*/ 	.word	0x00000208
        /*02c0*/ 	.short	0x0100
        /*02c2*/ 	.byte	0x04
	.zero		1


	//   ....[28]....
        /*02c4*/ 	.word	0x00000830
        /*02c8*/ 	.word	0x000000ff
        /*02cc*/ 	.word	0x00000070
        /*02d0*/ 	.short	0x0100
        /*02d2*/ 	.byte	0x04
	.zero		1


	//   ....[29]....
        /*02d4*/ 	.word	0x00000840
        /*02d8*/ 	.word	0x000000ff
        /*02dc*/ 	.word	0x00000210
        /*02e0*/ 	.short	0x0100
        /*02e2*/ 	.byte	0x04
	.zero		1


	//   ....[30]....
        /*02e4*/ 	.word	0x00000850
        /*02e8*/ 	.word	0x000000ff
        /*02ec*/ 	.word	0x00000078
        /*02f0*/ 	.short	0x0100
        /*02f2*/ 	.byte	0x04
	.zero		1


	//   ....[31]....
        /*02f4*/ 	.word	0x00000860
        /*02f8*/ 	.word	0x000000ff
        /*02fc*/ 	.word	0x00000218
        /*0300*/ 	.short	0x0100
        /*0302*/ 	.byte	0x04
	.zero		1


	//   ....[32]....
        /*0304*/ 	.word	0x00000870
        /*0308*/ 	.word	0x000000ff
        /*030c*/ 	.word	0x00000080
        /*0310*/ 	.short	0x0100
        /*0312*/ 	.byte	0x04
	.zero		1


	//   ....[33]....
        /*0314*/ 	.word	0x00000880
        /*0318*/ 	.word	0x000000ff
        /*031c*/ 	.word	0x00000220
        /*0320*/ 	.short	0x0100
        /*0322*/ 	.byte	0x04
	.zero		1


	//   ....[34]....
        /*0324*/ 	.word	0x00000890
        /*0328*/ 	.word	0x000000ff
        /*032c*/ 	.word	0x00000088
        /*0330*/ 	.short	0x0100
        /*0332*/ 	.byte	0x04
	.zero		1


	//   ....[35]....
        /*0334*/ 	.word	0x000008a0
        /*0338*/ 	.word	0x000000ff
        /*033c*/ 	.word	0x00000228
        /*0340*/ 	.short	0x0100
        /*0342*/ 	.byte	0x04
	.zero		1


	//   ....[36]....
        /*0344*/ 	.word	0x000008b0
        /*0348*/ 	.word	0x000000ff
        /*034c*/ 	.word	0x00000090
        /*0350*/ 	.short	0x0100
        /*0352*/ 	.byte	0x04
	.zero		1


	//   ....[37]....
        /*0354*/ 	.word	0x000008c0
        /*0358*/ 	.word	0x000000ff
        /*035c*/ 	.word	0x00000230
        /*0360*/ 	.short	0x0100
        /*0362*/ 	.byte	0x04
	.zero		1


	//   ....[38]....
        /*0364*/ 	.word	0x000008d0
        /*0368*/ 	.word	0x000000ff
        /*036c*/ 	.word	0x00000098
        /*0370*/ 	.short	0x0100
        /*0372*/ 	.byte	0x04
	.zero		1


	//   ....[39]....
        /*0374*/ 	.word	0x000008e0
        /*0378*/ 	.word	0x000000ff
        /*037c*/ 	.word	0x00000238
        /*0380*/ 	.short	0x0100
        /*0382*/ 	.byte	0x04
	.zero		1


	//   ....[40]....
        /*0384*/ 	.word	0x000008f0
        /*0388*/ 	.word	0x000000ff
        /*038c*/ 	.word	0x000000a0
        /*0390*/ 	.short	0x0100
        /*0392*/ 	.byte	0x04
	.zero		1


	//   ....[41]....
        /*0394*/ 	.word	0x00000900
        /*0398*/ 	.word	0x000000ff
        /*039c*/ 	.word	0x00000240
        /*03a0*/ 	.short	0x0100
        /*03a2*/ 	.byte	0x04
	.zero		1


	//   ....[42]....
        /*03a4*/ 	.word	0x00000910
        /*03a8*/ 	.word	0x000000ff
        /*03ac*/ 	.word	0x000000a8
        /*03b0*/ 	.short	0x0100
        /*03b2*/ 	.byte	0x04
	.zero		1


	//   ....[43]....
        /*03b4*/ 	.word	0x00000920
        /*03b8*/ 	.word	0x000000ff
        /*03bc*/ 	.word	0x00000248
        /*03c0*/ 	.short	0x0100
        /*03c2*/ 	.byte	0x04
	.zero		1


	//   ....[44]....
        /*03c4*/ 	.word	0x00000930
        /*03c8*/ 	.word	0x000000ff
        /*03cc*/ 	.word	0x000000b0
        /*03d0*/ 	.short	0x0100
        /*03d2*/ 	.byte	0x04
	.zero		1


	//   ....[45]....
        /*03d4*/ 	.word	0x00000940
        /*03d8*/ 	.word	0x000000ff
        /*03dc*/ 	.word	0x00000250
        /*03e0*/ 	.short	0x0100
        /*03e2*/ 	.byte	0x04
	.zero		1


	//   ....[46]....
        /*03e4*/ 	.word	0x00000950
        /*03e8*/ 	.word	0x000000ff
        /*03ec*/ 	.word	0x000000b8
        /*03f0*/ 	.short	0x0100
        /*03f2*/ 	.byte	0x04
	.zero		1


	//   ....[47]....
        /*03f4*/ 	.word	0x00000960
        /*03f8*/ 	.word	0x000000ff
        /*03fc*/ 	.word	0x00000258
        /*0400*/ 	.short	0x0100
        /*0402*/ 	.byte	0x04
	.zero		1


	//   ....[48]....
        /*0404*/ 	.word	0x00000970
        /*0408*/ 	.word	0x000000ff
        /*040c*/ 	.word	0x000000c0
        /*0410*/ 	.short	0x0100
        /*0412*/ 	.byte	0x04
	.zero		1


	//   ....[49]....
        /*0414*/ 	.word	0x00000980
        /*0418*/ 	.word	0x000000ff
        /*041c*/ 	.word	0x00000260
        /*0420*/ 	.short	0x0100
        /*0422*/ 	.byte	0x04
	.zero		1


	//   ....[50]....
        /*0424*/ 	.word	0x00000990
        /*0428*/ 	.word	0x000000ff
        /*042c*/ 	.word	0x000000c8
        /*0430*/ 	.short	0x0100
        /*0432*/ 	.byte	0x04
	.zero		1


	//   ....[51]....
        /*0434*/ 	.word	0x000009a0
        /*0438*/ 	.word	0x000000ff
        /*043c*/ 	.word	0x00000268
        /*0440*/ 	.short	0x0100
        /*0442*/ 	.byte	0x04
	.zero		1


	//   ....[52]....
        /*0444*/ 	.word	0x000009b0
        /*0448*/ 	.word	0x000000ff
        /*044c*/ 	.word	0x000000d0
        /*0450*/ 	.short	0x0100
        /*0452*/ 	.byte	0x04
	.zero		1


	//   ....[53]....
        /*0454*/ 	.word	0x000009c0
        /*0458*/ 	.word	0x000000ff
        /*045c*/ 	.word	0x00000270
        /*0460*/ 	.short	0x0100
        /*0462*/ 	.byte	0x04
	.zero		1


	//   ....[54]....
        /*0464*/ 	.word	0x000009d0
        /*0468*/ 	.word	0x000000ff
        /*046c*/ 	.word	0x000000d8
        /*0470*/ 	.short	0x0100
        /*0472*/ 	.byte	0x04
	.zero		1


	//   ....[55]....
        /*0474*/ 	.word	0x000009e0
        /*0478*/ 	.word	0x000000ff
        /*047c*/ 	.word	0x00000278
        /*0480*/ 	.short	0x0100
        /*0482*/ 	.byte	0x04
	.zero		1


	//   ....[56]....
        /*0484*/ 	.word	0x000009f0
        /*0488*/ 	.word	0x000000ff
        /*048c*/ 	.word	0x000000e0
        /*0490*/ 	.short	0x0100
        /*0492*/ 	.byte	0x04
	.zero		1


	//   ....[57]....
        /*0494*/ 	.word	0x00000a00
        /*0498*/ 	.word	0x000000ff
        /*049c*/ 	.word	0x00000280
        /*04a0*/ 	.short	0x0100
        /*04a2*/ 	.byte	0x04
	.zero		1


	//   ....[58]....
        /*04a4*/ 	.word	0x00000a10
        /*04a8*/ 	.word	0x000000ff
        /*04ac*/ 	.word	0x000000e8
        /*04b0*/ 	.short	0x0100
        /*04b2*/ 	.byte	0x04
	.zero		1


	//   ....[59]....
        /*04b4*/ 	.word	0x00000a20
        /*04b8*/ 	.word	0x000000ff
        /*04bc*/ 	.word	0x00000288
        /*04c0*/ 	.short	0x0100
        /*04c2*/ 	.byte	0x04
	.zero		1


	//   ....[60]....
        /*04c4*/ 	.word	0x00000a30
        /*04c8*/ 	.word	0x000000ff
        /*04cc*/ 	.word	0x000000f0
        /*04d0*/ 	.short	0x0100
        /*04d2*/ 	.byte	0x04
	.zero		1


	//   ....[61]....
        /*04d4*/ 	.word	0x00000a40
        /*04d8*/ 	.word	0x000000ff
        /*04dc*/ 	.word	0x00000290
        /*04e0*/ 	.short	0x0100
        /*04e2*/ 	.byte	0x04
	.zero		1


	//   ....[62]....
        /*04e4*/ 	.word	0x00000a50
        /*04e8*/ 	.word	0x000000ff
        /*04ec*/ 	.word	0x000000f8
        /*04f0*/ 	.short	0x0100
        /*04f2*/ 	.byte	0x04
	.zero		1


	//   ....[63]....
        /*04f4*/ 	.word	0x00000a60
        /*04f8*/ 	.word	0x000000ff
        /*04fc*/ 	.word	0x00000298
        /*0500*/ 	.short	0x0100
        /*0502*/ 	.byte	0x04
	.zero		1


	//   ....[64]....
        /*0504*/ 	.word	0x00000a70
        /*0508*/ 	.word	0x000000ff
        /*050c*/ 	.word	0x00000100
        /*0510*/ 	.short	0x0100
        /*0512*/ 	.byte	0x04
	.zero		1


	//   ....[65]....
        /*0514*/ 	.word	0x00000a80
        /*0518*/ 	.word	0x000000ff
        /*051c*/ 	.word	0x000002a0
        /*0520*/ 	.short	0x0100
        /*0522*/ 	.byte	0x04
	.zero		1


	//   ....[66]....
        /*0524*/ 	.word	0x00000a90
        /*0528*/ 	.word	0x000000ff
        /*052c*/ 	.word	0x00000108
        /*0530*/ 	.short	0x0100
        /*0532*/ 	.byte	0x04
	.zero		1


	//   ....[67]....
        /*0534*/ 	.word	0x00000aa0
        /*0538*/ 	.word	0x000000ff
        /*053c*/ 	.word	0x000002a8
        /*0540*/ 	.short	0x0100
        /*0542*/ 	.byte	0x04
	.zero		1


	//   ....[68]....
        /*0544*/ 	.word	0x00000ab0
        /*0548*/ 	.word	0x000000ff
        /*054c*/ 	.word	0x00000110
        /*0550*/ 	.short	0x0100
        /*0552*/ 	.byte	0x04
	.zero		1


	//   ....[69]....
        /*0554*/ 	.word	0x00000ac0
        /*0558*/ 	.word	0x000000ff
        /*055c*/ 	.word	0x000002b0
        /*0560*/ 	.short	0x0100
        /*0562*/ 	.byte	0x04
	.zero		1


	//   ....[70]....
        /*0564*/ 	.word	0x00000ad0
        /*0568*/ 	.word	0x000000ff
        /*056c*/ 	.word	0x00000118
        /*0570*/ 	.short	0x0100
        /*0572*/ 	.byte	0x04
	.zero		1


	//   ....[71]....
        /*0574*/ 	.word	0x00000ae0
        /*0578*/ 	.word	0x000000ff
        /*057c*/ 	.word	0x000002b8
        /*0580*/ 	.short	0x0100
        /*0582*/ 	.byte	0x04
	.zero		1


	//   ....[72]....
        /*0584*/ 	.word	0x00000af0
        /*0588*/ 	.word	0x000000ff
        /*058c*/ 	.word	0x00000120
        /*0590*/ 	.short	0x0100
        /*0592*/ 	.byte	0x04
	.zero		1


	//   ....[73]....
        /*0594*/ 	.word	0x00000b00
        /*0598*/ 	.word	0x000000ff
        /*059c*/ 	.word	0x000002c0
        /*05a0*/ 	.short	0x0100
        /*05a2*/ 	.byte	0x04
	.zero		1


	//   ....[74]....
        /*05a4*/ 	.word	0x00000b10
        /*05a8*/ 	.word	0x000000ff
        /*05ac*/ 	.word	0x00000128
        /*05b0*/ 	.short	0x0100
        /*05b2*/ 	.byte	0x04
	.zero		1


	//   ....[75]....
        /*05b4*/ 	.word	0x00000b20
        /*05b8*/ 	.word	0x000000ff
        /*05bc*/ 	.word	0x000002c8
        /*05c0*/ 	.short	0x0100
        /*05c2*/ 	.byte	0x04
	.zero		1


	//   ....[76]....
        /*05c4*/ 	.word	0x00000b30
        /*05c8*/ 	.word	0x000000ff
        /*05cc*/ 	.word	0x00000130
        /*05d0*/ 	.short	0x0100
        /*05d2*/ 	.byte	0x04
	.zero		1


	//   ....[77]....
        /*05d4*/ 	.word	0x00000b40
        /*05d8*/ 	.word	0x000000ff
        /*05dc*/ 	.word	0x000002d0
        /*05e0*/ 	.short	0x0100
        /*05e2*/ 	.byte	0x04
	.zero		1


	//   ....[78]....
        /*05e4*/ 	.word	0x00000b50
        /*05e8*/ 	.word	0x000000ff
        /*05ec*/ 	.word	0x00000138
        /*05f0*/ 	.short	0x0100
        /*05f2*/ 	.byte	0x04
	.zero		1


	//   ....[79]....
        /*05f4*/ 	.word	0x00000b60
        /*05f8*/ 	.word	0x000000ff
        /*05fc*/ 	.word	0x000002d8
        /*0600*/ 	.short	0x0100
        /*0602*/ 	.byte	0x04
	.zero		1


	//   ....[80]....
        /*0604*/ 	.word	0x00000b70
        /*0608*/ 	.word	0x000000ff
        /*060c*/ 	.word	0x00000140
        /*0610*/ 	.short	0x0100
        /*0612*/ 	.byte	0x04
	.zero		1


	//   ....[81]....
        /*0614*/ 	.word	0x00000b80
        /*0618*/ 	.word	0x000000ff
        /*061c*/ 	.word	0x000002e0
        /*0620*/ 	.short	0x0100
        /*0622*/ 	.byte	0x04
	.zero		1


	//   ....[82]....
        /*0624*/ 	.word	0x00000b90
        /*0628*/ 	.word	0x000000ff
        /*062c*/ 	.word	0x00000148
        /*0630*/ 	.short	0x0100
        /*0632*/ 	.byte	0x04
	.zero		1


	//   ....[83]....
        /*0634*/ 	.word	0x00000ba0
        /*0638*/ 	.word	0x000000ff
        /*063c*/ 	.word	0x000002e8
        /*0640*/ 	.short	0x0100
        /*0642*/ 	.byte	0x04
	.zero		1


	//   ....[84]....
        /*0644*/ 	.word	0x00000bb0
        /*0648*/ 	.word	0x000000ff
        /*064c*/ 	.word	0x00000150
        /*0650*/ 	.short	0x0100
        /*0652*/ 	.byte	0x04
	.zero		1


	//   ....[85]....
        /*0654*/ 	.word	0x00000bc0
        /*0658*/ 	.word	0x000000ff
        /*065c*/ 	.word	0x000002f0
        /*0660*/ 	.short	0x0100
        /*0662*/ 	.byte	0x04
	.zero		1


	//   ....[86]....
        /*0664*/ 	.word	0x00000bd0
        /*0668*/ 	.word	0x000000ff
        /*066c*/ 	.word	0x00000158
        /*0670*/ 	.short	0x0100
        /*0672*/ 	.byte	0x04
	.zero		1


	//   ....[87]....
        /*0674*/ 	.word	0x00000be0
        /*0678*/ 	.word	0x000000ff
        /*067c*/ 	.word	0x000002f8
        /*0680*/ 	.short	0x0100
        /*0682*/ 	.byte	0x04
	.zero		1


	//   ....[88]....
        /*0684*/ 	.word	0x00000bf0
        /*0688*/ 	.word	0x000000ff
        /*068c*/ 	.word	0x00000160
        /*0690*/ 	.short	0x0100
        /*0692*/ 	.byte	0x04
	.zero		1


	//   ....[89]....
        /*0694*/ 	.word	0x00000c00
        /*0698*/ 	.word	0x000000ff
        /*069c*/ 	.word	0x00000300
        /*06a0*/ 	.short	0x0100
        /*06a2*/ 	.byte	0x04
	.zero		1


	//   ....[90]....
        /*06a4*/ 	.word	0x00000c10
        /*06a8*/ 	.word	0x000000ff
        /*06ac*/ 	.word	0x00000168
        /*06b0*/ 	.short	0x0100
        /*06b2*/ 	.byte	0x04
	.zero		1


	//   ....[91]....
        /*06b4*/ 	.word	0x00000c20
        /*06b8*/ 	.word	0x000000ff
        /*06bc*/ 	.word	0x00000308
        /*06c0*/ 	.short	0x0100
        /*06c2*/ 	.byte	0x04
	.zero		1


	//   ....[92]....
        /*06c4*/ 	.word	0x00000c30
        /*06c8*/ 	.word	0x000000ff
        /*06cc*/ 	.word	0x00000170
        /*06d0*/ 	.short	0x0100
        /*06d2*/ 	.byte	0x04
	.zero		1


	//   ....[93]....
        /*06d4*/ 	.word	0x00000c40
        /*06d8*/ 	.word	0x000000ff
        /*06dc*/ 	.word	0x00000310
        /*06e0*/ 	.short	0x0100
        /*06e2*/ 	.byte	0x04
	.zero		1


	//   ....[94]....
        /*06e4*/ 	.word	0x00000c50
        /*06e8*/ 	.word	0x000000ff
        /*06ec*/ 	.word	0x00000178
        /*06f0*/ 	.short	0x0100
        /*06f2*/ 	.byte	0x04
	.zero		1


	//   ....[95]....
        /*06f4*/ 	.word	0x00000c60
        /*06f8*/ 	.word	0x000000ff
        /*06fc*/ 	.word	0x00000318
        /*0700*/ 	.short	0x0100
        /*0702*/ 	.byte	0x04
	.zero		1


	//   ....[96]....
        /*0704*/ 	.word	0x00000c70
        /*0708*/ 	.word	0x000000ff
        /*070c*/ 	.word	0x00000180
        /*0710*/ 	.short	0x0100
        /*0712*/ 	.byte	0x04
	.zero		1


	//   ....[97]....
        /*0714*/ 	.word	0x00000c80
        /*0718*/ 	.word	0x000000ff
        /*071c*/ 	.word	0x00000320
        /*0720*/ 	.short	0x0100
        /*0722*/ 	.byte	0x04
	.zero		1


	//   ....[98]....
        /*0724*/ 	.word	0x00000c90
        /*0728*/ 	.word	0x000000ff
        /*072c*/ 	.word	0x00000188
        /*0730*/ 	.short	0x0100
        /*0732*/ 	.byte	0x04
	.zero		1


	//   ....[99]....
        /*0734*/ 	.word	0x00000ca0
        /*0738*/ 	.word	0x000000ff
        /*073c*/ 	.word	0x00000328
        /*0740*/ 	.short	0x0100
        /*0742*/ 	.byte	0x04
	.zero		1


	//   ....[100]....
        /*0744*/ 	.word	0x00000cb0
        /*0748*/ 	.word	0x000000ff
        /*074c*/ 	.word	0x00000190
        /*0750*/ 	.short	0x0100
        /*0752*/ 	.byte	0x04
	.zero		1


	//   ....[101]....
        /*0754*/ 	.word	0x00000cc0
        /*0758*/ 	.word	0x000000ff
        /*075c*/ 	.word	0x00000330
        /*0760*/ 	.short	0x0100
        /*0762*/ 	.byte	0x04
	.zero		1


	//   ....[102]....
        /*0764*/ 	.word	0x00000cd0
        /*0768*/ 	.word	0x000000ff
        /*076c*/ 	.word	0x00000198
        /*0770*/ 	.short	0x0100
        /*0772*/ 	.byte	0x04
	.zero		1


	//   ....[103]....
        /*0774*/ 	.word	0x00000ce0
        /*0778*/ 	.word	0x000000ff
        /*077c*/ 	.word	0x00000338
        /*0780*/ 	.short	0x0100
        /*0782*/ 	.byte	0x04
	.zero		1


	//   ....[104]....
        /*0784*/ 	.word	0x00000e10
        /*0788*/ 	.word	0x000000ff
        /*078c*/ 	.word	0x00000340
        /*0790*/ 	.short	0x0100
        /*0792*/ 	.byte	0x04
	.zero		1


	//   ....[105]....
        /*0794*/ 	.word	0x00000e20
        /*0798*/ 	.word	0x000000ff
        /*079c*/ 	.word	0x00000350
        /*07a0*/ 	.short	0x0100
        /*07a2*/ 	.byte	0x04
	.zero		1


	//   ....[106]....
        /*07a4*/ 	.word	0x00000e30
        /*07a8*/ 	.word	0x000000ff
        /*07ac*/ 	.word	0x00000348
        /*07b0*/ 	.short	0x0100
        /*07b2*/ 	.byte	0x04
	.zero		1


	//   ....[107]....
        /*07b4*/ 	.word	0x00000e40
        /*07b8*/ 	.word	0x000000ff
        /*07bc*/ 	.word	0x00000358
        /*07c0*/ 	.short	0x0100
        /*07c2*/ 	.byte	0x04
	.zero		1


	//   ....[108]....
        /*07c4*/ 	.word	0x00000f20
        /*07c8*/ 	.word	0x000000ff
        /*07cc*/ 	.word	0x00000360
        /*07d0*/ 	.short	0x0100
        /*07d2*/ 	.byte	0x06
	.zero		1


	//   ....[109]....
        /*07d4*/ 	.word	0x00000f30
        /*07d8*/ 	.word	0x000000ff
        /*07dc*/ 	.word	0x00000368
        /*07e0*/ 	.short	0x0100
        /*07e2*/ 	.byte	0x06
	.zero		1


	//   ....[110]....
        /*07e4*/ 	.word	0x00001060
        /*07e8*/ 	.word	0x000000ff
        /*07ec*/ 	.word	0x00000370
        /*07f0*/ 	.short	0x0100
        /*07f2*/ 	.byte	0x06
	.zero		1


	//   ....[111]....
        /*07f4*/ 	.word	0x00001070
        /*07f8*/ 	.word	0x000000ff
        /*07fc*/ 	.word	0x00000380
        /*0800*/ 	.short	0x0100
        /*0802*/ 	.byte	0x06
	.zero		1


	//   ....[112]....
        /*0804*/ 	.word	0x00001080
        /*0808*/ 	.word	0x000000ff
        /*080c*/ 	.word	0x00000378
        /*0810*/ 	.short	0x0100
        /*0812*/ 	.byte	0x06
	.zero		1


	//   ....[113]....
        /*0814*/ 	.word	0x00001090
        /*0818*/ 	.word	0x000000ff
        /*081c*/ 	.word	0x00000388
        /*0820*/ 	.short	0x0100
        /*0822*/ 	.byte	0x06
	.zero		1


	//   ....[114]....
        /*0824*/ 	.word	0x000011b0
        /*0828*/ 	.word	0x000000ff
        /*082c*/ 	.word	0x00000390
        /*0830*/ 	.short	0x0100
        /*0832*/ 	.byte	0x04
	.zero		1


	//   ....[115]....
        /*0834*/ 	.word	0x000011c0
        /*0838*/ 	.word	0x000000ff
        /*083c*/ 	.word	0x000003b0
        /*0840*/ 	.short	0x0100
        /*0842*/ 	.byte	0x04
	.zero		1


	//   ....[116]....
        /*0844*/ 	.word	0x000011d0
        /*0848*/ 	.word	0x000000ff
        /*084c*/ 	.word	0x00000398
        /*0850*/ 	.short	0x0100
        /*0852*/ 	.byte	0x04
	.zero		1


	//   ....[117]....
        /*0854*/ 	.word	0x000011e0
        /*0858*/ 	.word	0x000000ff
        /*085c*/ 	.word	0x000003b8
        /*0860*/ 	.short	0x0100
        /*0862*/ 	.byte	0x04
	.zero		1


	//   ....[118]....
        /*0864*/ 	.word	0x000011f0
        /*0868*/ 	.word	0x000000ff
        /*086c*/ 	.word	0x000003a0
        /*0870*/ 	.short	0x0100
        /*0872*/ 	.byte	0x04
	.zero		1


	//   ....[119]....
        /*0874*/ 	.word	0x00001200
        /*0878*/ 	.word	0x000000ff
        /*087c*/ 	.word	0x000003c0
        /*0880*/ 	.short	0x0100
        /*0882*/ 	.byte	0x04
	.zero		1


	//   ....[120]....
        /*0884*/ 	.word	0x00001210
        /*0888*/ 	.word	0x000000ff
        /*088c*/ 	.word	0x000003a8
        /*0890*/ 	.short	0x0100
        /*0892*/ 	.byte	0x04
	.zero		1


	//   ....[121]....
        /*0894*/ 	.word	0x00001220
        /*0898*/ 	.word	0x000000ff
        /*089c*/ 	.word	0x000003c8
        /*08a0*/ 	.short	0x0100
        /*08a2*/ 	.byte	0x04
	.zero		1


	//   ....[122]....
        /*08a4*/ 	.word	0x00001310
        /*08a8*/ 	.word	0x000000ff
        /*08ac*/ 	.word	0x000003d0
        /*08b0*/ 	.short	0x0100
        /*08b2*/ 	.byte	0x04
	.zero		1


	//   ....[123]....
        /*08b4*/ 	.word	0x00001320
        /*08b8*/ 	.word	0x000000ff
        /*08bc*/ 	.word	0x000003e0
        /*08c0*/ 	.short	0x0100
        /*08c2*/ 	.byte	0x04
	.zero		1


	//   ....[124]....
        /*08c4*/ 	.word	0x00001330
        /*08c8*/ 	.word	0x000000ff
        /*08cc*/ 	.word	0x000003d8
        /*08d0*/ 	.short	0x0100
        /*08d2*/ 	.byte	0x04
	.zero		1


	//   ....[125]....
        /*08d4*/ 	.word	0x00001340
        /*08d8*/ 	.word	0x000000ff
        /*08dc*/ 	.word	0x000003e8
        /*08e0*/ 	.short	0x0100
        /*08e2*/ 	.byte	0x04
	.zero		1


	//   ....[126]....
        /*08e4*/ 	.word	0x00001440
        /*08e8*/ 	.word	0x000000ff
        /*08ec*/ 	.word	0x000003f0
        /*08f0*/ 	.short	0x0100
        /*08f2*/ 	.byte	0x06
	.zero		1


	//   ....[127]....
        /*08f4*/ 	.word	0x00002060
        /*08f8*/ 	.word	0x00000000
        /*08fc*/ 	.word	0x000003e0
        /*0900*/ 	.short	0x010a
        /*0902*/ 	.byte	0xff
	.zero		1


	//   ....[128]....
        /*0904*/ 	.word	0x00002090
        /*0908*/ 	.word	0x00000000
        /*090c*/ 	.word	0x000003d0
        /*0910*/ 	.short	0x0101
        /*0912*/ 	.byte	0xff
	.zero		1


	//   ....[129]....
        /*0914*/ 	.word	0x00002150
        /*0918*/ 	.word	0x000000ff
        /*091c*/ 	.word	0x000001a0
        /*0920*/ 	.short	0x010a
        /*0922*/ 	.byte	0x04
	.zero		1


	//   ....[130]....
        /*0924*/ 	.word	0x00002210
        /*0928*/ 	.word	0x000000ff
        /*092c*/ 	.word	0x000001a0
        /*0930*/ 	.short	0x010a
        /*0932*/ 	.byte	0x21
	.zero		1


	//   ....[131]....
        /*0934*/ 	.word	0x000023c0
        /*0938*/ 	.word	0x000000ff
        /*093c*/ 	.word	0x000001a0
        /*0940*/ 	.short	0x010a
        /*0942*/ 	.byte	0x05
	.zero		1


	//   ....[132]....
        /*0944*/ 	.word	0x000024d0
        /*0948*/ 	.word	0x000000ff
        /*094c*/ 	.word	0x00000368
        /*0950*/ 	.short	0x0101
        /*0952*/ 	.byte	0x06
	.zero		1


	//   ....[133]....
        /*0954*/ 	.word	0x000024f0
        /*0958*/ 	.word	0x000000ff
        /*095c*/ 	.word	0x000001a0
        /*0960*/ 	.short	0x010a
        /*0962*/ 	.byte	0x04
	.zero		1


	//   ....[134]....
        /*0964*/ 	.word	0x00002570
        /*0968*/ 	.word	0x000000ff
        /*096c*/ 	.word	0x000001a0
        /*0970*/ 	.short	0x010a
        /*0972*/ 	.byte	0x11
	.zero		1


	//   ....[135]....
        /*0974*/ 	.word	0x00002700
        /*0978*/ 	.word	0x000000ff
        /*097c*/ 	.word	0x000001a0
        /*0980*/ 	.short	0x010a
        /*0982*/ 	.byte	0x05
	.zero		1


	//   ....[136]....
        /*0984*/ 	.word	0x00002860
        /*0988*/ 	.word	0x00000003
        /*098c*/ 	.word	0x00000370
        /*0990*/ 	.short	0x010a
        /*0992*/ 	.byte	0xff
	.zero		1


	//   ....[137]....
        /*0994*/ 	.word	0x000029b0
        /*0998*/ 	.word	0x00000000
        /*099c*/ 	.word	0x00000000
        /*09a0*/ 	.short	0x0101
        /*09a2*/ 	.byte	0xff
	.zero		1


	//   ....[138]....
        /*09a4*/ 	.word	0x00002f60
        /*09a8*/ 	.word	0x000000ff
        /*09ac*/ 	.word	0x00000000
        /*09b0*/ 	.short	0x010a
        /*09b2*/ 	.byte	0x04
	.zero		1


	//   ....[139]....
        /*09b4*/ 	.word	0x00002ff0
        /*09b8*/ 	.word	0x000000ff
        /*09bc*/ 	.word	0x00000000
        /*09c0*/ 	.short	0x010a
        /*09c2*/ 	.byte	0x05
	.zero		1


	//   ....[140]....
        /*09c4*/ 	.word	0x00003080
        /*09c8*/ 	.word	0x000000ff
        /*09cc*/ 	.word	0x00000000
        /*09d0*/ 	.short	0x010a
        /*09d2*/ 	.byte	0x05
	.zero		1


	//   ....[141]....
        /*09d4*/ 	.word	0x00003110
        /*09d8*/ 	.word	0x000000ff
        /*09dc*/ 	.word	0x00000000
        /*09e0*/ 	.short	0x010a
        /*09e2*/ 	.byte	0x05
	.zero		1


	//   ....[142]....
        /*09e4*/ 	.word	0x000031a0
        /*09e8*/ 	.word	0x000000ff
        /*09ec*/ 	.word	0x00000000
        /*09f0*/ 	.short	0x010a
        /*09f2*/ 	.byte	0x05
	.zero		1


	//   ....[143]....
        /*09f4*/ 	.word	0x00003230
        /*09f8*/ 	.word	0x000000ff
        /*09fc*/ 	.word	0x00000000
        /*0a00*/ 	.short	0x010a
        /*0a02*/ 	.byte	0x05
	.zero		1


	//   ....[144]....
        /*0a04*/ 	.word	0x000032c0
        /*0a08*/ 	.word	0x000000ff
        /*0a0c*/ 	.word	0x00000000
        /*0a10*/ 	.short	0x010a
        /*0a12*/ 	.byte	0x05
	.zero		1


	//   ....[145]....
        /*0a14*/ 	.word	0x00003350
        /*0a18*/ 	.word	0x000000ff
        /*0a1c*/ 	.word	0x00000000
        /*0a20*/ 	.short	0x010a
        /*0a22*/ 	.byte	0x05
	.zero		1


	//   ....[146]....
        /*0a24*/ 	.word	0x000033e0
        /*0a28*/ 	.word	0x000000ff
        /*0a2c*/ 	.word	0x00000000
        /*0a30*/ 	.short	0x010a
        /*0a32*/ 	.byte	0x05
	.zero		1


	//   ....[147]....
        /*0a34*/ 	.word	0x00003470
        /*0a38*/ 	.word	0x000000ff
        /*0a3c*/ 	.word	0x00000000
        /*0a40*/ 	.short	0x010a
        /*0a42*/ 	.byte	0x05
	.zero		1


	//   ....[148]....
        /*0a44*/ 	.word	0x00003500
        /*0a48*/ 	.word	0x000000ff
        /*0a4c*/ 	.word	0x00000000
        /*0a50*/ 	.short	0x010a
        /*0a52*/ 	.byte	0x05
	.zero		1


	//   ....[149]....
        /*0a54*/ 	.word	0x00003590
        /*0a58*/ 	.word	0x000000ff
        /*0a5c*/ 	.word	0x00000000
        /*0a60*/ 	.short	0x010a
        /*0a62*/ 	.byte	0x05
	.zero		1


	//   ....[150]....
        /*0a64*/ 	.word	0x00003620
        /*0a68*/ 	.word	0x000000ff
        /*0a6c*/ 	.word	0x00000000
        /*0a70*/ 	.short	0x010a
        /*0a72*/ 	.byte	0x05
	.zero		1


	//   ....[151]....
        /*0a74*/ 	.word	0x000036b0
        /*0a78*/ 	.word	0x000000ff
        /*0a7c*/ 	.word	0x00000000
        /*0a80*/ 	.short	0x010a
        /*0a82*/ 	.byte	0x05
	.zero		1


	//   ....[152]....
        /*0a84*/ 	.word	0x00003740
        /*0a88*/ 	.word	0x000000ff
        /*0a8c*/ 	.word	0x00000000
        /*0a90*/ 	.short	0x010a
        /*0a92*/ 	.byte	0x05
	.zero		1


	//   ....[153]....
        /*0a94*/ 	.word	0x000037d0
        /*0a98*/ 	.word	0x000000ff
        /*0a9c*/ 	.word	0x00000000
        /*0aa0*/ 	.short	0x010a
        /*0aa2*/ 	.byte	0x05
	.zero		1


	//   ....[154]....
        /*0aa4*/ 	.word	0x00003860
        /*0aa8*/ 	.word	0x000000ff
        /*0aac*/ 	.word	0x00000000
        /*0ab0*/ 	.short	0x010a
        /*0ab2*/ 	.byte	0x05
	.zero		1


	//   ....[155]....
        /*0ab4*/ 	.word	0x000038f0
        /*0ab8*/ 	.word	0x000000ff
        /*0abc*/ 	.word	0x00000000
        /*0ac0*/ 	.short	0x010a
        /*0ac2*/ 	.byte	0x05
	.zero		1


	//   ....[156]....
        /*0ac4*/ 	.word	0x00003980
        /*0ac8*/ 	.word	0x000000ff
        /*0acc*/ 	.word	0x00000000
        /*0ad0*/ 	.short	0x010a
        /*0ad2*/ 	.byte	0x05
	.zero		1


	//   ....[157]....
        /*0ad4*/ 	.word	0x00003a10
        /*0ad8*/ 	.word	0x000000ff
        /*0adc*/ 	.word	0x00000000
        /*0ae0*/ 	.short	0x010a
        /*0ae2*/ 	.byte	0x05
	.zero		1


	//   ....[158]....
        /*0ae4*/ 	.word	0x00003aa0
        /*0ae8*/ 	.word	0x000000ff
        /*0aec*/ 	.word	0x00000000
        /*0af0*/ 	.short	0x010a
        /*0af2*/ 	.byte	0x05
	.zero		1


	//   ....[159]....
        /*0af4*/ 	.word	0x00003b30
        /*0af8*/ 	.word	0x000000ff
        /*0afc*/ 	.word	0x00000000
        /*0b00*/ 	.short	0x010a
        /*0b02*/ 	.byte	0x05
	.zero		1


	//   ....[160]....
        /*0b04*/ 	.word	0x00003bc0
        /*0b08*/ 	.word	0x000000ff
        /*0b0c*/ 	.word	0x00000000
        /*0b10*/ 	.short	0x010a
        /*0b12*/ 	.byte	0x05
	.zero		1


	//   ....[161]....
        /*0b14*/ 	.word	0x00003c50
        /*0b18*/ 	.word	0x000000ff
        /*0b1c*/ 	.word	0x00000000
        /*0b20*/ 	.short	0x010a
        /*0b22*/ 	.byte	0x05
	.zero		1


	//   ....[162]....
        /*0b24*/ 	.word	0x00003ce0
        /*0b28*/ 	.word	0x000000ff
        /*0b2c*/ 	.word	0x00000000
        /*0b30*/ 	.short	0x010a
        /*0b32*/ 	.byte	0x05
	.zero		1


	//   ....[163]....
        /*0b34*/ 	.word	0x00003d70
        /*0b38*/ 	.word	0x000000ff
        /*0b3c*/ 	.word	0x00000000
        /*0b40*/ 	.short	0x010a
        /*0b42*/ 	.byte	0x05
	.zero		1


	//   ....[164]....
        /*0b44*/ 	.word	0x00003e00
        /*0b48*/ 	.word	0x000000ff
        /*0b4c*/ 	.word	0x00000000
        /*0b50*/ 	.short	0x010a
        /*0b52*/ 	.byte	0x05
	.zero		1


	//   ....[165]....
        /*0b54*/ 	.word	0x00003e90
        /*0b58*/ 	.word	0x000000ff
        /*0b5c*/ 	.word	0x00000000
        /*0b60*/ 	.short	0x010a
        /*0b62*/ 	.byte	0x05
	.zero		1


	//   ....[166]....
        /*0b64*/ 	.word	0x00003f20
        /*0b68*/ 	.word	0x000000ff
        /*0b6c*/ 	.word	0x00000000
        /*0b70*/ 	.short	0x010a
        /*0b72*/ 	.byte	0x05
	.zero		1


	//   ....[167]....
        /*0b74*/ 	.word	0x00003fb0
        /*0b78*/ 	.word	0x000000ff
        /*0b7c*/ 	.word	0x00000000
        /*0b80*/ 	.short	0x010a
        /*0b82*/ 	.byte	0x05
	.zero		1


	//   ....[168]....
        /*0b84*/ 	.word	0x00004040
        /*0b88*/ 	.word	0x000000ff
        /*0b8c*/ 	.word	0x00000000
        /*0b90*/ 	.short	0x010a
        /*0b92*/ 	.byte	0x05
	.zero		1


	//   ....[169]....
        /*0b94*/ 	.word	0x000040d0
        /*0b98*/ 	.word	0x000000ff
        /*0b9c*/ 	.word	0x00000000
        /*0ba0*/ 	.short	0x010a
        /*0ba2*/ 	.byte	0x05
	.zero		1


	//   ....[170]....
        /*0ba4*/ 	.word	0x00004160
        /*0ba8*/ 	.word	0x000000ff
        /*0bac*/ 	.word	0x00000000
        /*0bb0*/ 	.short	0x010a
        /*0bb2*/ 	.byte	0x05
	.zero		1


	//   ....[171]....
        /*0bb4*/ 	.word	0x000041f0
        /*0bb8*/ 	.word	0x000000ff
        /*0bbc*/ 	.word	0x00000000
        /*0bc0*/ 	.short	0x010a
        /*0bc2*/ 	.byte	0x05
	.zero		1


	//   ....[172]....
        /*0bc4*/ 	.word	0x00004280
        /*0bc8*/ 	.word	0x000000ff
        /*0bcc*/ 	.word	0x00000000
        /*0bd0*/ 	.short	0x010a
        /*0bd2*/ 	.byte	0x05
	.zero		1


	//   ....[173]....
        /*0bd4*/ 	.word	0x00004310
        /*0bd8*/ 	.word	0x000000ff
        /*0bdc*/ 	.word	0x00000000
        /*0be0*/ 	.short	0x010a
        /*0be2*/ 	.byte	0x05
	.zero		1


	//   ....[174]....
        /*0be4*/ 	.word	0x000043a0
        /*0be8*/ 	.word	0x000000ff
        /*0bec*/ 	.word	0x00000000
        /*0bf0*/ 	.short	0x010a
        /*0bf2*/ 	.byte	0x05
	.zero		1


	//   ....[175]....
        /*0bf4*/ 	.word	0x00004430
        /*0bf8*/ 	.word	0x000000ff
        /*0bfc*/ 	.word	0x00000000
        /*0c00*/ 	.short	0x010a
        /*0c02*/ 	.byte	0x05
	.zero		1


	//   ....[176]....
        /*0c04*/ 	.word	0x000044c0
        /*0c08*/ 	.word	0x000000ff
        /*0c0c*/ 	.word	0x00000000
        /*0c10*/ 	.short	0x010a
        /*0c12*/ 	.byte	0x05
	.zero		1


	//   ....[177]....
        /*0c14*/ 	.word	0x00004550
        /*0c18*/ 	.word	0x000000ff
        /*0c1c*/ 	.word	0x00000000
        /*0c20*/ 	.short	0x010a
        /*0c22*/ 	.byte	0x05
	.zero		1


	//   ....[178]....
        /*0c24*/ 	.word	0x000045e0
        /*0c28*/ 	.word	0x000000ff
        /*0c2c*/ 	.word	0x00000000
        /*0c30*/ 	.short	0x010a
        /*0c32*/ 	.byte	0x05
	.zero		1


	//   ....[179]....
        /*0c34*/ 	.word	0x00004670
        /*0c38*/ 	.word	0x000000ff
        /*0c3c*/ 	.word	0x00000000
        /*0c40*/ 	.short	0x010a
        /*0c42*/ 	.byte	0x05
	.zero		1


	//   ....[180]....
        /*0c44*/ 	.word	0x00004700
        /*0c48*/ 	.word	0x000000ff
        /*0c4c*/ 	.word	0x00000000
        /*0c50*/ 	.short	0x010a
        /*0c52*/ 	.byte	0x05
	.zero		1


	//   ....[181]....
        /*0c54*/ 	.word	0x00004790
        /*0c58*/ 	.word	0x000000ff
        /*0c5c*/ 	.word	0x00000000
        /*0c60*/ 	.short	0x010a
        /*0c62*/ 	.byte	0x05
	.zero		1


	//   ....[182]....
        /*0c64*/ 	.word	0x00004820
        /*0c68*/ 	.word	0x000000ff
        /*0c6c*/ 	.word	0x00000000
        /*0c70*/ 	.short	0x010a
        /*0c72*/ 	.byte	0x05
	.zero		1


	//   ....[183]....
        /*0c74*/ 	.word	0x000048b0
        /*0c78*/ 	.word	0x000000ff
        /*0c7c*/ 	.word	0x00000000
        /*0c80*/ 	.short	0x010a
        /*0c82*/ 	.byte	0x05
	.zero		1


	//   ....[184]....
        /*0c84*/ 	.word	0x00004940
        /*0c88*/ 	.word	0x000000ff
        /*0c8c*/ 	.word	0x00000000
        /*0c90*/ 	.short	0x010a
        /*0c92*/ 	.byte	0x05
	.zero		1


	//   ....[185]....
        /*0c94*/ 	.word	0x000049d0
        /*0c98*/ 	.word	0x000000ff
        /*0c9c*/ 	.word	0x00000000
        /*0ca0*/ 	.short	0x010a
        /*0ca2*/ 	.byte	0x05
	.zero		1


	//   ....[186]....
        /*0ca4*/ 	.word	0x00004a60
        /*0ca8*/ 	.word	0x000000ff
        /*0cac*/ 	.word	0x00000000
        /*0cb0*/ 	.short	0x010a
        /*0cb2*/ 	.byte	0x05
	.zero		1


	//   ....[187]....
        /*0cb4*/ 	.word	0x00004af0
        /*0cb8*/ 	.word	0x000000ff
        /*0cbc*/ 	.word	0x00000000
        /*0cc0*/ 	.short	0x010a
        /*0cc2*/ 	.byte	0x05
	.zero		1


	//   ....[188]....
        /*0cc4*/ 	.word	0x00004b80
        /*0cc8*/ 	.word	0x000000ff
        /*0ccc*/ 	.word	0x00000000
        /*0cd0*/ 	.short	0x010a
        /*0cd2*/ 	.byte	0x05
	.zero		1


	//   ....[189]....
        /*0cd4*/ 	.word	0x00004c20
        /*0cd8*/ 	.word	0x00000000
        /*0cdc*/ 	.word	0x00000000
        /*0ce0*/ 	.short	0x010a
        /*0ce2*/ 	.byte	0xff
	.zero		1


	//   ....[190]....
        /*0ce4*/ 	.word	0x00004d40
        /*0ce8*/ 	.word	0x00000002
        /*0cec*/ 	.word	0x000003d0
        /*0cf0*/ 	.short	0x010a
        /*0cf2*/ 	.byte	0xff
	.zero		1


	//   ....[191]....
        /*0cf4*/ 	.word	0x00004db0
        /*0cf8*/ 	.word	0x00000002
        /*0cfc*/ 	.word	0x00000000
        /*0d00*/ 	.short	0x0101
        /*0d02*/ 	.byte	0xff
	.zero		1


	//   ....[192]....
        /*0d04*/ 	.word	0x00004dd0
        /*0d08*/ 	.word	0x000000ff
        /*0d0c*/ 	.word	0x00000380
        /*0d10*/ 	.short	0x010a
        /*0d12*/ 	.byte	0x04
	.zero		1


	//   ....[193]....
        /*0d14*/ 	.word	0x00004ef0
        /*0d18*/ 	.word	0x00000002
        /*0d1c*/ 	.word	0x00000370
        /*0d20*/ 	.short	0x010a
        /*0d22*/ 	.byte	0xff
	.zero		1


	//   ....[194]....
        /*0d24*/ 	.word	0x00004ff0
        /*0d28*/ 	.word	0x00000002
        /*0d2c*/ 	.word	0x00000000
        /*0d30*/ 	.short	0x0101
        /*0d32*/ 	.byte	0xff
	.zero		1


	//   ....[195]....
        /*0d34*/ 	.word	0x00005080
        /*0d38*/ 	.word	0x000000ff
        /*0d3c*/ 	.word	0x00000380
        /*0d40*/ 	.short	0x0106
        /*0d42*/ 	.byte	0x04
	.zero		1


	//   ....[196]....
        /*0d44*/ 	.word	0x000050a0
        /*0d48*/ 	.word	0x000000ff
        /*0d4c*/ 	.word	0x00000380
        /*0d50*/ 	.short	0x010a
        /*0d52*/ 	.byte	0x04
	.zero		1


	//   ....[197]....
        /*0d54*/ 	.word	0x00005130
        /*0d58*/ 	.word	0x000000ff
        /*0d5c*/ 	.word	0x00000380
        /*0d60*/ 	.short	0x0106
        /*0d62*/ 	.byte	0x07
	.zero		1


	//   ....[198]....
        /*0d64*/ 	.word	0x00005170
        /*0d68*/ 	.word	0x00000000
        /*0d6c*/ 	.word	0x00000380
        /*0d70*/ 	.short	0x010a
        /*0d72*/ 	.byte	0xff
	.zero		1


	//   ....[199]....
        /*0d74*/ 	.word	0x000053b0
        /*0d78*/ 	.word	0x000000ff
        /*0d7c*/ 	.word	0x00000008
        /*0d80*/ 	.short	0x010a
        /*0d82*/ 	.byte	0x05
	.zero		1


	//   ....[200]....
        /*0d84*/ 	.word	0x000053d0
        /*0d88*/ 	.word	0x000000ff
        /*0d8c*/ 	.word	0x00000008
        /*0d90*/ 	.short	0x010a
        /*0d92*/ 	.byte	0x05
	.zero		1


	//   ....[201]....
        /*0d94*/ 	.word	0x00005560
        /*0d98*/ 	.word	0x000000ff
        /*0d9c*/ 	.word	0x00000008
        /*0da0*/ 	.short	0x010a
        /*0da2*/ 	.byte	0x05
	.zero		1


	//   ....[202]....
        /*0da4*/ 	.word	0x00005580
        /*0da8*/ 	.word	0x000000ff
        /*0dac*/ 	.word	0x00000008
        /*0db0*/ 	.short	0x010a
        /*0db2*/ 	.byte	0x05
	.zero		1


	//   ....[203]....
        /*0db4*/ 	.word	0x00005640
        /*0db8*/ 	.word	0x000000ff
        /*0dbc*/ 	.word	0x00000000
        /*0dc0*/ 	.short	0x0101
        /*0dc2*/ 	.byte	0x04
	.zero		1


	//   ....[204]....
        /*0dc4*/ 	.word	0x00005920
        /*0dc8*/ 	.word	0x00000000
        /*0dcc*/ 	.word	0x00000370
        /*0dd0*/ 	.short	0x010a
        /*0dd2*/ 	.byte	0xff
	.zero		1


	//   ....[205]....
        /*0dd4*/ 	.word	0x000059e0
        /*0dd8*/ 	.word	0x00000000
        /*0ddc*/ 	.word	0x00000000
        /*0de0*/ 	.short	0x0101
        /*0de2*/ 	.byte	0xff
	.zero		1


	//   ....[206]....
        /*0de4*/ 	.word	0x00005a90
        /*0de8*/ 	.word	0x000000ff
        /*0dec*/ 	.word	0x00000000
        /*0df0*/ 	.short	0x010a
        /*0df2*/ 	.byte	0x04
	.zero		1


	//   ....[207]....
        /*0df4*/ 	.word	0x00005aa0
        /*0df8*/ 	.word	0x000000ff
        /*0dfc*/ 	.word	0x000003b0
        /*0e00*/ 	.short	0x010a
        /*0e02*/ 	.byte	0x13
	.zero		1


	//   ....[208]....
        /*0e04*/ 	.word	0x00005b60
        /*0e08*/ 	.word	0x000000ff
        /*0e0c*/ 	.word	0x00000000
        /*0e10*/ 	.short	0x010a
        /*0e12*/ 	.byte	0x06
	.zero		1


	//   ....[209]....
        /*0e14*/ 	.word	0x00005c80
        /*0e18*/ 	.word	0x000000ff
        /*0e1c*/ 	.word	0x00000000
        /*0e20*/ 	.short	0x010a
        /*0e22*/ 	.byte	0x04
	.zero		1


	//   ....[210]....
        /*0e24*/ 	.word	0x00005ea0
        /*0e28*/ 	.word	0x000000ff
        /*0e2c*/ 	.word	0x00000000
        /*0e30*/ 	.short	0x010a
        /*0e32*/ 	.byte	0x04
	.zero		1


	//   ....[211]....
        /*0e34*/ 	.word	0x00005f30
        /*0e38*/ 	.word	0x000000ff
        /*0e3c*/ 	.word	0x00000000
        /*0e40*/ 	.short	0x010a
        /*0e42*/ 	.byte	0x05
	.zero		1


	//   ....[212]....
        /*0e44*/ 	.word	0x00005fc0
        /*0e48*/ 	.word	0x000000ff
        /*0e4c*/ 	.word	0x00000000
        /*0e50*/ 	.short	0x010a
        /*0e52*/ 	.byte	0x05
	.zero		1


	//   ....[213]....
        /*0e54*/ 	.word	0x00006060
        /*0e58*/ 	.word	0x00000000
        /*0e5c*/ 	.word	0x00000000
        /*0e60*/ 	.short	0x010a
        /*0e62*/ 	.byte	0xff
	.zero		1


	//   ....[214]....
        /*0e64*/ 	.word	0x000060a0
        /*0e68*/ 	.word	0x00000000
        /*0e6c*/ 	.word	0x00000000
        /*0e70*/ 	.short	0x010a
        /*0e72*/ 	.byte	0xff
	.zero		1


	//   ....[215]....
        /*0e74*/ 	.word	0x00006110
        /*0e78*/ 	.word	0x000000ff
        /*0e7c*/ 	.word	0x00000000
        /*0e80*/ 	.short	0x0101
        /*0e82*/ 	.byte	0x04
	.zero		1


	//   ....[216]....
        /*0e84*/ 	.word	0x00006150
        /*0e88*/ 	.word	0x000000ff
        /*0e8c*/ 	.word	0x000003f0
        /*0e90*/ 	.short	0x010a
        /*0e92*/ 	.byte	0x0d
	.zero		1


	//   ....[217]....
        /*0e94*/ 	.word	0x000061a0
        /*0e98*/ 	.word	0x000000ff
        /*0e9c*/ 	.word	0x00000000
        /*0ea0*/ 	.short	0x0101
        /*0ea2*/ 	.byte	0x04
	.zero		1


	//   ....[218]....
        /*0ea4*/ 	.word	0x00006660
        /*0ea8*/ 	.word	0x00000008
        /*0eac*/ 	.word	0x00000370
        /*0eb0*/ 	.short	0x010a
        /*0eb2*/ 	.byte	0xff
	.zero		1


	//   ....[219]....
        /*0eb4*/ 	.word	0x000067d0
        /*0eb8*/ 	.word	0x00000000
        /*0ebc*/ 	.word	0x00000000
        /*0ec0*/ 	.short	0x0101
        /*0ec2*/ 	.byte	0xff
	.zero		1


	//   ....[220]....
        /*0ec4*/ 	.word	0x00006cb0
        /*0ec8*/ 	.word	0x000000ff
        /*0ecc*/ 	.word	0x00000368
        /*0ed0*/ 	.short	0x010a
        /*0ed2*/ 	.byte	0x15
	.zero		1


	//   ....[221]....
        /*0ed4*/ 	.word	0x00006e40
        /*0ed8*/ 	.word	0x000000ff
        /*0edc*/ 	.word	0x00000350
        /*0ee0*/ 	.short	0x010a
        /*0ee2*/ 	.byte	0x15
	.zero		1


	//   ....[222]....
        /*0ee4*/ 	.word	0x00007020
        /*0ee8*/ 	.word	0x000000ff
        /*0eec*/ 	.word	0x00000340
        /*0ef0*/ 	.short	0x010b
        /*0ef2*/ 	.byte	0x15
	.zero		1


	//   ....[223]....
        /*0ef4*/ 	.word	0x00007040
        /*0ef8*/ 	.word	0x000000ff
        /*0efc*/ 	.word	0x00000000
        /*0f00*/ 	.short	0x0101
        /*0f02*/ 	.byte	0x04
	.zero		1


	//   ....[224]....
        /*0f04*/ 	.word	0x00007050
        /*0f08*/ 	.word	0x000000ff
        /*0f0c*/ 	.word	0x00000358
        /*0f10*/ 	.short	0x010a
        /*0f12*/ 	.byte	0x15
	.zero		1


	//   ....[225]....
        /*0f14*/ 	.word	0x000072a0
        /*0f18*/ 	.word	0x000000ff
        /*0f1c*/ 	.word	0x00000348
        /*0f20*/ 	.short	0x010b
        /*0f22*/ 	.byte	0x15
	.zero		1


	//   ....[226]....
        /*0f24*/ 	.word	0x000072b0
        /*0f28*/ 	.word	0x000000ff
        /*0f2c*/ 	.word	0x00000000
        /*0f30*/ 	.short	0x0101
        /*0f32*/ 	.byte	0x25
	.zero		1


	//   ....[227]....
        /*0f34*/ 	.word	0x000072e0
        /*0f38*/ 	.word	0x000000ff
        /*0f3c*/ 	.word	0x00000350
        /*0f40*/ 	.short	0x010a
        /*0f42*/ 	.byte	0x15
	.zero		1


	//   ....[228]....
        /*0f44*/ 	.word	0x00007320
        /*0f48*/ 	.word	0x00000000
        /*0f4c*/ 	.word	0x00000358
        /*0f50*/ 	.short	0x010a
        /*0f52*/ 	.byte	0xff
	.zero		1


	//   ....[229]....
        /*0f54*/ 	.word	0x00007620
        /*0f58*/ 	.word	0x00000003
        /*0f5c*/ 	.word	0x00000370
        /*0f60*/ 	.short	0x010a
        /*0f62*/ 	.byte	0xff
	.zero		1


	//   ....[230]....
        /*0f64*/ 	.word	0x000077a0
        /*0f68*/ 	.word	0x00000000
        /*0f6c*/ 	.word	0x00000000
        /*0f70*/ 	.short	0x0101
        /*0f72*/ 	.byte	0xff
	.zero		1


	//   ....[231]....
        /*0f74*/ 	.word	0x00008290
        /*0f78*/ 	.word	0x00000004
        /*0f7c*/ 	.word	0x00000340
        /*0f80*/ 	.short	0x010a
        /*0f82*/ 	.byte	0xff
	.zero		1


	//   ....[232]....
        /*0f84*/ 	.word	0x000082a0
        /*0f88*/ 	.word	0x00000050
        /*0f8c*/ 	.word	0x00000390
        /*0f90*/ 	.short	0x010a
        /*0f92*/ 	.byte	0xff
	.zero		1


	//   ....[233]....
        /*0f94*/ 	.word	0x00008410
        /*0f98*/ 	.word	0x00000004
        /*0f9c*/ 	.word	0x00000340
        /*0fa0*/ 	.short	0x010a
        /*0fa2*/ 	.byte	0xff
	.zero		1


	//   ....[234]....
        /*0fa4*/ 	.word	0x00008530
        /*0fa8*/ 	.word	0x00000000
        /*0fac*/ 	.word	0x00000000
        /*0fb0*/ 	.short	0x0101
        /*0fb2*/ 	.byte	0xff
	.zero		1


	//   ....[235]....
        /*0fb4*/ 	.word	0x000085b0
        /*0fb8*/ 	.word	0x00000050
        /*0fbc*/ 	.word	0x00000390
        /*0fc0*/ 	.short	0x010a
        /*0fc2*/ 	.byte	0xff
	.zero		1


	//   ....[236]....
        /*0fc4*/ 	.word	0x00009180
        /*0fc8*/ 	.word	0x00000003
        /*0fcc*/ 	.word	0x00000340
        /*0fd0*/ 	.short	0x010a
        /*0fd2*/ 	.byte	0xff
	.zero		1


	//   ....[237]....
        /*0fd4*/ 	.word	0x00009230
        /*0fd8*/ 	.word	0x00000003
        /*0fdc*/ 	.word	0x00000340
        /*0fe0*/ 	.short	0x010a
        /*0fe2*/ 	.byte	0xff
	.zero		1


	//   ....[238]....
        /*0fe4*/ 	.word	0x00009350
        /*0fe8*/ 	.word	0x00000000
        /*0fec*/ 	.word	0x00000000
        /*0ff0*/ 	.short	0x0101
        /*0ff2*/ 	.byte	0xff
	.zero		1


	//   ....[239]....
        /*0ff4*/ 	.word	0x00009610
        /*0ff8*/ 	.word	0x00000050
        /*0ffc*/ 	.word	0x00000000
        /*1000*/ 	.short	0x0101
        /*1002*/ 	.byte	0xff
	.zero		1


	//   ....[240]....
        /*1004*/ 	.word	0x0000a090
        /*1008*/ 	.word	0x00000000
        /*100c*/ 	.word	0x000003e0
        /*1010*/ 	.short	0x010a
        /*1012*/ 	.byte	0xff
	.zero		1


	//   ....[241]....
        /*1014*/ 	.word	0x0000a0f0
        /*1018*/ 	.word	0x00000000
        /*101c*/ 	.word	0x000001a0
        /*1020*/ 	.short	0x010a
        /*1022*/ 	.byte	0xff
	.zero		1


	//   ....[242]....
        /*1024*/ 	.word	0x0000a150
        /*1028*/ 	.word	0x00000000
        /*102c*/ 	.word	0x000001a0
        /*1030*/ 	.short	0x010a
        /*1032*/ 	.byte	0xff
	.zero		1


	//   ....[243]....
        /*1034*/ 	.word	0x0000a1a0
        /*1038*/ 	.word	0x00000003
        /*103c*/ 	.word	0x00000370
        /*1040*/ 	.short	0x010a
        /*1042*/ 	.byte	0xff
	.zero		1


	//   ....[244]....
        /*1044*/ 	.word	0x0000a200
        /*1048*/ 	.word	0x00000000
        /*104c*/ 	.word	0x00000000
        /*1050*/ 	.short	0x010a
        /*1052*/ 	.byte	0xff
	.zero		1


	//   ....[245]....
        /*1054*/ 	.word	0x0000a260
        /*1058*/ 	.word	0x00000000
        /*105c*/ 	.word	0x00000000
        /*1060*/ 	.short	0x010a
        /*1062*/ 	.byte	0xff
	.zero		1


	//   ....[246]....
        /*1064*/ 	.word	0x0000a2c0
        /*1068*/ 	.word	0x00000000
        /*106c*/ 	.word	0x00000000
        /*1070*/ 	.short	0x010a
        /*1072*/ 	.byte	0xff
	.zero		1


	//   ....[247]....
        /*1074*/ 	.word	0x0000a320
        /*1078*/ 	.word	0x00000000
        /*107c*/ 	.word	0x00000000
        /*1080*/ 	.short	0x010a
        /*1082*/ 	.byte	0xff
	.zero		1


	//   ....[248]....
        /*1084*/ 	.word	0x0000a380
        /*1088*/ 	.word	0x00000000
        /*108c*/ 	.word	0x00000000
        /*1090*/ 	.short	0x010a
        /*1092*/ 	.byte	0xff
	.zero		1


	//   ....[249]....
        /*1094*/ 	.word	0x0000a3e0
        /*1098*/ 	.word	0x00000000
        /*109c*/ 	.word	0x00000000
        /*10a0*/ 	.short	0x010a
        /*10a2*/ 	.byte	0xff
	.zero		1


	//   ....[250]....
        /*10a4*/ 	.word	0x0000a440
        /*10a8*/ 	.word	0x00000000
        /*10ac*/ 	.word	0x00000000
        /*10b0*/ 	.short	0x010a
        /*10b2*/ 	.byte	0xff
	.zero		1


	//   ....[251]....
        /*10b4*/ 	.word	0x0000a4a0
        /*10b8*/ 	.word	0x00000000
        /*10bc*/ 	.word	0x00000000
        /*10c0*/ 	.short	0x010a
        /*10c2*/ 	.byte	0xff
	.zero		1


	//   ....[252]....
        /*10c4*/ 	.word	0x0000a500
        /*10c8*/ 	.word	0x00000000
        /*10cc*/ 	.word	0x00000000
        /*10d0*/ 	.short	0x010a
        /*10d2*/ 	.byte	0xff
	.zero		1


	//   ....[253]....
        /*10d4*/ 	.word	0x0000a560
        /*10d8*/ 	.word	0x00000000
        /*10dc*/ 	.word	0x00000000
        /*10e0*/ 	.short	0x010a
        /*10e2*/ 	.byte	0xff
	.zero		1


	//   ....[254]....
        /*10e4*/ 	.word	0x0000a5c0
        /*10e8*/ 	.word	0x00000000
        /*10ec*/ 	.word	0x00000000
        /*10f0*/ 	.short	0x010a
        /*10f2*/ 	.byte	0xff
	.zero		1


	//   ....[255]....
        /*10f4*/ 	.word	0x0000a620
        /*10f8*/ 	.word	0x00000000
        /*10fc*/ 	.word	0x00000000
        /*1100*/ 	.short	0x010a
        /*1102*/ 	.byte	0xff
	.zero		1


	//   ....[0]....
        /*1104*/ 	.word	0x0000a680
        /*1108*/ 	.word	0x00000000
        /*110c*/ 	.word	0x00000000
        /*1110*/ 	.short	0x010a
        /*1112*/ 	.byte	0xff
	.zero		1


	//   ....[1]....
        /*1114*/ 	.word	0x0000a6e0
        /*1118*/ 	.word	0x00000000
        /*111c*/ 	.word	0x00000000
        /*1120*/ 	.short	0x010a
        /*1122*/ 	.byte	0xff
	.zero		1


	//   ....[2]....
        /*1124*/ 	.word	0x0000a740
        /*1128*/ 	.word	0x00000000
        /*112c*/ 	.word	0x00000000
        /*1130*/ 	.short	0x010a
        /*1132*/ 	.byte	0xff
	.zero		1


	//   ....[3]....
        /*1134*/ 	.word	0x0000a7a0
        /*1138*/ 	.word	0x00000000
        /*113c*/ 	.word	0x00000000
        /*1140*/ 	.short	0x010a
        /*1142*/ 	.byte	0xff
	.zero		1


	//   ....[4]....
        /*1144*/ 	.word	0x0000a800
        /*1148*/ 	.word	0x00000000
        /*114c*/ 	.word	0x00000000
        /*1150*/ 	.short	0x010a
        /*1152*/ 	.byte	0xff
	.zero		1


	//   ....[5]....
        /*1154*/ 	.word	0x0000a860
        /*1158*/ 	.word	0x00000000
        /*115c*/ 	.word	0x00000000
        /*1160*/ 	.short	0x010a
        /*1162*/ 	.byte	0xff
	.zero		1


	//   ....[6]....
        /*1164*/ 	.word	0x0000a8c0
        /*1168*/ 	.word	0x00000000
        /*116c*/ 	.word	0x00000000
        /*1170*/ 	.short	0x010a
        /*1172*/ 	.byte	0xff
	.zero		1


	//   ....[7]....
        /*1174*/ 	.word	0x0000a920
        /*1178*/ 	.word	0x00000000
        /*117c*/ 	.word	0x00000000
        /*1180*/ 	.short	0x010a
        /*1182*/ 	.byte	0xff
	.zero		1


	//   ....[8]....
        /*1184*/ 	.word	0x0000a980
        /*1188*/ 	.word	0x00000000
        /*118c*/ 	.word	0x00000000
        /*1190*/ 	.short	0x010a
        /*1192*/ 	.byte	0xff
	.zero		1


	//   ....[9]....
        /*1194*/ 	.word	0x0000a9e0
        /*1198*/ 	.word	0x00000000
        /*119c*/ 	.word	0x00000000
        /*11a0*/ 	.short	0x010a
        /*11a2*/ 	.byte	0xff
	.zero		1


	//   ....[10]....
        /*11a4*/ 	.word	0x0000aa40
        /*11a8*/ 	.word	0x00000000
        /*11ac*/ 	.word	0x00000000
        /*11b0*/ 	.short	0x010a
        /*11b2*/ 	.byte	0xff
	.zero		1


	//   ....[11]....
        /*11b4*/ 	.word	0x0000aaa0
        /*11b8*/ 	.word	0x00000000
        /*11bc*/ 	.word	0x00000000
        /*11c0*/ 	.short	0x010a
        /*11c2*/ 	.byte	0xff
	.zero		1


	//   ....[12]....
        /*11c4*/ 	.word	0x0000ab00
        /*11c8*/ 	.word	0x00000000
        /*11cc*/ 	.word	0x00000000
        /*11d0*/ 	.short	0x010a
        /*11d2*/ 	.byte	0xff
	.zero		1


	//   ....[13]....
        /*11d4*/ 	.word	0x0000ab60
        /*11d8*/ 	.word	0x00000000
        /*11dc*/ 	.word	0x00000000
        /*11e0*/ 	.short	0x010a
        /*11e2*/ 	.byte	0xff
	.zero		1


	//   ....[14]....
        /*11e4*/ 	.word	0x0000abc0
        /*11e8*/ 	.word	0x00000000
        /*11ec*/ 	.word	0x00000000
        /*11f0*/ 	.short	0x010a
        /*11f2*/ 	.byte	0xff
	.zero		1


	//   ....[15]....
        /*11f4*/ 	.word	0x0000ac20
        /*11f8*/ 	.word	0x00000000
        /*11fc*/ 	.word	0x00000000
        /*1200*/ 	.short	0x010a
        /*1202*/ 	.byte	0xff
	.zero		1


	//   ....[16]....
        /*1204*/ 	.word	0x0000ac80
        /*1208*/ 	.word	0x00000000
        /*120c*/ 	.word	0x00000000
        /*1210*/ 	.short	0x010a
        /*1212*/ 	.byte	0xff
	.zero		1


	//   ....[17]....
        /*1214*/ 	.word	0x0000ace0
        /*1218*/ 	.word	0x00000000
        /*121c*/ 	.word	0x00000000
        /*1220*/ 	.short	0x010a
        /*1222*/ 	.byte	0xff
	.zero		1


	//   ....[18]....
        /*1224*/ 	.word	0x0000ad40
        /*1228*/ 	.word	0x00000000
        /*122c*/ 	.word	0x00000000
        /*1230*/ 	.short	0x010a
        /*1232*/ 	.byte	0xff
	.zero		1


	//   ....[19]....
        /*1234*/ 	.word	0x0000ada0
        /*1238*/ 	.word	0x00000000
        /*123c*/ 	.word	0x00000000
        /*1240*/ 	.short	0x010a
        /*1242*/ 	.byte	0xff
	.zero		1


	//   ....[20]....
        /*1244*/ 	.word	0x0000ae00
        /*1248*/ 	.word	0x00000000
        /*124c*/ 	.word	0x00000000
        /*1250*/ 	.short	0x010a
        /*1252*/ 	.byte	0xff
	.zero		1


	//   ....[21]....
        /*1254*/ 	.word	0x0000ae60
        /*1258*/ 	.word	0x00000000
        /*125c*/ 	.word	0x00000000
        /*1260*/ 	.short	0x010a
        /*1262*/ 	.byte	0xff
	.zero		1


	//   ....[22]....
        /*1264*/ 	.word	0x0000aec0
        /*1268*/ 	.word	0x00000000
        /*126c*/ 	.word	0x00000000
        /*1270*/ 	.short	0x010a
        /*1272*/ 	.byte	0xff
	.zero		1


	//   ....[23]....
        /*1274*/ 	.word	0x0000af20
        /*1278*/ 	.word	0x00000000
        /*127c*/ 	.word	0x00000000
        /*1280*/ 	.short	0x010a
        /*1282*/ 	.byte	0xff
	.zero		1


	//   ....[24]....
        /*1284*/ 	.word	0x0000af80
        /*1288*/ 	.word	0x00000000
        /*128c*/ 	.word	0x00000000
        /*1290*/ 	.short	0x010a
        /*1292*/ 	.byte	0xff
	.zero		1


	//   ....[25]....
        /*1294*/ 	.word	0x0000afe0
        /*1298*/ 	.word	0x00000000
        /*129c*/ 	.word	0x00000000
        /*12a0*/ 	.short	0x010a
        /*12a2*/ 	.byte	0xff
	.zero		1


	//   ....[26]....
        /*12a4*/ 	.word	0x0000b040
        /*12a8*/ 	.word	0x00000000
        /*12ac*/ 	.word	0x00000000
        /*12b0*/ 	.short	0x010a
        /*12b2*/ 	.byte	0xff
	.zero		1


	//   ....[27]....
        /*12b4*/ 	.word	0x0000b0a0
        /*12b8*/ 	.word	0x00000000
        /*12bc*/ 	.word	0x00000000
        /*12c0*/ 	.short	0x010a
        /*12c2*/ 	.byte	0xff
	.zero		1


	//   ....[28]....
        /*12c4*/ 	.word	0x0000b100
        /*12c8*/ 	.word	0x00000000
        /*12cc*/ 	.word	0x00000000
        /*12d0*/ 	.short	0x010a
        /*12d2*/ 	.byte	0xff
	.zero		1


	//   ....[29]....
        /*12d4*/ 	.word	0x0000b160
        /*12d8*/ 	.word	0x00000000
        /*12dc*/ 	.word	0x00000000
        /*12e0*/ 	.short	0x010a
        /*12e2*/ 	.byte	0xff
	.zero		1


	//   ....[30]....
        /*12e4*/ 	.word	0x0000b1c0
        /*12e8*/ 	.word	0x00000000
        /*12ec*/ 	.word	0x00000000
        /*12f0*/ 	.short	0x010a
        /*12f2*/ 	.byte	0xff
	.zero		1


	//   ....[31]....
        /*12f4*/ 	.word	0x0000b220
        /*12f8*/ 	.word	0x00000000
        /*12fc*/ 	.word	0x00000000
        /*1300*/ 	.short	0x010a
        /*1302*/ 	.byte	0xff
	.zero		1


	//   ....[32]....
        /*1304*/ 	.word	0x0000b280
        /*1308*/ 	.word	0x00000000
        /*130c*/ 	.word	0x00000000
        /*1310*/ 	.short	0x010a
        /*1312*/ 	.byte	0xff
	.zero		1


	//   ....[33]....
        /*1314*/ 	.word	0x0000b2e0
        /*1318*/ 	.word	0x00000000
        /*131c*/ 	.word	0x00000000
        /*1320*/ 	.short	0x010a
        /*1322*/ 	.byte	0xff
	.zero		1


	//   ....[34]....
        /*1324*/ 	.word	0x0000b340
        /*1328*/ 	.word	0x00000000
        /*132c*/ 	.word	0x00000000
        /*1330*/ 	.short	0x010a
        /*1332*/ 	.byte	0xff
	.zero		1


	//   ....[35]....
        /*1334*/ 	.word	0x0000b3a0
        /*1338*/ 	.word	0x00000000
        /*133c*/ 	.word	0x00000000
        /*1340*/ 	.short	0x010a
        /*1342*/ 	.byte	0xff
	.zero		1


	//   ....[36]....
        /*1344*/ 	.word	0x0000b400
        /*1348*/ 	.word	0x00000000
        /*134c*/ 	.word	0x00000000
        /*1350*/ 	.short	0x010a
        /*1352*/ 	.byte	0xff
	.zero		1


	//   ....[37]....
        /*1354*/ 	.word	0x0000b460
        /*1358*/ 	.word	0x00000000
        /*135c*/ 	.word	0x00000000
        /*1360*/ 	.short	0x010a
        /*1362*/ 	.byte	0xff
	.zero		1


	//   ....[38]....
        /*1364*/ 	.word	0x0000b4c0
        /*1368*/ 	.word	0x00000000
        /*136c*/ 	.word	0x00000000
        /*1370*/ 	.short	0x010a
        /*1372*/ 	.byte	0xff
	.zero		1


	//   ....[39]....
        /*1374*/ 	.word	0x0000b510
        /*1378*/ 	.word	0x00000002
        /*137c*/ 	.word	0x000003d0
        /*1380*/ 	.short	0x010a
        /*1382*/ 	.byte	0xff
	.zero		1


	//   ....[40]....
        /*1384*/ 	.word	0x0000b570
        /*1388*/ 	.word	0x00000002
        /*138c*/ 	.word	0x00000380
        /*1390*/ 	.short	0x010a
        /*1392*/ 	.byte	0xff
	.zero		1


	//   ....[41]....
        /*1394*/ 	.word	0x0000b5c0
        /*1398*/ 	.word	0x00000002
        /*139c*/ 	.word	0x00000370
        /*13a0*/ 	.short	0x010a
        /*13a2*/ 	.byte	0xff
	.zero		1


	//   ....[42]....
        /*13a4*/ 	.word	0x0000b620
        /*13a8*/ 	.word	0x00000000
        /*13ac*/ 	.word	0x00000380
        /*13b0*/ 	.short	0x010a
        /*13b2*/ 	.byte	0xff
	.zero		1


	//   ....[43]....
        /*13b4*/ 	.word	0x0000b680
        /*13b8*/ 	.word	0x00000005
        /*13bc*/ 	.word	0x00000008
        /*13c0*/ 	.short	0x010a
        /*13c2*/ 	.byte	0xff
	.zero		1


	//   ....[44]....
        /*13c4*/ 	.word	0x0000b760
        /*13c8*/ 	.word	0x00000000
        /*13cc*/ 	.word	0x00000008
        /*13d0*/ 	.short	0x010a
        /*13d2*/ 	.byte	0xff
	.zero		1


	//   ....[45]....
        /*13d4*/ 	.word	0x0000b7b0
        /*13d8*/ 	.word	0x00000000
        /*13dc*/ 	.word	0x00000370
        /*13e0*/ 	.short	0x010a
        /*13e2*/ 	.byte	0xff
	.zero		1


	//   ....[46]....
        /*13e4*/ 	.word	0x0000b810
        /*13e8*/ 	.word	0x00000000
        /*13ec*/ 	.word	0x000003b0
        /*13f0*/ 	.short	0x010a
        /*13f2*/ 	.byte	0xff
	.zero		1


	//   ....[47]....
        /*13f4*/ 	.word	0x0000b870
        /*13f8*/ 	.word	0x00000000
        /*13fc*/ 	.word	0x00000000
        /*1400*/ 	.short	0x010a
        /*1402*/ 	.byte	0xff
	.zero		1


	//   ....[48]....
        /*1404*/ 	.word	0x0000b8d0
        /*1408*/ 	.word	0x00000000
        /*140c*/ 	.word	0x00000000
        /*1410*/ 	.short	0x010a
        /*1412*/ 	.byte	0xff
	.zero		1


	//   ....[49]....
        /*1414*/ 	.word	0x0000b930
        /*1418*/ 	.word	0x00000000
        /*141c*/ 	.word	0x00000000
        /*1420*/ 	.short	0x010a
        /*1422*/ 	.byte	0xff
	.zero		1


	//   ....[50]....
        /*1424*/ 	.word	0x0000b990
        /*1428*/ 	.word	0x00000000
        /*142c*/ 	.word	0x00000000
        /*1430*/ 	.short	0x010a
        /*1432*/ 	.byte	0xff
	.zero		1


	//   ....[51]....
        /*1434*/ 	.word	0x0000b9f0
        /*1438*/ 	.word	0x00000000
        /*143c*/ 	.word	0x000003f0
        /*1440*/ 	.short	0x010a
        /*1442*/ 	.byte	0xff
	.zero		1


	//   ....[52]....
        /*1444*/ 	.word	0x0000ba40
        /*1448*/ 	.word	0x00000008
        /*144c*/ 	.word	0x00000370
        /*1450*/ 	.short	0x010a
        /*1452*/ 	.byte	0xff
	.zero		1


	//   ....[53]....
        /*1454*/ 	.word	0x0000baa0
        /*1458*/ 	.word	0x00000000
        /*145c*/ 	.word	0x00000368
        /*1460*/ 	.short	0x010a
        /*1462*/ 	.byte	0xff
	.zero		1


	//   ....[54]....
        /*1464*/ 	.word	0x0000bb00
        /*1468*/ 	.word	0x00000000
        /*146c*/ 	.word	0x00000350
        /*1470*/ 	.short	0x010a
        /*1472*/ 	.byte	0xff
	.zero		1


	//   ....[55]....
        /*1474*/ 	.word	0x0000bb60
        /*1478*/ 	.word	0x00000000
        /*147c*/ 	.word	0x00000358
        /*1480*/ 	.short	0x010a
        /*1482*/ 	.byte	0xff
	.zero		1


	//   ....[56]....
        /*1484*/ 	.word	0x0000bbc0
        /*1488*/ 	.word	0x00000000
        /*148c*/ 	.word	0x00000350
        /*1490*/ 	.short	0x010a
        /*1492*/ 	.byte	0xff
	.zero		1


	//   ....[57]....
        /*1494*/ 	.word	0x0000bc10
        /*1498*/ 	.word	0x00000003
        /*149c*/ 	.word	0x00000370
        /*14a0*/ 	.short	0x010a
        /*14a2*/ 	.byte	0xff
	.zero		1


	//   ....[58]....
        /*14a4*/ 	.word	0x0000bc60
        /*14a8*/ 	.word	0x00000004
        /*14ac*/ 	.word	0x00000340
        /*14b0*/ 	.short	0x010a
        /*14b2*/ 	.byte	0xff
	.zero		1


	//   ....[59]....
        /*14b4*/ 	.word	0x0000bcb0
        /*14b8*/ 	.word	0x00000050
        /*14bc*/ 	.word	0x00000390
        /*14c0*/ 	.short	0x010a
        /*14c2*/ 	.byte	0xff
	.zero		1


	//   ....[60]....
        /*14c4*/ 	.word	0x0000bd00
        /*14c8*/ 	.word	0x00000003
        /*14cc*/ 	.word	0x00000340
        /*14d0*/ 	.short	0x010a
        /*14d2*/ 	.byte	0xff
	.zero		1


	//----- nvinfo : EIATTR_NUM_MBARRIERS
	.align		4
.L_47:
        /*14d4*/ 	.byte	0x03, 0x38
        /*14d6*/ 	.short	0x007f


	//----- nvinfo : EIATTR_EXIT_INSTR_OFFSETS
	.align		4
        /*14d8*/ 	.byte	0x04, 0x1c
        /*14da*/ 	.short	(.L_49 - .L_48)


	//   ....[0]....
.L_48:
        /*14dc*/ 	.word	0x00004c50


	//   ....[1]....
        /*14e0*/ 	.word	0x00005140


	//   ....[2]....
        /*14e4*/ 	.word	0x000051a0


	//   ....[3]....
        /*14e8*/ 	.word	0x000063d0


	//   ....[4]....
        /*14ec*/ 	.word	0x00007350


	//   ....[5]....
        /*14f0*/ 	.word	0x00007390


	//   ....[6]....
        /*14f4*/ 	.word	0x0000a080


	//----- nvinfo : EIATTR_MAX_THREADS
	.align		4
.L_49:
        /*14f8*/ 	.byte	0x04, 0x05
        /*14fa*/ 	.short	(.L_51 - .L_50)
.L_50:
        /*14fc*/ 	.word	0x00000100
        /*1500*/ 	.word	0x00000001
        /*1504*/ 	.word	0x00000001


	//----- nvinfo : EIATTR_CRS_STACK_SIZE
	.align		4
.L_51:
        /*1508*/ 	.byte	0x04, 0x1e
        /*150a*/ 	.short	(.L_53 - .L_52)
.L_52:
        /*150c*/ 	.word	0x00000000


	//----- nvinfo : EIATTR_CBANK_PARAM_SIZE
	.align		4
.L_53:
        /*1510*/ 	.byte	0x03, 0x19
        /*1512*/ 	.short	0x0800


	//----- nvinfo : EIATTR_PARAM_CBANK
	.align		4
        /*1514*/ 	.byte	0x04, 0x0a
        /*1516*/ 	.short	(.L_55 - .L_54)
	.align		4
.L_54:
        /*1518*/ 	.word	index@(.nv.constant0._ZN7cutlass13device_kernelINS_4gemm6kernel13GemmUniversalIN4cute5tupleIJiiiiEEENS1_10collective13CollectiveMmaINS1_35MainloopSm100TmaUmmaWarpSpecializedILi52ELi2ELi4ENS5_IJNS4_1CILi8EEENSA_ILi1EEESC_EEEEENS5_IJNSA_ILi128EEESF_NSA_ILi32EEEEEEaNS5_IJlSC_lEEEaSI_NS4_8TiledMMAINS4_8MMA_AtomIJNS4_21SM100_MMA_S8_2x1SM_SSIaaiLi128ELi128ELNS4_4UMMA5MajorE0ELSN_0ELNSM_8SaturateE0EEEEEENS4_6LayoutINS5_IJSC_SC_SC_EEENS5_IJNSA_ILi0EEEST_ST_EEEEENS5_IJNS4_10UnderscoreESW_SW_EEEEENS4_18SM100_TMA_2SM_LOADENS4_14ComposedLayoutINS4_7SwizzleILi1ELi4ELi3EEENS4_18smem_ptr_flag_bitsILi8EEENSR_INS5_IJSB_SG_EEENS5_IJSG_SC_EEEEEEEvNS4_8identityENS4_28SM100_TMA_2SM_LOAD_MULTICASTES18_vS19_EENS_8epilogue10collective18CollectiveEpilogueINS1C_23Sm100TmaWarpSpecializedILi2ELi2ELi32ELb0ELb0EEEJNS5_IJNSA_ILi64EEESF_SG_EEENS5_IJNSR_IS1H_SC_EENSR_INS5_IJSG_NSA_ILi2EEEEEENS5_IJSC_S1H_EEEEEEEEaSI_aSI_NS1C_6fusion15FusionCallbacksIS1G_NS1P_17LinearCombinationIaiaiLNS_15FloatRoundStyleE2EEES1I_S1O_JEEENS4_5SM1004TMEM4LOAD26SM100_TMEM_LOAD_32dp32b32xENS4_13SM90_TMA_LOADES18_NS4_39AutoVectorizingCopyWithAssumedAlignmentILi128EEENS4_14SM90_TMA_STOREES18_S21_S21_EEEvvEEEEvNT_6ParamsE)
        /*151c*/ 	.short	0x0380
        /*151e*/ 	.short	0x0800


	//----- nvinfo : EIATTR_SW_WAR
	.align		4
.L_55:
        /*1520*/ 	.byte	0x04, 0x36
        /*1522*/ 	.short	(.L_57 - .L_56)
.L_56:
        /*1524*/ 	.word	0x00000008
.L_57:


//--------------------- .nv.callgraph             --------------------------
	.section	.nv.callgraph,"",@"SHT_CUDA_CALLGRAPH"
	.align	4
	.sectionentsize	8
	.align		4
        /*0000*/ 	.word	0x00000000
	.align		4
        /*0004*/ 	.word	0xffffffff
	.align		4
        /*0008*/ 	.word	index@(_ZN7cutlass13device_kernelINS_4gemm6kernel13GemmUniversalIN4cute5tupleIJiiiiEEENS1_10collective13CollectiveMmaINS1_35MainloopSm100TmaUmmaWarpSpecializedILi52ELi2ELi4ENS5_IJNS4_1CILi8EEENSA_ILi1EEESC_EEEEENS5_IJNSA_ILi128EEESF_NSA_ILi32EEEEEEaNS5_IJlSC_lEEEaSI_NS4_8TiledMMAINS4_8MMA_AtomIJNS4_21SM100_MMA_S8_2x1SM_SSIaaiLi128ELi128ELNS4_4UMMA5MajorE0ELSN_0ELNSM_8SaturateE0EEEEEENS4_6LayoutINS5_IJSC_SC_SC_EEENS5_IJNSA_ILi0EEEST_ST_EEEEENS5_IJNS4_10UnderscoreESW_SW_EEEEENS4_18SM100_TMA_2SM_LOADENS4_14ComposedLayoutINS4_7SwizzleILi1ELi4ELi3EEENS4_18smem_ptr_flag_bitsILi8EEENSR_INS5_IJSB_SG_EEENS5_IJSG_SC_EEEEEEEvNS4_8identityENS4_28SM100_TMA_2SM_LOAD_MULTICASTES18_vS19_EENS_8epilogue10collective18CollectiveEpilogueINS1C_23Sm100TmaWarpSpecializedILi2ELi2ELi32ELb0ELb0EEEJNS5_IJNSA_ILi64EEESF_SG_EEENS5_IJNSR_IS1H_SC_EENSR_INS5_IJSG_NSA_ILi2EEEEEENS5_IJSC_S1H_EEEEEEEEaSI_aSI_NS1C_6fusion15FusionCallbacksIS1G_NS1P_17LinearCombinationIaiaiLNS_15FloatRoundStyleE2EEES1I_S1O_JEEENS4_5SM1004TMEM4LOAD26SM100_TMEM_LOAD_32dp32b32xENS4_13SM90_TMA_LOADES18_NS4_39AutoVectorizingCopyWithAssumedAlignmentILi128EEENS4_14SM90_TMA_STOREES18_S21_S21_EEEvvEEEEvNT_6ParamsE)
	.align		4
        /*000c*/ 	.word	index@(__assertfail)
	.align		4
        /*0010*/ 	.word	0x00000000
	.align		4
        /*0014*/ 	.word	0xfffffffe
	.align		4
        /*0018*/ 	.word	0x00000000
	.align		4
        /*001c*/ 	.word	0xfffffffd
	.align		4
        /*0020*/ 	.word	0x00000000
	.align		4
        /*0024*/ 	.word	0xfffffffc


//--------------------- .nv.constant4             --------------------------
	.section	.nv.constant4,"a",@progbits
	.align	8
	.align		8
.nv.constant4:
        /*0000*/ 	.dword	__assertfail
	.align		8
        /*0008*/ 	.dword	__unnamed_1
	.align		8
        /*0010*/ 	.dword	__unnamed_2
	.align		8
        /*0018*/ 	.dword	_ZN40_INTERNAL_fec2cdd3_4_k_cu_26a2c268_359624cuda3std3__45__cpo5beginE
	.align		8
        /*0020*/ 	.dword	_ZN40_INTERNAL_fec2cdd3_4_k_cu_26a2c268_359624cuda3std3__45__cpo3endE
	.align		8
        /*0028*/ 	.dword	_ZN40_INTERNAL_fec2cdd3_4_k_cu_26a2c268_359624cuda3std3__45__cpo6cbeginE
	.align		8
        /*0030*/ 	.dword	_ZN40_INTERNAL_fec2cdd3_4_k_cu_26a2c268_359624cuda3std3__45__cpo4cendE
	.align		8
        /*0038*/ 	.dword	_ZN40_INTERNAL_fec2cdd3_4_k_cu_26a2c268_359624cuda3std3__442_GLOBAL__N__fec2cdd3_4_k_cu_26a2c268_359626ignoreE
	.align		8
        /*0040*/ 	.dword	_ZN40_INTERNAL_fec2cdd3_4_k_cu_26a2c268_359624cuda3std3__419piecewise_constructE
	.align		8
        /*0048*/ 	.dword	_ZN40_INTERNAL_fec2cdd3_4_k_cu_26a2c268_359624cuda3std3__48in_placeE
	.align		8
        /*0050*/ 	.dword	_ZN40_INTERNAL_fec2cdd3_4_k_cu_26a2c268_359624cuda3std6ranges3__45__cpo4swapE
	.align		8
        /*0058*/ 	.dword	_ZN40_INTERNAL_fec2cdd3_4_k_cu_26a2c268_359624cuda3std6ranges3__45__cpo9iter_moveE
	.align		8
        /*0060*/ 	.dword	_ZN40_INTERNAL_fec2cdd3_4_k_cu_26a2c268_359624cute7productE
	.align		8
        /*0068*/ 	.dword	_ZN40_INTERNAL_fec2cdd3_4_k_cu_26a2c268_359624cute1_E
	.align		8
        /*0070*/ 	.dword	$str$25
	.align		8
        /*0078*/ 	.dword	$str$26
	.align		8
        /*0080*/ 	.dword	$str$27
	.align		8
        /*0088*/ 	.dword	$str$28


//--------------------- .text._ZN7cutlass13device_kernelINS_4gemm6kernel13GemmUniversalIN4cute5tupleIJiiiiEEENS1_10collective13CollectiveMmaINS1_35MainloopSm100TmaUmmaWarpSpecializedILi52ELi2ELi4ENS5_IJNS4_1CILi8EEENSA_ILi1EEESC_EEEEENS5_IJNSA_ILi128EEESF_NSA_ILi32EEEEEEaNS5_IJlSC_lEEEaSI_NS4_8TiledMMAINS4_8MMA_AtomIJNS4_21SM100_MMA_S8_2x1SM_SSIaaiLi128ELi128ELNS4_4UMMA5MajorE0ELSN_0ELNSM_8SaturateE0EEEEEENS4_6LayoutINS5_IJSC_SC_SC_EEENS5_IJNSA_ILi0EEEST_ST_EEEEENS5_IJNS4_10UnderscoreESW_SW_EEEEENS4_18SM100_TMA_2SM_LOADENS4_14ComposedLayoutINS4_7SwizzleILi1ELi4ELi3EEENS4_18smem_ptr_flag_bitsILi8EEENSR_INS5_IJSB_SG_EEENS5_IJSG_SC_EEEEEEEvNS4_8identityENS4_28SM100_TMA_2SM_LOAD_MULTICASTES18_vS19_EENS_8epilogue10collective18CollectiveEpilogueINS1C_23Sm100TmaWarpSpecializedILi2ELi2ELi32ELb0ELb0EEEJNS5_IJNSA_ILi64EEESF_SG_EEENS5_IJNSR_IS1H_SC_EENSR_INS5_IJSG_NSA_ILi2EEEEEENS5_IJSC_S1H_EEEEEEEEaSI_aSI_NS1C_6fusion15FusionCallbacksIS1G_NS1P_17LinearCombinationIaiaiLNS_15FloatRoundStyleE2EEES1I_S1O_JEEENS4_5SM1004TMEM4LOAD26SM100_TMEM_LOAD_32dp32b32xENS4_13SM90_TMA_LOADES18_NS4_39AutoVectorizingCopyWithAssumedAlignmentILi128EEENS4_14SM90_TMA_STOREES18_S21_S21_EEEvvEEEEvNT_6ParamsE --------------------------
	.section	.text._ZN7cutlass13device_kernelINS_4gemm6kernel13GemmUniversalIN4cute5tupleIJiiiiEEENS1_10collective13CollectiveMmaINS1_35MainloopSm100TmaUmmaWarpSpecializedILi52ELi2ELi4ENS5_IJNS4_1CILi8EEENSA_ILi1EEESC_EEEEENS5_IJNSA_ILi128EEESF_NSA_ILi32EEEEEEaNS5_IJlSC_lEEEaSI_NS4_8TiledMMAINS4_8MMA_AtomIJNS4_21SM100_MMA_S8_2x1SM_SSIaaiLi128ELi128ELNS4_4UMMA5MajorE0ELSN_0ELNSM_8SaturateE0EEEEEENS4_6LayoutINS5_IJSC_SC_SC_EEENS5_IJNSA_ILi0EEEST_ST_EEEEENS5_IJNS4_10UnderscoreESW_SW_EEEEENS4_18SM100_TMA_2SM_LOADENS4_14ComposedLayoutINS4_7SwizzleILi1ELi4ELi3EEENS4_18smem_ptr_flag_bitsILi8EEENSR_INS5_IJSB_SG_EEENS5_IJSG_SC_EEEEEEEvNS4_8identityENS4_28SM100_TMA_2SM_LOAD_MULTICASTES18_vS19_EENS_8epilogue10collective18CollectiveEpilogueINS1C_23Sm100TmaWarpSpecializedILi2ELi2ELi32ELb0ELb0EEEJNS5_IJNSA_ILi64EEESF_SG_EEENS5_IJNSR_IS1H_SC_EENSR_INS5_IJSG_NSA_ILi2EEEEEENS5_IJSC_S1H_EEEEEEEEaSI_aSI_NS1C_6fusion15FusionCallbacksIS1G_NS1P_17LinearCombinationIaiaiLNS_15FloatRoundStyleE2EEES1I_S1O_JEEENS4_5SM1004TMEM4LOAD26SM100_TMEM_LOAD_32dp32b32xENS4_13SM90_TMA_LOADES18_NS4_39AutoVectorizingCopyWithAssumedAlignmentILi128EEENS4_14SM90_TMA_STOREES18_S21_S21_EEEvvEEEEvNT_6ParamsE,"ax",@progbits
	.align	128
.text._ZN7cutlass13device_kernelINS_4gemm6kernel13GemmUniversalIN4cute5tupleIJiiiiEEENS1_10collective13CollectiveMmaINS1_35MainloopSm100TmaUmmaWarpSpecializedILi52ELi2ELi4ENS5_IJNS4_1CILi8EEENSA_ILi1EEESC_EEEEENS5_IJNSA_ILi128EEESF_NSA_ILi32EEEEEEaNS5_IJlSC_lEEEaSI_NS4_8TiledMMAINS4_8MMA_AtomIJNS4_21SM100_MMA_S8_2x1SM_SSIaaiLi128ELi128ELNS4_4UMMA5MajorE0ELSN_0ELNSM_8SaturateE0EEEEEENS4_6LayoutINS5_IJSC_SC_SC_EEENS5_IJNSA_ILi0EEEST_ST_EEEEENS5_IJNS4_10UnderscoreESW_SW_EEEEENS4_18SM100_TMA_2SM_LOADENS4_14ComposedLayoutINS4_7SwizzleILi1ELi4ELi3EEENS4_18smem_ptr_flag_bitsILi8EEENSR_INS5_IJSB_SG_EEENS5_IJSG_SC_EEEEEEEvNS4_8identityENS4_28SM100_TMA_2SM_LOAD_MULTICASTES18_vS19_EENS_8epilogue10collective18CollectiveEpilogueINS1C_23Sm100TmaWarpSpecializedILi2ELi2ELi32ELb0ELb0EEEJNS5_IJNSA_ILi64EEESF_SG_EEENS5_IJNSR_IS1H_SC_EENSR_INS5_IJSG_NSA_ILi2EEEEEENS5_IJSC_S1H_EEEEEEEEaSI_aSI_NS1C_6fusion15FusionCallbacksIS1G_NS1P_17LinearCombinationIaiaiLNS_15FloatRoundStyleE2EEES1I_S1O_JEEENS4_5SM1004TMEM4LOAD26SM100_TMEM_LOAD_32dp32b32xENS4_13SM90_TMA_LOADES18_NS4_39AutoVectorizingCopyWithAssumedAlignmentILi128EEENS4_14SM90_TMA_STOREES18_S21_S21_EEEvvEEEEvNT_6ParamsE:
        .type           _ZN7cutlass13device_kernelINS_4gemm6kernel13GemmUniversalIN4cute5tupleIJiiiiEEENS1_10collective13CollectiveMmaINS1_35MainloopSm100TmaUmmaWarpSpecializedILi52ELi2ELi4ENS5_IJNS4_1CILi8EEENSA_ILi1EEESC_EEEEENS5_IJNSA_ILi128EEESF_NSA_ILi32EEEEEEaNS5_IJlSC_lEEEaSI_NS4_8TiledMMAINS4_8MMA_AtomIJNS4_21SM100_MMA_S8_2x1SM_SSIaaiLi128ELi128ELNS4_4UMMA5MajorE0ELSN_0ELNSM_8SaturateE0EEEEEENS4_6LayoutINS5_IJSC_SC_SC_EEENS5_IJNSA_ILi0EEEST_ST_EEEEENS5_IJNS4_10UnderscoreESW_SW_EEEEENS4_18SM100_TMA_2SM_LOADENS4_14ComposedLayoutINS4_7SwizzleILi1ELi4ELi3EEENS4_18smem_ptr_flag_bitsILi8EEENSR_INS5_IJSB_SG_EEENS5_IJSG_SC_EEEEEEEvNS4_8identityENS4_28SM100_TMA_2SM_LOAD_MULTICASTES18_vS19_EENS_8epilogue10collective18CollectiveEpilogueINS1C_23Sm100TmaWarpSpecializedILi2ELi2ELi32ELb0ELb0EEEJNS5_IJNSA_ILi64EEESF_SG_EEENS5_IJNSR_IS1H_SC_EENSR_INS5_IJSG_NSA_ILi2EEEEEENS5_IJSC_S1H_EEEEEEEEaSI_aSI_NS1C_6fusion15FusionCallbacksIS1G_NS1P_17LinearCombinationIaiaiLNS_15FloatRoundStyleE2EEES1I_S1O_JEEENS4_5SM1004TMEM4LOAD26SM100_TMEM_LOAD_32dp32b32xENS4_13SM90_TMA_LOADES18_NS4_39AutoVectorizingCopyWithAssumedAlignmentILi128EEENS4_14SM90_TMA_STOREES18_S21_S21_EEEvvEEEEvNT_6ParamsE,@function
        .size           _ZN7cutlass13device_kernelINS_4gemm6kernel13GemmUniversalIN4cute5tupleIJiiiiEEENS1_10collective13CollectiveMmaINS1_35MainloopSm100TmaUmmaWarpSpecializedILi52ELi2ELi4ENS5_IJNS4_1CILi8EEENSA_ILi1EEESC_EEEEENS5_IJNSA_ILi128EEESF_NSA_ILi32EEEEEEaNS5_IJlSC_lEEEaSI_NS4_8TiledMMAINS4_8MMA_AtomIJNS4_21SM100_MMA_S8_2x1SM_SSIaaiLi128ELi128ELNS4_4UMMA5MajorE0ELSN_0ELNSM_8SaturateE0EEEEEENS4_6LayoutINS5_IJSC_SC_SC_EEENS5_IJNSA_ILi0EEEST_ST_EEEEENS5_IJNS4_10UnderscoreESW_SW_EEEEENS4_18SM100_TMA_2SM_LOADENS4_14ComposedLayoutINS4_7SwizzleILi1ELi4ELi3EEENS4_18smem_ptr_flag_bitsILi8EEENSR_INS5_IJSB_SG_EEENS5_IJSG_SC_EEEEEEEvNS4_8identityENS4_28SM100_TMA_2SM_LOAD_MULTICASTES18_vS19_EENS_8epilogue10collective18CollectiveEpilogueINS1C_23Sm100TmaWarpSpecializedILi2ELi2ELi32ELb0ELb0EEEJNS5_IJNSA_ILi64EEESF_SG_EEENS5_IJNSR_IS1H_SC_EENSR_INS5_IJSG_NSA_ILi2EEEEEENS5_IJSC_S1H_EEEEEEEEaSI_aSI_NS1C_6fusion15FusionCallbacksIS1G_NS1P_17LinearCombinationIaiaiLNS_15FloatRoundStyleE2EEES1I_S1O_JEEENS4_5SM1004TMEM4LOAD26SM100_TMEM_LOAD_32dp32b32xENS4_13SM90_TMA_LOADES18_NS4_39AutoVectorizingCopyWithAssumedAlignmentILi128EEENS4_14SM90_TMA_STOREES18_S21_S21_EEEvvEEEEvNT_6ParamsE,(.L_x_308 - _ZN7cutlass13device_kernelINS_4gemm6kernel13GemmUniversalIN4cute5tupleIJiiiiEEENS1_10collective13CollectiveMmaINS1_35MainloopSm100TmaUmmaWarpSpecializedILi52ELi2ELi4ENS5_IJNS4_1CILi8EEENSA_ILi1EEESC_EEEEENS5_IJNSA_ILi128EEESF_NSA_ILi32EEEEEEaNS5_IJlSC_lEEEaSI_NS4_8TiledMMAINS4_8MMA_AtomIJNS4_21SM100_MMA_S8_2x1SM_SSIaaiLi128ELi128ELNS4_4UMMA5MajorE0ELSN_0ELNSM_8SaturateE0EEEEEENS4_6LayoutINS5_IJSC_SC_SC_EEENS5_IJNSA_ILi0EEEST_ST_EEEEENS5_IJNS4_10UnderscoreESW_SW_EEEEENS4_18SM100_TMA_2SM_LOADENS4_14ComposedLayoutINS4_7SwizzleILi1ELi4ELi3EEENS4_18smem_ptr_flag_bitsILi8EEENSR_INS5_IJSB_SG_EEENS5_IJSG_SC_EEEEEEEvNS4_8identityENS4_28SM100_TMA_2SM_LOAD_MULTICASTES18_vS19_EENS_8epilogue10collective18CollectiveEpilogueINS1C_23Sm100TmaWarpSpecializedILi2ELi2ELi32ELb0ELb0EEEJNS5_IJNSA_ILi64EEESF_SG_EEENS5_IJNSR_IS1H_SC_EENSR_INS5_IJSG_NSA_ILi2EEEEEENS5_IJSC_S1H_EEEEEEEEaSI_aSI_NS1C_6fusion15FusionCallbacksIS1G_NS1P_17LinearCombinationIaiaiLNS_15FloatRoundStyleE2EEES1I_S1O_JEEENS4_5SM1004TMEM4LOAD26SM100_TMEM_LOAD_32dp32b32xENS4_13SM90_TMA_LOADES18_NS4_39AutoVectorizingCopyWithAssumedAlignmentILi128EEENS4_14SM90_TMA_STOREES18_S21_S21_EEEvvEEEEvNT_6ParamsE)
        .other          _ZN7cutlass13device_kernelINS_4gemm6kernel13GemmUniversalIN4cute5tupleIJiiiiEEENS1_10collective13CollectiveMmaINS1_35MainloopSm100TmaUmmaWarpSpecializedILi52ELi2ELi4ENS5_IJNS4_1CILi8EEENSA_ILi1EEESC_EEEEENS5_IJNSA_ILi128EEESF_NSA_ILi32EEEEEEaNS5_IJlSC_lEEEaSI_NS4_8TiledMMAINS4_8MMA_AtomIJNS4_21SM100_MMA_S8_2x1SM_SSIaaiLi128ELi128ELNS4_4UMMA5MajorE0ELSN_0ELNSM_8SaturateE0EEEEEENS4_6LayoutINS5_IJSC_SC_SC_EEENS5_IJNSA_ILi0EEEST_ST_EEEEENS5_IJNS4_10UnderscoreESW_SW_EEEEENS4_18SM100_TMA_2SM_LOADENS4_14ComposedLayoutINS4_7SwizzleILi1ELi4ELi3EEENS4_18smem_ptr_flag_bitsILi8EEENSR_INS5_IJSB_SG_EEENS5_IJSG_SC_EEEEEEEvNS4_8identityENS4_28SM100_TMA_2SM_LOAD_MULTICASTES18_vS19_EENS_8epilogue10collective18CollectiveEpilogueINS1C_23Sm100TmaWarpSpecializedILi2ELi2ELi32ELb0ELb0EEEJNS5_IJNSA_ILi64EEESF_SG_EEENS5_IJNSR_IS1H_SC_EENSR_INS5_IJSG_NSA_ILi2EEEEEENS5_IJSC_S1H_EEEEEEEEaSI_aSI_NS1C_6fusion15FusionCallbacksIS1G_NS1P_17LinearCombinationIaiaiLNS_15FloatRoundStyleE2EEES1I_S1O_JEEENS4_5SM1004TMEM4LOAD26SM100_TMEM_LOAD_32dp32b32xENS4_13SM90_TMA_LOADES18_NS4_39AutoVectorizingCopyWithAssumedAlignmentILi128EEENS4_14SM90_TMA_STOREES18_S21_S21_EEEvvEEEEvNT_6ParamsE,@"STO_CUDA_ENTRY STV_DEFAULT"
_ZN7cutlass13device_kernelINS_4gemm6kernel13GemmUniversalIN4cute5tupleIJiiiiEEENS1_10collective13CollectiveMmaINS1_35MainloopSm100TmaUmmaWarpSpecializedILi52ELi2ELi4ENS5_IJNS4_1CILi8EEENSA_ILi1EEESC_EEEEENS5_IJNSA_ILi128EEESF_NSA_ILi32EEEEEEaNS5_IJlSC_lEEEaSI_NS4_8TiledMMAINS4_8MMA_AtomIJNS4_21SM100_MMA_S8_2x1SM_SSIaaiLi128ELi128ELNS4_4UMMA5MajorE0ELSN_0ELNSM_8SaturateE0EEEEEENS4_6LayoutINS5_IJSC_SC_SC_EEENS5_IJNSA_ILi0EEEST_ST_EEEEENS5_IJNS4_10UnderscoreESW_SW_EEEEENS4_18SM100_TMA_2SM_LOADENS4_14ComposedLayoutINS4_7SwizzleILi1ELi4ELi3EEENS4_18smem_ptr_flag_bitsILi8EEENSR_INS5_IJSB_SG_EEENS5_IJSG_SC_EEEEEEEvNS4_8identityENS4_28SM100_TMA_2SM_LOAD_MULTICASTES18_vS19_EENS_8epilogue10collective18CollectiveEpilogueINS1C_23Sm100TmaWarpSpecializedILi2ELi2ELi32ELb0ELb0EEEJNS5_IJNSA_ILi64EEESF_SG_EEENS5_IJNSR_IS1H_SC_EENSR_INS5_IJSG_NSA_ILi2EEEEEENS5_IJSC_S1H_EEEEEEEEaSI_aSI_NS1C_6fusion15FusionCallbacksIS1G_NS1P_17LinearCombinationIaiaiLNS_15FloatRoundStyleE2EEES1I_S1O_JEEENS4_5SM1004TMEM4LOAD26SM100_TMEM_LOAD_32dp32b32xENS4_13SM90_TMA_LOADES18_NS4_39AutoVectorizingCopyWithAssumedAlignmentILi128EEENS4_14SM90_TMA_STOREES18_S21_S21_EEEvvEEEEvNT_6ParamsE:
[----:B------:R-:W1:Y:S01]  /*0000*/  LDC R1, c[0x0][0x37c] ;  /* 0x0000df00ff017b82 */ /* 0x000e620000000800 */
[----:B------:R-:W2:Y:S01]  /*0010*/  S2R R87, SR_TID.X ;  /* 0x0000000000577919 */ /* 0x000ea20000002100 */
[----:B------:R-:W3:Y:S06]  /*0020*/  LDCU.64 UR8, c[0x0][0x890] ;  /* 0x00011200ff0877ac */ /* 0x000eec0008000a00 */
[----:B------:R-:W4:Y:S01]  /*0030*/  S2UR UR46, SR_CgaCtaId ;  /* 0x00000000002e79c3 */ /* 0x000f220000008800 */
[----:B------:R-:W-:Y:S02]  /*0040*/  PRMT R76, RZ, 0x7610, R76 ;  /* 0x00007610ff4c7816 */ /* 0x000fe4000000004c */
[----:B------:R-:W-:Y:S01]  /*0050*/  ELECT P1, URZ, PT ;  /* 0x0000000000ff782f */ /* 0x000fe20003820000 */
[----:B---3--:R-:W-:-:S04]  /*0060*/  UISETP.NE.U32.AND UP0, UPT, UR8, URZ, UPT ;  /* 0x000000ff0800728c */ /* 0x008fc8000bf05070 */
[----:B------:R-:W-:Y:S02]  /*0070*/  UISETP.NE.AND.EX UP0, UPT, UR9, URZ, UPT, UP0 ;  /* 0x000000ff0900728c */ /* 0x000fe4000bf05300 */
[----:B----4-:R-:W-:Y:S02]  /*0080*/  ULOP3.LUT UR27, UR46, 0x1, URZ, 0xc0, !UPT ;  /* 0x000000012e1b7892 */ /* 0x010fe4000f8ec0ff */
[----:B------:R-:W-:Y:S01]  /*0090*/  ULOP3.LUT UR28, UR46, 0x1, URZ, 0x3c, !UPT ;  /* 0x000000012e1c7892 */ /* 0x000fe2000f8e3cff */
[----:B--2---:R-:W-:-:S05]  /*00a0*/  SHF.R.U32.HI R77, RZ, 0x5, R87 ;  /* 0x00000005ff4d7819 */ /* 0x004fca0000011657 */
[----:B------:R-:W2:Y:S02]  /*00b0*/  SHFL.IDX PT, R0, R77, RZ, 0x1f ;  /* 0x00001fff4d007589 */ /* 0x000ea400000e0000 */
[----:B--2---:R-:W-:Y:S01]  /*00c0*/  R2UR UR18, R0 ;  /* 0x00000000001272ca */ /* 0x004fe200000e0000 */
[----:B-1----:R-:W-:-:S14]  /*00d0*/  BRA.U UP0, `(.L_x_0) ;  /* 0x0000000100307547 */ /* 0x002fdc000b800000 */
[----:B------:R-:W1:Y:S02]  /*00e0*/  LDCU.64 UR4, c[0x0][0x888] ;  /* 0x00011100ff0477ac */ /* 0x000e640008000a00 */
[----:B-1----:R-:W-:-:S04]  /*00f0*/  UISETP.NE.U32.AND UP0, UPT, UR4, URZ, UPT ;  /* 0x000000ff0400728c */ /* 0x002fc8000bf05070 */
[----:B------:R-:W-:-:S09]  /*0100*/  UISETP.NE.AND.EX UP0, UPT, UR5, URZ, UPT, UP0 ;  /* 0x000000ff0500728c */ /* 0x000fd2000bf05300 */
[----:B------:R-:W-:Y:S05]  /*0110*/  BRA.U !UP0, `(.L_x_1) ;  /* 0x0000000108147547 */ /* 0x000fea000b800000 */
[----:B------:R-:W1:Y:S01]  /*0120*/  LDC.64 R40, c[0x0][0x888] ;  /* 0x00022200ff287b82 */ /* 0x000e620000000a00 */
[----:B------:R-:W1:Y:S02]  /*0130*/  LDCU.64 UR4, c[0x0][0x358] ;  /* 0x00006b00ff0477ac */ /* 0x000e640008000a00 */
[----:B-1----:R1:W5:Y:S01]  /*0140*/  LDG.E R40, desc[UR4][R40.64] ;  /* 0x0000000428287981 */ /* 0x002362000c1e1900 */
[----:B------:R-:W-:Y:S01]  /*0150*/  HFMA2 R76, -RZ, RZ, 0, 5.9604644775390625e-08 ;  /* 0x00000001ff4c7431 */ /* 0x000fe200000001ff */
[----:B------:R-:W-:Y:S05]  /*0160*/  BRA `(.L_x_0) ;  /* 0x00000000000c7947 */ /* 0x000fea0003800000 */
.L_x_1:
[----:B------:R-:W1:Y:S01]  /*0170*/  LDCU UR4, c[0x0][0x880] ;  /* 0x00011000ff0477ac */ /* 0x000e620008000800 */
[----:B------:R-:W-:Y:S01]  /*0180*/  HFMA2 R76, -RZ, RZ, 0, 5.9604644775390625e-08 ;  /* 0x00000001ff4c7431 */ /* 0x000fe200000001ff */
[----:B-1----:R-:W-:-:S07]  /*0190*/  MOV R40, UR4 ;  /* 0x0000000400287c02 */ /* 0x002fce0008000f00 */
.L_x_0:
[----:B------:R-:W2:Y:S02]  /*01a0*/  LDCU.64 UR4, c[0x0][0x8b0] ;  /* 0x00011600ff0477ac */ /* 0x000ea40008000a00 */
[----:B--2---:R-:W-:-:S04]  /*01b0*/  UISETP.NE.U32.AND UP0, UPT, UR4, URZ, UPT ;  /* 0x000000ff0400728c */ /* 0x004fc8000bf05070 */
[----:B------:R-:W-:-:S09]  /*01c0*/  UISETP.NE.AND.EX UP0, UPT, UR5, URZ, UPT, UP0 ;  /* 0x000000ff0500728c */ /* 0x000fd2000bf05300 */
[----:B------:R-:W-:Y:S05]  /*01d0*/  BRA.U UP0, `(.L_x_2) ;  /* 0x0000000100287547 */ /* 0x000fea000b800000 */
[----:B------:R-:W2:Y:S02]  /*01e0*/  LDCU.64 UR4, c[0x0][0x8a8] ;  /* 0x00011500ff0477ac */ /* 0x000ea40008000a00 */
[----:B--2---:R-:W-:-:S04]  /*01f0*/  UISETP.NE.U32.AND UP0, UPT, UR4, URZ, UPT ;  /* 0x000000ff0400728c */ /* 0x004fc8000bf05070 */
[----:B------:R-:W-:-:S09]  /*0200*/  UISETP.NE.AND.EX UP0, UPT, UR5, URZ, UPT, UP0 ;  /* 0x000000ff0500728c */ /* 0x000fd2000bf05300 */
[----:B------:R-:W-:Y:S05]  /*0210*/  BRA.U !UP0, `(.L_x_3) ;  /* 0x0000000108107547 */ /* 0x000fea000b800000 */
[----:B------:R-:W2:Y:S01]  /*0220*/  LDC.64 R38, c[0x0][0x8a8] ;  /* 0x00022a00ff267b82 */ /* 0x000ea20000000a00 */
[----:B------:R-:W2:Y:S02]  /*0230*/  LDCU.64 UR4, c[0x0][0x358] ;  /* 0x00006b00ff0477ac */ /* 0x000ea40008000a00 */
[----:B--2---:R2:W5:Y:S01]  /*0240*/  LDG.E R38, desc[UR4][R38.64] ;  /* 0x0000000426267981 */ /* 0x004562000c1e1900 */
[----:B------:R-:W-:Y:S05]  /*0250*/  BRA `(.L_x_2) ;  /* 0x0000000000087947 */ /* 0x000fea0003800000 */
.L_x_3:
[----:B------:R-:W2:Y:S02]  /*0260*/  LDCU UR4, c[0x0][0x8a0] ;  /* 0x00011400ff0477ac */ /* 0x000ea40008000800 */
[----:B--2---:R-:W-:Y:S02]  /*0270*/  MOV R38, UR4 ;  /* 0x0000000400267c02 */ /* 0x004fe40008000f00 */
.L_x_2:
[----:B------:R-:W-:Y:S01]  /*0280*/  IMAD.U32 R0, RZ, RZ, UR18 ;  /* 0x00000012ff007e24 */ /* 0x000fe2000f8e00ff */
[----:B------:R-:W-:Y:S04]  /*0290*/  BSSY.RECONVERGENT B0, `(.L_x_4) ;  /* 0x000000c000007945 */ /* 0x000fe80003800200 */
[C---:B------:R-:W-:Y:S02]  /*02a0*/  ISETP.NE.OR P2, PT, R0.reuse, 0x1, !P1 ;  /* 0x000000010000780c */ /* 0x040fe40004f45670 */
[----:B------:R-:W-:-:S11]  /*02b0*/  ISETP.NE.OR P0, PT, R0, 0x3, !P1 ;  /* 0x000000030000780c */ /* 0x000fd60004f05670 */
[----:B------:R-:W-:Y:S05]  /*02c0*/  @P2 BRA `(.L_x_5) ;  /* 0x0000000000202947 */ /* 0x000fea0003800000 */
[----:B------:R-:W3:Y:S02]  /*02d0*/  LDCU.64 UR4, c[0x0][0x348] ;  /* 0x00006900ff0477ac */ /* 0x000ee40008000a00 */
[----:B---3--:R-:W-:Y:S02]  /*02e0*/  UIADD3 UR6, UP1, UPT, UR4, 0x80, URZ ;  /* 0x0000008004067890 */ /* 0x008fe4000ff3e0ff */
[----:B------:R-:W-:Y:S02]  /*02f0*/  UIADD3 UR4, UP0, UPT, UR4, 0x180, URZ ;  /* 0x0000018004047890 */ /* 0x000fe4000ff1e0ff */
[----:B------:R-:W-:Y:S02]  /*0300*/  UIADD3.X UR7, UPT, UPT, URZ, UR5, URZ, UP1, !UPT ;  /* 0x00000005ff077290 */ /* 0x000fe40008ffe4ff */
[----:B------:R-:W-:-:S07]  /*0310*/  UIADD3.X UR5, UPT, UPT, URZ, UR5, URZ, UP0, !UPT ;  /* 0x00000005ff057290 */ /* 0x000fce00087fe4ff */
[----:B------:R3:W-:Y:S02]  /*0320*/  UTMACCTL.PF [UR6] ;  /* 0x00000000060079b9 */ /* 0x0007e40008040000 */
[----:B------:R3:W-:Y:S02]  /*0330*/  UTMACCTL.PF [UR4] ;  /* 0x00000000040079b9 */ /* 0x0007e40008040000 */
[----:B---3--:R-:W-:Y:S01]  /*0340*/  NOP ;  /* 0x0000000000007918 */ /* 0x008fe20000000000 */
.L_x_5:
[----:B------:R-:W-:Y:S05]  /*0350*/  BSYNC.RECONVERGENT B0 ;  /* 0x0000000000007941 */ /* 0x000fea0003800200 */
.L_x_4:
[----:B------:R-:W-:Y:S04]  /*0360*/  BSSY.RECONVERGENT B0, `(.L_x_6) ;  /* 0x000000a000007945 */ /* 0x000fe80003800200 */
        /* <DEDUP_REMOVED lines=9> */
.L_x_7:
[----:B------:R-:W-:Y:S05]  /*0400*/  BSYNC.RECONVERGENT B0 ;  /* 0x0000000000007941 */ /* 0x000fea0003800200 */
.L_x_6:
[----:B------:R-:W3:Y:S01]  /*0410*/  LDCU.64 UR4, c[0x0][0x888] ;  /* 0x00011100ff0477ac */ /* 0x000ee20008000a00 */
[----:B------:R-:W-:Y:S02]  /*0420*/  UISETP.EQ.U32.AND UP2, UPT, UR8, URZ, UPT ;  /* 0x000000ff0800728c */ /* 0x000fe4000bf42070 */
[----:B------:R-:W-:Y:S02]  /*0430*/  UPLOP3.LUT UP4, UPT, UPT, UPT, UPT, 0x80, 0x8 ;  /* 0x000000000008789c */ /* 0x000fe40003f8f070 */
[----:B---3--:R-:W-:-:S04]  /*0440*/  UISETP.NE.U32.AND UP0, UPT, UR4, URZ, UPT ;  /* 0x000000ff0400728c */ /* 0x008fc8000bf05070 */
[----:B------:R-:W-:-:S04]  /*0450*/  UISETP.NE.AND.EX UP1, UPT, UR5, URZ, UPT, UP0 ;  /* 0x000000ff0500728c */ /* 0x000fc8000bf25300 */
[----:B------:R-:W-:-:S04]  /*0460*/  UISETP.EQ.OR.EX UP3, UPT, UR9, URZ, !UP1, UP2 ;  /* 0x000000ff0900728c */ /* 0x000fc8000cf62720 */
[----:B------:R-:W-:-:S06]  /*0470*/  UP2UR UR4, UPR, URZ, 0x8 ;  /* 0x00000008ff047883 */ /* 0x000fcc0008000000 */
[----:B------:R-:W-:Y:S01]  /*0480*/  MOV R79, UR4 ;  /* 0x00000004004f7c02 */ /* 0x000fe20008000f00 */
[----:B------:R-:W-:Y:S06]  /*0490*/  BRA.U !UP3, `(.L_x_8) ;  /* 0x000000010b207547 */ /* 0x000fec000b800000 */
[----:B-----5:R-:W-:Y:S01]  /*04a0*/  R2UR UR5, R40 ;  /* 0x00000000280572ca */ /* 0x020fe200000e0000 */
[----:B------:R-:W-:Y:S02]  /*04b0*/  UISETP.NE.U32.AND UP2, UPT, UR8, URZ, UPT ;  /* 0x000000ff0800728c */ /* 0x000fe4000bf45070 */
[----:B------:R-:W-:Y:S02]  /*04c0*/  USEL UR4, URZ, 0xffffffff, UP1 ;  /* 0xffffffffff047887 */ /* 0x000fe40008800000 */
[----:B------:R-:W-:-:S08]  /*04d0*/  UISETP.NE.AND.EX UP2, UPT, UR9, URZ, UPT, UP2 ;  /* 0x000000ff0900728c */ /* 0x000fd0000bf45320 */
[----:B------:R-:W-:-:S04]  /*04e0*/  UISETP.NE.AND UP0, UPT, UR5, URZ, UPT ;  /* 0x000000ff0500728c */ /* 0x000fc8000bf05270 */
[----:B------:R-:W-:-:S04]  /*04f0*/  @!UP2 USEL UR4, URZ, 0xffffffff, UP0 ;  /* 0xffffffffff04a887 */ /* 0x000fc80008000000 */
[----:B------:R-:W-:-:S04]  /*0500*/  ULOP3.LUT UR4, UR4, 0x1, URZ, 0xc0, !UPT ;  /* 0x0000000104047892 */ /* 0x000fc8000f8ec0ff */
[----:B------:R-:W-:-:S11]  /*0510*/  UISETP.NE.U32.AND UP4, UPT, UR4, 0x1, UPT ;  /* 0x000000010400788c */ /* 0x000fd6000bf85070 */
.L_x_8:
[----:B------:R-:W3:Y:S01]  /*0520*/  SHFL.IDX PT, R0, R77, RZ, 0x1f ;  /* 0x00001fff4d007589 */ /* 0x000ee200000e0000 */
[----:B------:R-:W-:-:S04]  /*0530*/  UISETP.NE.AND UP0, UPT, UR18, 0x2, UPT ;  /* 0x000000021200788c */ /* 0x000fc8000bf05270 */
[----:B------:R-:W-:Y:S02]  /*0540*/  UISETP.EQ.AND UP2, UPT, UR27, URZ, !UP0 ;  /* 0x000000ff1b00728c */ /* 0x000fe4000c742270 */
[----:B------:R-:W-:-:S04]  /*0550*/  USEL UR43, URZ, 0x1, UP0 ;  /* 0x00000001ff2b7887 */ /* 0x000fc80008000000 */
[----:B------:R-:W-:Y:S02]  /*0560*/  PLOP3.LUT P3, PT, P1, PT, UP2, 0x80, 0x8 ;  /* 0x000000000008781c */ /* 0x000fe40000f6f028 */
[----:B---3--:R-:W-:-:S13]  /*0570*/  ISETP.NE.AND P0, PT, R0, RZ, PT ;  /* 0x000000ff0000720c */ /* 0x008fda0003f05270 */
[----:B------:R-:W-:Y:S05]  /*0580*/  @P0 BRA `(.L_x_9) ;  /* 0x0000000400e00947 */ /* 0x000fea0003800000 */
[----:B------:R-:W-:Y:S01]  /*0590*/  ELECT P0, URZ, PT ;  /* 0x0000000000ff782f */ /* 0x000fe20003800000 */
[----:B------:R-:W-:-:S12]  /*05a0*/  BSSY.RECONVERGENT B0, `(.L_x_9) ;  /* 0x0000076000007945 */ /* 0x000fd80003800200 */
[----:B------:R-:W-:Y:S05]  /*05b0*/  @!P0 BRA `(.L_x_10) ;  /* 0x0000000400d08947 */ /* 0x000fea0003800000 */
[----:B------:R-:W-:Y:S01]  /*05c0*/  UMOV UR4, 0x400 ;  /* 0x0000040000047882 */ /* 0x000fe20000000000 */
[----:B------:R-:W-:Y:S01]  /*05d0*/  UMOV UR8, 0x1 ;  /* 0x0000000100087882 */ /* 0x000fe20000000000 */
[----:B------:R-:W-:Y:S01]  /*05e0*/  UMOV UR6, 0x4 ;  /* 0x0000000400067882 */ /* 0x000fe20000000000 */
[----:B------:R-:W-:Y:S02]  /*05f0*/  ULEA UR4, UR46, UR4, 0x18 ;  /* 0x000000042e047291 */ /* 0x000fe4000f8ec0ff */
[----:B------:R-:W-:-:S04]  /*0600*/  UIADD3 UR8, UPT, UPT, -UR8, 0x100000, URZ ;  /* 0x0010000008087890 */ /* 0x000fc8000fffe1ff */
[----:B------:R-:W-:Y:S02]  /*0610*/  USHF.L.U32 UR9, UR8, 0xb, URZ ;  /* 0x0000000b08097899 */ /* 0x000fe400080006ff */
[----:B------:R-:W-:Y:S02]  /*0620*/  USHF.L.U32 UR8, UR8, 0x1, URZ ;  /* 0x0000000108087899 */ /* 0x000fe400080006ff */
[----:B------:R-:W-:-:S04]  /*0630*/  UIADD3 UR6, UPT, UPT, -UR6, 0x100000, URZ ;  /* 0x0010000006067890 */ /* 0x000fc8000fffe1ff */
[----:B------:R-:W-:Y:S02]  /*0640*/  USHF.L.U32 UR7, UR6, 0xb, URZ ;  /* 0x0000000b06077899 */ /* 0x000fe400080006ff */
[----:B------:R-:W-:Y:S01]  /*0650*/  USHF.L.U32 UR6, UR6, 0x1, URZ ;  /* 0x0000000106067899 */ /* 0x000fe200080006ff */
[----:B------:R-:W3:Y:S03]  /*0660*/  FENCE.VIEW.ASYNC.S ;  /* 0x00000000000073c6 */ /* 0x000ee60000000000 */
[----:B---3--:R3:W4:Y:S08]  /*0670*/  SYNCS.EXCH.64 URZ, [UR4], UR8 ;  /* 0x0000000804ff75b2 */ /* 0x0087300008000100 */
[----:B------:R3:W1:Y:S01]  /*0680*/  SYNCS.EXCH.64 URZ, [UR4+0x1a0], UR6 ;  /* 0x0001a00604ff75b2 */ /* 0x0006620008000100 */
        /* <DEDUP_REMOVED lines=101> */
[----:B------:R3:W1:Y:S02]  /*0ce0*/  SYNCS.EXCH.64 URZ, [UR4+0x338], UR6 ;  /* 0x0003380604ff75b2 */ /* 0x0006640008000100 */
[----:B---34-:R-:W-:Y:S01]  /*0cf0*/  NOP ;  /* 0x0000000000007918 */ /* 0x018fe20000000000 */
.L_x_10:
[----:B------:R-:W-:Y:S05]  /*0d00*/  BSYNC.RECONVERGENT B0 ;  /* 0x0000000000007941 */ /* 0x000fea0003800200 */
.L_x_9:
[----:B------:R-:W3:Y:S01]  /*0d10*/  SHFL.IDX PT, R0, R77, RZ, 0x1f ;  /* 0x00001fff4d007589 */ /* 0x000ee200000e0000 */
[----:B------:R-:W-:Y:S01]  /*0d20*/  NOP ;  /* 0x0000000000007918 */ /* 0x000fe20000000000 */
[----:B---3--:R-:W-:-:S13]  /*0d30*/  ISETP.NE.AND P0, PT, R0, 0x1, PT ;  /* 0x000000010000780c */ /* 0x008fda0003f05270 */
[----:B------:R-:W-:Y:S05]  /*0d40*/  @P0 BRA `(.L_x_11) ;  /* 0x0000000000440947 */ /* 0x000fea0003800000 */
        /* <DEDUP_REMOVED lines=10> */
[----:B------:R-:W-:Y:S01]  /*0df0*/  ELECT P0, URZ, PT ;  /* 0x0000000000ff782f */ /* 0x000fe20003800000 */
[----:B------:R-:W3:Y:S02]  /*0e00*/  FENCE.VIEW.ASYNC.S ;  /* 0x00000000000073c6 */ /* 0x000ee40000000000 */
[----:B---3--:R3:W4:Y:S08]  /*0e10*/  SYNCS.EXCH.64 URZ, [UR4+0x340], UR8 ;  /* 0x0003400804ff75b2 */ /* 0x0087300008000100 */
[----:B------:R3:W1:Y:S01]  /*0e20*/  SYNCS.EXCH.64 URZ, [UR4+0x350], UR6 ;  /* 0x0003500604ff75b2 */ /* 0x0006620008000100 */
[----:B------:R3:W1:Y:S01]  /*0e30*/  SYNCS.EXCH.64 URZ, [UR4+0x348], UR8 ;  /* 0x0003480804ff75b2 */ /* 0x0006620008000100 */
[----:B------:R3:W1:Y:S01]  /*0e40*/  SYNCS.EXCH.64 URZ, [UR4+0x358], UR6 ;  /* 0x0003580604ff75b2 */ /* 0x0006620008000100 */
[----:B------:R-:W-:Y:S01]  /*0e50*/  NOP ;  /* 0x0000000000007918 */ /* 0x000fe20000000000 */
.L_x_11:
[----:B------:R-:W2:Y:S01]  /*0e60*/  SHFL.IDX PT, R0, R77, RZ, 0x1f ;  /* 0x00001fff4d007589 */ /* 0x000ea200000e0000 */
[----:B------:R-:W-:Y:S01]  /*0e70*/  NOP ;  /* 0x0000000000007918 */ /* 0x000fe20000000000 */
[----:B--2---:R-:W-:-:S13]  /*0e80*/  ISETP.NE.AND P0, PT, R0, 0x3, PT ;  /* 0x000000030000780c */ /* 0x004fda0003f05270 */
[----:B------:R-:W-:Y:S05]  /*0e90*/  @P0 BRA `(.L_x_12) ;  /* 0x00000000002c0947 */ /* 0x000fea0003800000 */
[----:B---3--:R-:W-:Y:S01]  /*0ea0*/  UMOV UR6, 0x400 ;  /* 0x0000040000067882 */ /* 0x008fe20000000000 */
[----:B------:R-:W-:Y:S01]  /*0eb0*/  UMOV UR4, 0x20 ;  /* 0x0000002000047882 */ /* 0x000fe20000000000 */
[----:B------:R-:W-:Y:S02]  /*0ec0*/  ULEA UR6, UR46, UR6, 0x18 ;  /* 0x000000062e067291 */ /* 0x000fe4000f8ec0ff */
[----:B------:R-:W-:-:S04]  /*0ed0*/  UIADD3 UR4, UPT, UPT, -UR4, 0x100000, URZ ;  /* 0x0010000004047890 */ /* 0x000fc8000fffe1ff */
[----:B------:R-:W-:Y:S02]  /*0ee0*/  USHF.L.U32 UR5, UR4, 0xb, URZ ;  /* 0x0000000b04057899 */ /* 0x000fe400080006ff */
[----:B------:R-:W-:Y:S01]  /*0ef0*/  USHF.L.U32 UR4, UR4, 0x1, URZ ;  /* 0x0000000104047899 */ /* 0x000fe200080006ff */
[----:B------:R-:W-:Y:S01]  /*0f00*/  ELECT P0, URZ, PT ;  /* 0x0000000000ff782f */ /* 0x000fe20003800000 */
[----:B------:R-:W2:Y:S10]  /*0f10*/  FENCE.VIEW.ASYNC.S ;  /* 0x00000000000073c6 */ /* 0x000eb40000000000 */
[----:B--2---:R2:W3:Y:S01]  /*0f20*/  SYNCS.EXCH.64 URZ, [UR6+0x360], UR4 ;  /* 0x0003600406ff75b2 */ /* 0x0044e20008000100 */
[----:B------:R2:W1:Y:S01]  /*0f30*/  SYNCS.EXCH.64 URZ, [UR6+0x368], UR4 ;  /* 0x0003680406ff75b2 */ /* 0x0004620008000100 */
[----:B------:R-:W-:Y:S01]  /*0f40*/  NOP ;  /* 0x0000000000007918 */ /* 0x000fe20000000000 */
.L_x_12:
[----:B------:R-:W4:Y:S01]  /*0f50*/  SHFL.IDX PT, R0, R77, RZ, 0x1f ;  /* 0x00001fff4d007589 */ /* 0x000f2200000e0000 */
[----:B------:R-:W-:Y:S01]  /*0f60*/  NOP ;  /* 0x0000000000007918 */ /* 0x000fe20000000000 */
[----:B----4-:R-:W-:-:S13]  /*0f70*/  ISETP.NE.AND P0, PT, R0, 0x4, PT ;  /* 0x000000040000780c */ /* 0x010fda0003f05270 */
[----:B------:R-:W-:Y:S05]  /*0f80*/  @P0 BRA `(.L_x_13) ;  /* 0x0000000000480947 */ /* 0x000fea0003800000 */
[----:B--23--:R-:W-:Y:S01]  /*0f90*/  UMOV UR4, 0x720 ;  /* 0x0000072000047882 */ /* 0x00cfe20000000000 */
[----:B------:R-:W-:Y:S01]  /*0fa0*/  UMOV UR6, 0x400 ;  /* 0x0000040000067882 */ /* 0x000fe20000000000 */
[----:B------:R-:W-:Y:S01]  /*0fb0*/  USEL UR4, UR4, 0x620, UP4 ;  /* 0x0000062004047887 */ /* 0x000fe2000a000000 */
        /* <DEDUP_REMOVED lines=9> */
[----:B------:R-:W2:Y:S02]  /*1050*/  FENCE.VIEW.ASYNC.S ;  /* 0x00000000000073c6 */ /* 0x000ea40000000000 */
[----:B--2---:R4:W2:Y:S08]  /*1060*/  SYNCS.EXCH.64 URZ, [UR6+0x370], UR8 ;  /* 0x0003700806ff75b2 */ /* 0x0048b00008000100 */
[----:B------:R4:W3:Y:S01]  /*1070*/  SYNCS.EXCH.64 URZ, [UR6+0x380], UR4 ;  /* 0x0003800406ff75b2 */ /* 0x0008e20008000100 */
[----:B------:R4:W1:Y:S01]  /*1080*/  SYNCS.EXCH.64 URZ, [UR6+0x378], UR8 ;  /* 0x0003780806ff75b2 */ /* 0x0008620008000100 */
[----:B------:R4:W1:Y:S02]  /*1090*/  SYNCS.EXCH.64 URZ, [UR6+0x388], UR4 ;  /* 0x0003880406ff75b2 */ /* 0x0008640008000100 */
[----:B----4-:R-:W-:Y:S01]  /*10a0*/  NOP ;  /* 0x0000000000007918 */ /* 0x010fe20000000000 */
.L_x_13:
[----:B------:R-:W4:Y:S01]  /*10b0*/  SHFL.IDX PT, R0, R77, RZ, 0x1f ;  /* 0x00001fff4d007589 */ /* 0x000f2200000e0000 */
[----:B------:R-:W-:Y:S01]  /*10c0*/  NOP ;  /* 0x0000000000007918 */ /* 0x000fe20000000000 */
[----:B----4-:R-:W-:-:S13]  /*10d0*/  ISETP.NE.AND P0, PT, R0, 0x5, PT ;  /* 0x000000050000780c */ /* 0x010fda0003f05270 */
[----:B------:R-:W-:Y:S05]  /*10e0*/  @P0 BRA `(.L_x_14) ;  /* 0x0000000000540947 */ /* 0x000fea0003800000 */
[----:B--23--:R-:W-:Y:S01]  /*10f0*/  UMOV UR4, 0x400 ;  /* 0x0000040000047882 */ /* 0x00cfe20000000000 */
        /* <DEDUP_REMOVED lines=14> */
[----:B------:R4:W1:Y:S01]  /*11e0*/  SYNCS.EXCH.64 URZ, [UR4+0x3b8], UR8 ;  /* 0x0003b80804ff75b2 */ /* 0x0008620008000100 */
[----:B------:R4:W1:Y:S01]  /*11f0*/  SYNCS.EXCH.64 URZ, [UR4+0x3a0], UR6 ;  /* 0x0003a00604ff75b2 */ /* 0x0008620008000100 */
[----:B------:R4:W1:Y:S01]  /*1200*/  SYNCS.EXCH.64 URZ, [UR4+0x3c0], UR8 ;  /* 0x0003c00804ff75b2 */ /* 0x0008620008000100 */
[----:B------:R4:W1:Y:S01]  /*1210*/  SYNCS.EXCH.64 URZ, [UR4+0x3a8], UR6 ;  /* 0x0003a80604ff75b2 */ /* 0x0008620008000100 */
[----:B------:R4:W1:Y:S02]  /*1220*/  SYNCS.EXCH.64 URZ, [UR4+0x3c8], UR8 ;  /* 0x0003c80804ff75b2 */ /* 0x0008640008000100 */
[----:B----4-:R-:W-:Y:S01]  /*1230*/  NOP ;  /* 0x0000000000007918 */ /* 0x010fe20000000000 */
.L_x_14:
[----:B------:R-:W4:Y:S01]  /*1240*/  SHFL.IDX PT, R0, R77, RZ, 0x1f ;  /* 0x00001fff4d007589 */ /* 0x000f2200000e0000 */
[----:B------:R-:W-:Y:S01]  /*1250*/  ISETP.NE.OR P1, PT, RZ, UR18, !P1 ;  /* 0x00000012ff007c0c */ /* 0x000fe2000cf25670 */
[----:B------:R-:W-:Y:S01]  /*1260*/  NOP ;  /* 0x0000000000007918 */ /* 0x000fe20000000000 */
[----:B----4-:R-:W-:-:S13]  /*1270*/  ISETP.NE.AND P0, PT, R0, 0x3, PT ;  /* 0x000000030000780c */ /* 0x010fda0003f05270 */
[----:B------:R-:W-:Y:S05]  /*1280*/  @P0 BRA `(.L_x_15) ;  /* 0x0000000000340947 */ /* 0x000fea0003800000 */
[----:B--23--:R-:W-:Y:S01]  /*1290*/  UMOV UR4, 0x400 ;  /* 0x0000040000047882 */ /* 0x00cfe20000000000 */
[----:B------:R-:W-:Y:S01]  /*12a0*/  UMOV UR6, 0x20 ;  /* 0x0000002000067882 */ /* 0x000fe20000000000 */
[----:B------:R-:W-:Y:S02]  /*12b0*/  ULEA UR4, UR46, UR4, 0x18 ;  /* 0x000000042e047291 */ /* 0x000fe4000f8ec0ff */
[----:B------:R-:W-:-:S04]  /*12c0*/  UIADD3 UR6, UPT, UPT, -UR6, 0x100000, URZ ;  /* 0x0010000006067890 */ /* 0x000fc8000fffe1ff */
[----:B------:R-:W-:Y:S02]  /*12d0*/  USHF.L.U32 UR7, UR6, 0xb, URZ ;  /* 0x0000000b06077899 */ /* 0x000fe400080006ff */
[----:B------:R-:W-:Y:S01]  /*12e0*/  USHF.L.U32 UR6, UR6, 0x1, URZ ;  /* 0x0000000106067899 */ /* 0x000fe200080006ff */
[----:B------:R-:W-:Y:S01]  /*12f0*/  ELECT P0, URZ, PT ;  /* 0x0000000000ff782f */ /* 0x000fe20003800000 */
[----:B------:R-:W2:Y:S10]  /*1300*/  FENCE.VIEW.ASYNC.S ;  /* 0x00000000000073c6 */ /* 0x000eb40000000000 */
[----:B--2---:R4:W2:Y:S01]  /*1310*/  SYNCS.EXCH.64 URZ, [UR4+0x3d0], UR6 ;  /* 0x0003d00604ff75b2 */ /* 0x0048a20008000100 */
[----:B------:R4:W3:Y:S01]  /*1320*/  SYNCS.EXCH.64 URZ, [UR4+0x3e0], UR6 ;  /* 0x0003e00604ff75b2 */ /* 0x0008e20008000100 */
[----:B------:R4:W1:Y:S01]  /*1330*/  SYNCS.EXCH.64 URZ, [UR4+0x3d8], UR6 ;  /* 0x0003d80604ff75b2 */ /* 0x0008620008000100 */
[----:B------:R4:W1:Y:S02]  /*1340*/  SYNCS.EXCH.64 URZ, [UR4+0x3e8], UR6 ;  /* 0x0003e80604ff75b2 */ /* 0x0008640008000100 */
[----:B----4-:R-:W-:Y:S01]  /*1350*/  NOP ;  /* 0x0000000000007918 */ /* 0x010fe20000000000 */
.L_x_15:
[----:B------:R-:W-:Y:S01]  /*1360*/  VOTEU.ALL UP0, P1 ;  /* 0x0000000000ff7886 */ /* 0x000fe20000800000 */
[----:B--23--:R-:W-:Y:S01]  /*1370*/  UMOV UR4, 0x20 ;  /* 0x0000002000047882 */ /* 0x00cfe20000000000 */
[----:B------:R-:W2:Y:S01]  /*1380*/  LDCU UR7, c[0x0][0x36c] ;  /* 0x00006d80ff0777ac */ /* 0x000ea20008000800 */
[----:B------:R-:W-:Y:S01]  /*1390*/  NOP ;  /* 0x0000000000007918 */ /* 0x000fe20000000000 */
[----:B------:R-:W-:Y:S01]  /*13a0*/  LOP3.LUT R0, R87, 0x1f, RZ, 0xc0, !PT ;  /* 0x0000001f57007812 */ /* 0x000fe200078ec0ff */
[----:B------:R-:W-:Y:S01]  /*13b0*/  @!UP0 UMOV UR6, 0x400 ;  /* 0x0000040000068882 */ /* 0x000fe20000000000 */
[----:B------:R-:W-:-:S04]  /*13c0*/  @!UP0 UIADD3 UR4, UPT, UPT, -UR4, 0x100000, URZ ;  /* 0x0010000004048890 */ /* 0x000fc8000fffe1ff */
[----:B------:R-:W-:Y:S02]  /*13d0*/  @!UP0 USHF.L.U32 UR5, UR4, 0xb, URZ ;  /* 0x0000000b04058899 */ /* 0x000fe400080006ff */
[----:B------:R-:W-:Y:S02]  /*13e0*/  @!UP0 USHF.L.U32 UR4, UR4, 0x1, URZ ;  /* 0x0000000104048899 */ /* 0x000fe400080006ff */
[----:B------:R-:W-:Y:S01]  /*13f0*/  @!UP0 ULEA UR6, UR46, UR6, 0x18 ;  /* 0x000000062e068291 */ /* 0x000fe2000f8ec0ff */
[----:B------:R-:W-:Y:S01]  /*1400*/  VOTEU.ALL UP0, P1 ;  /* 0x0000000000ff7886 */ /* 0x000fe20000800000 */
[----:B------:R-:W-:Y:S02]  /*1410*/  UISETP.NE.AND UP5, UPT, UR18, URZ, UPT ;  /* 0x000000ff1200728c */ /* 0x000fe4000bfa5270 */
[----:B--2---:R-:W-:Y:S01]  /*1420*/  UISETP.EQ.U32.AND UP6, UPT, UR7, 0x1, UPT ;  /* 0x000000010700788c */ /* 0x004fe2000bfc2070 */
[----:B------:R-:W2:Y:S07]  /*1430*/  FENCE.VIEW.ASYNC.S ;  /* 0x00000000000073c6 */ /* 0x000eae0000000000 */
[----:B--2---:R2:W3:Y:S01]  /*1440*/  @!UP0 SYNCS.EXCH.64 URZ, [UR6+0x3f0], UR4 ;  /* 0x0003f00406ff85b2 */ /* 0x0044e20008000100 */
[----:B------:R-:W-:Y:S05]  /*1450*/  BRA.U !UP6, `(.L_x_16) ;  /* 0x000000010e087547 */ /* 0x000fea000b800000 */
[----:B-1-3--:R-:W-:Y:S01]  /*1460*/  UCGABAR_ARV ;  /* 0x00000000000079c7 */ /* 0x00afe20008000000 */
[----:B------:R-:W-:Y:S05]  /*1470*/  BRA `(.L_x_17) ;  /* 0x0000000000047947 */ /* 0x000fea0003800000 */
.L_x_16:
[----:B-1-3--:R-:W-:Y:S01]  /*1480*/  NOP ;  /* 0x0000000000007918 */ /* 0x00afe20000000000 */
.L_x_17:
[----:B------:R-:W1:Y:S01]  /*1490*/  S2UR UR31, SR_CTAID.X ;  /* 0x00000000001f79c3 */ /* 0x000e620000002500 */
[----:B------:R-:W-:-:S05]  /*14a0*/  CS2R.32 R78, SR_CgaSize ;  /* 0x00000000004e7805 */ /* 0x000fca0000008a00 */
[----:B------:R-:W-:-:S05]  /*14b0*/  IMAD R78, R78, -0xa0, RZ ;  /* 0xffffff604e4e7824 */ /* 0x000fca00078e02ff */
[----:B--2---:R-:W-:-:S14]  /*14c0*/  R2UR UR5, R78 ;  /* 0x000000004e0572ca */ /* 0x004fdc00000e0000 */
[----:B------:R-:W2:Y:S01]  /*14d0*/  LDCU UR5, c[0x0][UR5+0x2b0] ;  /* 0x00005600050577ac */ /* 0x000ea20008000800 */
[----:B------:R-:W-:-:S05]  /*14e0*/  CS2R.32 R78, SR_CgaSize ;  /* 0x00000000004e7805 */ /* 0x000fca0000008a00 */
[----:B------:R-:W-:-:S05]  /*14f0*/  IMAD R78, R78, -0xa0, RZ ;  /* 0xffffff604e4e7824 */ /* 0x000fca00078e02ff */
[----:B------:R-:W-:-:S14]  /*1500*/  R2UR UR4, R78 ;  /* 0x000000004e0472ca */ /* 0x000fdc00000e0000 */
[----:B------:R-:W3:Y:S01]  /*1510*/  LDCU UR4, c[0x0][UR4+0x2b4] ;  /* 0x00005680040477ac */ /* 0x000ee20008000800 */
[----:B------:R-:W4:Y:S01]  /*1520*/  S2UR UR30, SR_CTAID.Y ;  /* 0x00000000001e79c3 */ /* 0x000f220000002600 */
[----:B------:R-:W-:-:S05]  /*1530*/  CS2R.32 R78, SR_CgaSize ;  /* 0x00000000004e7805 */ /* 0x000fca0000008a00 */
[----:B------:R-:W-:-:S05]  /*1540*/  IMAD R78, R78, -0xa0, RZ ;  /* 0xffffff604e4e7824 */ /* 0x000fca00078e02ff */
[----:B------:R-:W-:-:S14]  /*1550*/  R2UR UR7, R78 ;  /* 0x000000004e0772ca */ /* 0x000fdc00000e0000 */
[----:B------:R-:W3:Y:S01]  /*1560*/  LDCU UR7, c[0x0][UR7+0x2a4] ;  /* 0x00005480070777ac */ /* 0x000ee20008000800 */
[----:B------:R-:W-:-:S05]  /*1570*/  CS2R.32 R78, SR_CgaSize ;  /* 0x00000000004e7805 */ /* 0x000fca0000008a00 */
[----:B------:R-:W-:-:S05]  /*1580*/  IMAD R78, R78, -0xa0, RZ ;  /* 0xffffff604e4e7824 */ /* 0x000fca00078e02ff */
[----:B------:R-:W-:-:S14]  /*1590*/  R2UR UR63, R78 ;  /* 0x000000004e3f72ca */ /* 0x000fdc00000e0000 */
[----:B------:R-:W3:Y:S01]  /*15a0*/  LDCU UR63, c[0x0][UR63+0x2a0] ;  /* 0x000054003f3f77ac */ /* 0x000ee20008000800 */
[----:B------:R-:W-:Y:S01]  /*15b0*/  UISETP.GT.U32.AND UP0, UPT, UR27, 0xffff, UPT ;  /* 0x0000ffff1b00788c */ /* 0x000fe2000bf04070 */
[----:B------:R-:W3:Y:S01]  /*15c0*/  LDCU UR19, c[0x0][0xb24] ;  /* 0x00016480ff1377ac */ /* 0x000ee20008000800 */
[----:B------:R-:W3:Y:S01]  /*15d0*/  LDCU UR42, c[0x0][0xb24] ;  /* 0x00016480ff2a77ac */ /* 0x000ee20008000800 */
[----:B-1----:R-:W-:Y:S01]  /*15e0*/  I2FP.F32.U32 R3, UR31 ;  /* 0x0000001f00037c45 */ /* 0x002fe20008201000 */
[----:B------:R-:W1:Y:S04]  /*15f0*/  LDCU UR24, c[0x0][0xb30] ;  /* 0x00016600ff1877ac */ /* 0x000e680008000800 */
[----:B--2---:R-:W-:Y:S01]  /*1600*/  FMUL R3, R3, UR5 ;  /* 0x0000000503037c20 */ /* 0x004fe20008400000 */
[----:B------:R-:W-:Y:S01]  /*1610*/  USHF.L.U32 UR23, UR46, 0x8, URZ ;  /* 0x000000082e177899 */ /* 0x000fe200080006ff */
[----:B----4-:R-:W-:Y:S01]  /*1620*/  I2FP.F32.U32 R2, UR30 ;  /* 0x0000001e00027c45 */ /* 0x010fe20008201000 */
[----:B------:R-:W-:-:S03]  /*1630*/  USHF.L.U32 UR47, UR31, 0x6, URZ ;  /* 0x000000061f2f7899 */ /* 0x000fc600080006ff */
[----:B------:R-:W2:Y:S01]  /*1640*/  F2I.U32.TRUNC.NTZ R3, R3 ;  /* 0x0000000300037305 */ /* 0x000ea2000020f000 */
[----:B------:R-:W-:Y:S01]  /*1650*/  USEL UR22, UR27, 0xffff, !UP0 ;  /* 0x0000ffff1b167887 */ /* 0x000fe2000c000000 */
[----:B---3--:R-:W-:-:S06]  /*1660*/  FMUL R2, R2, UR4 ;  /* 0x0000000402027c20 */ /* 0x008fcc0008400000 */
[----:B------:R-:W3:Y:S01]  /*1670*/  F2I.U32.TRUNC.NTZ R2, R2 ;  /* 0x0000000200027305 */ /* 0x000ee2000020f000 */
[----:B--2---:R-:W-:Y:S02]  /*1680*/  R2UR UR4, R3 ;  /* 0x00000000030472ca */ /* 0x004fe400000e0000 */
[----:B------:R-:W-:Y:S02]  /*1690*/  PRMT R3, RZ, 0x7610, R3 ;  /* 0x00007610ff037816 */ /* 0x000fe40000000003 */
[----:B---3--:R-:W-:Y:S02]  /*16a0*/  R2UR UR6, R2 ;  /* 0x00000000020672ca */ /* 0x008fe400000e0000 */
[----:B------:R-:W-:-:S07]  /*16b0*/  PRMT R2, RZ, 0x7610, R2 ;  /* 0x00007610ff027816 */ /* 0x000fce0000000002 */
[----:B------:R-:W-:-:S04]  /*16c0*/  UIADD3 UR5, UPT, UPT, -UR4, URZ, URZ ;  /* 0x000000ff04057290 */ /* 0x000fc8000fffe1ff */
[----:B------:R-:W-:Y:S02]  /*16d0*/  UIMAD UR63, UR63, UR5, UR31 ;  /* 0x000000053f3f72a4 */ /* 0x000fe4000f8e021f */
[----:B------:R-:W-:-:S04]  /*16e0*/  UIADD3 UR4, UPT, UPT, -UR6, URZ, URZ ;  /* 0x000000ff06047290 */ /* 0x000fc8000fffe1ff */
[----:B------:R-:W-:-:S06]  /*16f0*/  UIMAD UR4, UR7, UR4, UR30 ;  /* 0x00000004070472a4 */ /* 0x000fcc000f8e021e */
[----:B------:R-:W-:Y:S01]  /*1700*/  IMAD.U32 R78, RZ, RZ, UR4 ;  /* 0x00000004ff4e7e24 */ /* 0x000fe2000f8e00ff */
[----:B-1----:R-:W-:Y:S06]  /*1710*/  BRA.U UP5, `(.L_x_18) ;  /* 0x0000000105687547 */ /* 0x002fec000b800000 */
[----:B------:R-:W-:Y:S01]  /*1720*/  R2UR UR4, R78 ;  /* 0x000000004e0472ca */ /* 0x000fe200000e0000 */
[----:B------:R-:W-:-:S12]  /*1730*/  ULOP3.LUT UR5, UR63, 0x4, URZ, 0x3c, !UPT ;  /* 0x000000043f057892 */ /* 0x000fd8000f8e3cff */
[----:B------:R-:W-:Y:S02]  /*1740*/  UISETP.NE.AND UP0, UPT, UR4, URZ, UPT ;  /* 0x000000ff0400728c */ /* 0x000fe4000bf05270 */
[----:B------:R-:W-:Y:S02]  /*1750*/  ULOP3.LUT UR4, UR63, 0x2, URZ, 0x3c, !UPT ;  /* 0x000000023f047892 */ /* 0x000fe4000f8e3cff */
[----:B------:R-:W-:-:S04]  /*1760*/  UISETP.GT.U32.AND UP2, UPT, UR63, 0x1, UP0 ;  /* 0x000000013f00788c */ /* 0x000fc80008744070 */
[----:B------:R-:W-:Y:S02]  /*1770*/  USEL UR8, URZ, 0x1, UP2 ;  /* 0x00000001ff087887 */ /* 0x000fe40009000000 */
[----:B------:R-:W-:Y:S02]  /*1780*/  USEL UR7, URZ, 0x2, UP2 ;  /* 0x00000002ff077887 */ /* 0x000fe40009000000 */
[----:B------:R-:W-:Y:S02]  /*1790*/  UISETP.GT.U32.AND UP2, UPT, UR4, 0x1, UP0 ;  /* 0x000000010400788c */ /* 0x000fe40008744070 */
[----:B------:R-:W-:Y:S02]  /*17a0*/  ULOP3.LUT UR4, UR63, 0x6, URZ, 0x3c, !UPT ;  /* 0x000000063f047892 */ /* 0x000fe4000f8e3cff */
[----:B------:R-:W-:Y:S02]  /*17b0*/  USEL UR6, URZ, 0x4, UP2 ;  /* 0x00000004ff067887 */ /* 0x000fe40009000000 */
[----:B------:R-:W-:-:S02]  /*17c0*/  USEL UR9, URZ, 0x8, UP2 ;  /* 0x00000008ff097887 */ /* 0x000fc40009000000 */
[----:B------:R-:W-:Y:S02]  /*17d0*/  UISETP.GT.U32.AND UP2, UPT, UR5, 0x1, UP0 ;  /* 0x000000010500788c */ /* 0x000fe40008744070 */
[----:B------:R-:W-:Y:S02]  /*17e0*/  UISETP.GT.U32.AND UP0, UPT, UR4, 0x1, UP0 ;  /* 0x000000010400788c */ /* 0x000fe40008704070 */
[----:B------:R-:W-:Y:S02]  /*17f0*/  USEL UR4, URZ, 0x10, UP2 ;  /* 0x00000010ff047887 */ /* 0x000fe40009000000 */
[----:B------:R-:W-:Y:S02]  /*1800*/  UIADD3 UR5, UPT, UPT, UR6, UR7, UR8 ;  /* 0x0000000706057290 */ /* 0x000fe4000fffe008 */
[----:B------:R-:W-:Y:S02]  /*1810*/  USEL UR7, URZ, 0x40, UP0 ;  /* 0x00000040ff077887 */ /* 0x000fe40008000000 */
[----:B------:R-:W-:-:S02]  /*1820*/  USEL UR8, URZ, 0x20, UP2 ;  /* 0x00000020ff087887 */ /* 0x000fc40009000000 */
[----:B------:R-:W-:Y:S02]  /*1830*/  UIADD3 UR5, UPT, UPT, UR4, UR5, UR9 ;  /* 0x0000000504057290 */ /* 0x000fe4000fffe009 */
[----:B------:R-:W-:Y:S02]  /*1840*/  ULOP3.LUT UR4, UR63, 0xfffffffe, URZ, 0xc0, !UPT ;  /* 0xfffffffe3f047892 */ /* 0x000fe4000f8ec0ff */
[----:B------:R-:W-:Y:S02]  /*1850*/  USEL UR6, URZ, 0x80, UP0 ;  /* 0x00000080ff067887 */ /* 0x000fe40008000000 */
[----:B------:R-:W-:-:S03]  /*1860*/  UIADD3 UR5, UPT, UPT, UR7, UR5, UR8 ;  /* 0x0000000507057290 */ /* 0x000fc6000fffe008 */
[----:B------:R-:W-:Y:S01]  /*1870*/  UMOV UR7, 0x3 ;  /* 0x0000000300077882 */ /* 0x000fe20000000000 */
[----:B------:R-:W-:Y:S02]  /*1880*/  UIADD3 UR5, UPT, UPT, UR5, UR6, URZ ;  /* 0x0000000605057290 */ /* 0x000fe4000fffe0ff */
[----:B------:R-:W-:-:S04]  /*1890*/  USHF.L.U32 UR4, UR7, UR4, URZ ;  /* 0x0000000407047299 */ /* 0x000fc800080006ff */
[----:B------:R-:W-:Y:S02]  /*18a0*/  MOV R3, UR5 ;  /* 0x0000000500037c02 */ /* 0x000fe40008000f00 */
[----:B------:R-:W-:-:S07]  /*18b0*/  IMAD.U32 R2, RZ, RZ, UR4 ;  /* 0x00000004ff027e24 */ /* 0x000fce000f8e00ff */
.L_x_18:
[----:B------:R-:W1:Y:S01]  /*18c0*/  S2UR UR36, SR_CTAID.Z ;  /* 0x00000000002479c3 */ /* 0x000e620000002700 */
[----:B------:R-:W-:Y:S01]  /*18d0*/  UISETP.GE.AND UP0, UPT, UR19, 0x1, UPT ;  /* 0x000000011300788c */ /* 0x000fe2000bf06270 */
[----:B------:R-:W-:-:S08]  /*18e0*/  UMOV UR25, 0x55 ;  /* 0x0000005500197882 */ /* 0x000fd00000000000 */
[----:B------:R-:W-:Y:S05]  /*18f0*/  BRA.U !UP0, `(.L_x_19) ;  /* 0x0000000108d07547 */ /* 0x000fea000b800000 */
[----:B------:R-:W2:Y:S01]  /*1900*/  LDCU.128 UR12, c[0x0][0xb10] ;  /* 0x00016200ff0c77ac */ /* 0x000ea20008000c00 */
[----:B------:R-:W3:Y:S01]  /*1910*/  LDCU UR6, c[0x0][0x370] ;  /* 0x00006e00ff0677ac */ /* 0x000ee20008000800 */
[----:B------:R-:W4:Y:S01]  /*1920*/  LDCU UR7, c[0x0][0x374] ;  /* 0x00006e80ff0777ac */ /* 0x000f220008000800 */
[----:B------:R-:W1:Y:S01]  /*1930*/  LDCU UR20, c[0x0][0xb0c] ;  /* 0x00016180ff1477ac */ /* 0x000e620008000800 */
[----:B------:R-:W1:Y:S01]  /*1940*/  LDCU UR21, c[0x0][0xb20] ;  /* 0x00016400ff1577ac */ /* 0x000e620008000800 */
[----:B------:R-:W1:Y:S01]  /*1950*/  LDCU.64 UR8, c[0x0][0xb28] ;  /* 0x00016500ff0877ac */ /* 0x000e620008000a00 */
[----:B--2---:R-:W-:Y:S02]  /*1960*/  UISETP.NE.AND UP3, UPT, UR14, 0x1, UPT ;  /* 0x000000010e00788c */ /* 0x004fe4000bf65270 */
[----:B----4-:R-:W-:Y:S02]  /*1970*/  UIMAD.WIDE.U32 UR10, UR7, UR15, URZ ;  /* 0x0000000f070a72a5 */ /* 0x010fe4000f8e00ff */
[----:B---3--:R-:W-:-:S02]  /*1980*/  UIMAD.WIDE.U32 UR16, UR6, UR12, URZ ;  /* 0x0000000c061072a5 */ /* 0x008fc4000f8e00ff */
[----:B-1----:R-:W-:Y:S02]  /*1990*/  UISETP.NE.AND UP0, UPT, UR20, 0x1, UPT ;  /* 0x000000011400788c */ /* 0x002fe4000bf05270 */
[----:B------:R-:W-:Y:S01]  /*19a0*/  UIMAD.WIDE.U32 UR4, UR31, UR12, URZ ;  /* 0x0000000c1f0472a5 */ /* 0x000fe2000f8e00ff */
[----:B------:R-:W-:Y:S02]  /*19b0*/  UMOV UR10, UR11 ;  /* 0x0000000b000a7c82 */ /* 0x000fe40008000000 */
[----:B------:R-:W-:Y:S01]  /*19c0*/  UMOV UR16, UR17 ;  /* 0x0000001100107c82 */ /* 0x000fe20008000000 */
[----:B------:R-:W-:Y:S02]  /*19d0*/  @UP3 USHF.R.U32.HI UR7, URZ, UR21, UR10 ;  /* 0x00000015ff073299 */ /* 0x000fe4000801160a */
[----:B------:R-:W-:Y:S02]  /*19e0*/  UISETP.NE.AND UP2, UPT, UR19, 0x1, UPT ;  /* 0x000000011300788c */ /* 0x000fe4000bf45270 */
[----:B------:R-:W-:-:S02]  /*19f0*/  USHF.R.U32.HI UR5, URZ, UR13, UR5 ;  /* 0x0000000dff057299 */ /* 0x000fc40008011605 */
[----:B------:R-:W-:Y:S02]  /*1a00*/  @UP0 USHF.R.U32.HI UR6, URZ, UR13, UR16 ;  /* 0x0000000dff060299 */ /* 0x000fe40008011610 */
[----:B------:R-:W-:Y:S02]  /*1a10*/  UIMAD.WIDE.U32 UR12, UR30, UR15, URZ ;  /* 0x0000000f1e0c72a5 */ /* 0x000fe4000f8e00ff */
[----:B------:R-:W-:Y:S02]  /*1a20*/  UIMAD.WIDE.U32 UR10, UR7, UR8, URZ ;  /* 0x00000008070a72a5 */ /* 0x000fe4000f8e00ff */
[----:B------:R-:W-:Y:S02]  /*1a30*/  UIMAD.WIDE.U32 UR16, UR6, UR8, URZ ;  /* 0x00000008061072a5 */ /* 0x000fe4000f8e00ff */
[----:B------:R-:W-:Y:S01]  /*1a40*/  USEL UR5, UR31, UR5, !UP0 ;  /* 0x000000051f057287 */ /* 0x000fe2000c000000 */
[----:B------:R-:W-:Y:S02]  /*1a50*/  UMOV UR4, UR13 ;  /* 0x0000000d00047c82 */ /* 0x000fe40008000000 */
[----:B------:R-:W-:Y:S01]  /*1a60*/  UMOV UR10, UR11 ;  /* 0x0000000b000a7c82 */ /* 0x000fe20008000000 */
[----:B------:R-:W-:-:S02]  /*1a70*/  USHF.R.U32.HI UR4, URZ, UR21, UR4 ;  /* 0x00000015ff047299 */ /* 0x000fc40008011604 */
[----:B------:R-:W-:Y:S01]  /*1a80*/  @UP2 USHF.R.U32.HI UR7, URZ, UR9, UR10 ;  /* 0x00000009ff072299 */ /* 0x000fe2000801160a */
[----:B------:R-:W-:Y:S01]  /*1a90*/  UMOV UR16, UR17 ;  /* 0x0000001100107c82 */ /* 0x000fe20008000000 */
[----:B------:R-:W-:Y:S02]  /*1aa0*/  USEL UR4, UR30, UR4, !UP3 ;  /* 0x000000041e047287 */ /* 0x000fe4000d800000 */
[----:B------:R-:W-:Y:S02]  /*1ab0*/  @UP2 USHF.R.U32.HI UR6, URZ, UR9, UR16 ;  /* 0x00000009ff062299 */ /* 0x000fe40008011610 */
[----:B------:R-:W-:Y:S02]  /*1ac0*/  UIMAD UR7, UR7, UR19, URZ ;  /* 0x00000013070772a4 */ /* 0x000fe4000f8e02ff */
[----:B------:R-:W-:Y:S02]  /*1ad0*/  UIMAD UR12, UR6, UR19, URZ ;  /* 0x00000013060c72a4 */ /* 0x000fe4000f8e02ff */
[----:B------:R-:W-:-:S02]  /*1ae0*/  UISETP.GE.AND UP0, UPT, UR4, UR7, UPT ;  /* 0x000000070400728c */ /* 0x000fc4000bf06270 */
[----:B------:R-:W-:Y:S02]  /*1af0*/  UIMAD.WIDE.U32 UR10, UR4, UR8, URZ ;  /* 0x00000008040a72a5 */ /* 0x000fe4000f8e00ff */
[----:B------:R-:W-:Y:S02]  /*1b00*/  UISETP.GE.OR UP0, UPT, UR5, UR12, UP0 ;  /* 0x0000000c0500728c */ /* 0x000fe40008706670 */
[----:B------:R-:W-:Y:S02]  /*1b10*/  UIMAD.WIDE.U32 UR12, UR5, UR8, URZ ;  /* 0x00000008050c72a5 */ /* 0x000fe4000f8e00ff */
[----:B------:R-:W-:Y:S01]  /*1b20*/  UIADD3 UR10, UPT, UPT, -UR4, URZ, URZ ;  /* 0x000000ff040a7290 */ /* 0x000fe2000fffe1ff */
[----:B------:R-:W-:Y:S01]  /*1b30*/  UMOV UR8, UR11 ;  /* 0x0000000b00087c82 */ /* 0x000fe20008000000 */
[----:B------:R-:W-:Y:S02]  /*1b40*/  UIADD3 UR11, UPT, UPT, -UR5, URZ, URZ ;  /* 0x000000ff050b7290 */ /* 0x000fe4000fffe1ff */
[----:B------:R-:W-:-:S03]  /*1b50*/  USHF.R.U32.HI UR8, URZ, UR9, UR8 ;  /* 0x00000009ff087299 */ /* 0x000fc60008011608 */
[----:B------:R-:W-:Y:S01]  /*1b60*/  @!UP0 UMOV UR7, UR13 ;  /* 0x0000000d00078c82 */ /* 0x000fe20008000000 */
[----:B------:R-:W-:Y:S02]  /*1b70*/  UIMAD UR30, UR14, UR10, UR30 ;  /* 0x0000000a0e1e72a4 */ /* 0x000fe4000f8e021e */
[----:B------:R-:W-:Y:S02]  /*1b80*/  USEL UR8, UR4, UR8, !UP2 ;  /* 0x0000000804087287 */ /* 0x000fe4000d000000 */
[----:B------:R-:W-:Y:S02]  /*1b90*/  @!UP0 USHF.R.U32.HI UR7, URZ, UR9, UR7 ;  /* 0x00000009ff078299 */ /* 0x000fe40008011607 */
[----:B------:R-:W-:Y:S02]  /*1ba0*/  UIADD3 UR9, UPT, UPT, -UR8, URZ, URZ ;  /* 0x000000ff08097290 */ /* 0x000fe4000fffe1ff */
[----:B------:R-:W-:Y:S02]  /*1bb0*/  @!UP0 USEL UR7, UR5, UR7, !UP2 ;  /* 0x0000000705078287 */ /* 0x000fe4000d000000 */
[----:B------:R-:W-:-:S02]  /*1bc0*/  UIMAD UR9, UR19, UR9, UR4 ;  /* 0x00000009130972a4 */ /* 0x000fc4000f8e0204 */
[----:B------:R-:W-:Y:S02]  /*1bd0*/  @!UP0 UIADD3 UR8, UPT, UPT, UR8, -UR7, URZ ;  /* 0x8000000708088290 */ /* 0x000fe4000fffe0ff */
[----:B------:R-:W-:Y:S02]  /*1be0*/  @!UP0 UIMAD UR6, UR9, UR6, UR7 ;  /* 0x00000006090682a4 */ /* 0x000fe4000f8e0207 */
[----:B------:R-:W-:Y:S02]  /*1bf0*/  @!UP0 UIMAD UR4, UR8, UR19, UR5 ;  /* 0x00000013080482a4 */ /* 0x000fe4000f8e0205 */
[----:B------:R-:W-:Y:S02]  /*1c00*/  UIMAD UR31, UR20, UR11, UR31 ;  /* 0x0000000b141f72a4 */ /* 0x000fe4000f8e021f */
[----:B------:R-:W-:Y:S01]  /*1c10*/  UIMAD UR30, UR4, UR14, UR30 ;  /* 0x0000000e041e72a4 */ /* 0x000fe2000f8e021e */
[----:B------:R-:W-:Y:S02]  /*1c20*/  @!UP0 UMOV UR5, UR6 ;  /* 0x0000000600058c82 */ /* 0x000fe40008000000 */
[----:B------:R-:W-:-:S12]  /*1c30*/  UIMAD UR31, UR5, UR20, UR31 ;  /* 0x00000014051f72a4 */ /* 0x000fd8000f8e021f */
.L_x_19:
[----:B------:R-:W-:Y:S02]  /*1c40*/  UISETP.NE.AND UP2, UPT, UR24, 0x1, UPT ;  /* 0x000000011800788c */ /* 0x000fe4000bf45270 */
[----:B------:R-:W-:Y:S02]  /*1c50*/  ULOP3.LUT UR22, UR22, 0xffff, URZ, 0xc0, !UPT ;  /* 0x0000ffff16167892 */ /* 0x000fe4000f8ec0ff */
[----:B------:R-:W-:Y:S02]  /*1c60*/  UISETP.NE.AND UP0, UPT, UR18, 0x2, UPT ;  /* 0x000000021200788c */ /* 0x000fe4000bf05270 */
[----:B------:R-:W-:Y:S02]  /*1c70*/  ULOP3.LUT UR23, UR23, 0x600, URZ, 0xc0, !UPT ;  /* 0x0000060017177892 */ /* 0x000fe4000f8ec0ff */
[----:B------:R-:W-:Y:S02]  /*1c80*/  ULOP3.LUT UR47, UR47, 0x40, URZ, 0xc0, !UPT ;  /* 0x000000402f2f7892 */ /* 0x000fe4000f8ec0ff */
[----:B------:R-:W-:Y:S01]  /*1c90*/  USHF.L.U32 UR22, UR25, UR22, URZ ;  /* 0x0000001619167299 */ /* 0x000fe200080006ff */
[----:B------:R-:W-:Y:S11]  /*1ca0*/  BRA.U UP2, `(.L_x_20) ;  /* 0x0000000102407547 */ /* 0x000ff6000b800000 */
[----:B------:R-:W2:Y:S01]  /*1cb0*/  LDCU.128 UR8, c[0x0][0xb10] ;  /* 0x00016200ff0877ac */ /* 0x000ea20008000c00 */
[----:B------:R-:W3:Y:S01]  /*1cc0*/  LDCU UR12, c[0x0][0xb0c] ;  /* 0x00016180ff0c77ac */ /* 0x000ee20008000800 */
[----:B------:R-:W4:Y:S01]  /*1cd0*/  LDCU UR13, c[0x0][0xb20] ;  /* 0x00016400ff0d77ac */ /* 0x000f220008000800 */
[----:B--2---:R-:W-:Y:S02]  /*1ce0*/  UIMAD.WIDE.U32 UR4, UR31, UR8, URZ ;  /* 0x000000081f0472a5 */ /* 0x004fe4000f8e00ff */
[----:B------:R-:W-:Y:S02]  /*1cf0*/  UIMAD.WIDE.U32 UR6, UR30, UR11, URZ ;  /* 0x0000000b1e0672a5 */ /* 0x000fe4000f8e00ff */
[----:B---3--:R-:W-:Y:S02]  /*1d00*/  UISETP.NE.AND UP2, UPT, UR12, 0x1, UPT ;  /* 0x000000010c00788c */ /* 0x008fe4000bf45270 */
[----:B------:R-:W-:-:S03]  /*1d10*/  USHF.R.U32.HI UR5, URZ, UR9, UR5 ;  /* 0x00000009ff057299 */ /* 0x000fc60008011605 */
[----:B------:R-:W-:Y:S01]  /*1d20*/  UMOV UR4, UR7 ;  /* 0x0000000700047c82 */ /* 0x000fe20008000000 */
[----:B------:R-:W-:Y:S02]  /*1d30*/  USEL UR5, UR31, UR5, !UP2 ;  /* 0x000000051f057287 */ /* 0x000fe4000d000000 */
[----:B------:R-:W-:Y:S02]  /*1d40*/  UISETP.NE.AND UP2, UPT, UR10, 0x1, UPT ;  /* 0x000000010a00788c */ /* 0x000fe4000bf45270 */
[----:B----4-:R-:W-:-:S04]  /*1d50*/  USHF.R.U32.HI UR4, URZ, UR13, UR4 ;  /* 0x0000000dff047299 */ /* 0x010fc80008011604 */
[----:B------:R-:W-:-:S04]  /*1d60*/  USEL UR4, UR30, UR4, !UP2 ;  /* 0x000000041e047287 */ /* 0x000fc8000d000000 */
[----:B------:R-:W-:Y:S02]  /*1d70*/  UIADD3 UR6, UPT, UPT, UR5, -UR4, URZ ;  /* 0x8000000405067290 */ /* 0x000fe4000fffe0ff */
[----:B------:R-:W-:Y:S02]  /*1d80*/  UIADD3 UR4, UPT, UPT, -UR5, UR4, URZ ;  /* 0x0000000405047290 */ /* 0x000fe4000fffe1ff */
[----:B------:R-:W-:Y:S02]  /*1d90*/  UIMAD UR30, UR6, UR10, UR30 ;  /* 0x0000000a061e72a4 */ /* 0x000fe4000f8e021e */
[----:B------:R-:W-:-:S12]  /*1da0*/  UIMAD UR31, UR4, UR12, UR31 ;  /* 0x0000000c041f72a4 */ /* 0x000fd8000f8e021f */
.L_x_20:
[----:B------:R-:W-:Y:S05]  /*1db0*/  BRA.U !UP6, `(.L_x_21) ;  /* 0x000000010e0c7547 */ /* 0x000fea000b800000 */
[----:B------:R-:W-:Y:S01]  /*1dc0*/  UCGABAR_WAIT ;  /* 0x0000000000007dc7 */ /* 0x000fe20008000000 */
[----:B------:R-:W-:Y:S01]  /*1dd0*/  CCTL.IVALL ;  /* 0x00000000ff00798f */ /* 0x000fe20002000000 */
[----:B------:R-:W-:Y:S05]  /*1de0*/  BRA `(.L_x_22) ;  /* 0x0000000000047947 */ /* 0x000fea0003800000 */
.L_x_21:
[----:B------:R-:W-:Y:S06]  /*1df0*/  BAR.SYNC.DEFER_BLOCKING 0x0 ;  /* 0x0000000000007b1d */ /* 0x000fec0000010000 */
.L_x_22:
[----:B------:R-:W-:Y:S05]  /*1e00*/  BRA.U UP0, `(.L_x_23) ;  /* 0x0000002d00987547 */ /* 0x000fea000b800000 */
[----:B------:R-:W2:Y:S01]  /*1e10*/  LDCU UR6, c[0x0][0x38c] ;  /* 0x00007180ff0677ac */ /* 0x000ea20008000800 */
[----:B------:R-:W-:Y:S01]  /*1e20*/  PLOP3.LUT P1, PT, PT, PT, UP4, 0x80, 0x8 ;  /* 0x000000000008781c */ /* 0x000fe20003f2f048 */
[----:B------:R-:W-:Y:S01]  /*1e30*/  IMAD.MOV.U32 R12, RZ, RZ, 0x1 ;  /* 0x00000001ff0c7424 */ /* 0x000fe200078e00ff */
[----:B------:R-:W-:Y:S02]  /*1e40*/  ISETP.NE.AND P2, PT, R0, RZ, P3 ;  /* 0x000000ff0000720c */ /* 0x000fe40001f45270 */
[----:B------:R-:W-:Y:S02]  /*1e50*/  CS2R R10, SRZ ;  /* 0x00000000000a7805 */ /* 0x000fe4000001ff00 */
[----:B------:R-:W-:Y:S01]  /*1e60*/  PLOP3.LUT P1, PT, P1, PT, PT, 0x8, 0x80 ;  /* 0x000000000080781c */ /* 0x000fe20000f2e170 */
[----:B------:R-:W-:Y:S01]  /*1e70*/  IMAD.MOV.U32 R9, RZ, RZ, RZ ;  /* 0x000000ffff097224 */ /* 0x000fe200078e00ff */
[----:B------:R-:W3:Y:S01]  /*1e80*/  LDCU UR39, c[0x0][0x370] ;  /* 0x00006e00ff2777ac */ /* 0x000ee20008000800 */
[----:B------:R-:W-:Y:S01]  /*1e90*/  IMAD.MOV.U32 R8, RZ, RZ, 0x1 ;  /* 0x00000001ff087424 */ /* 0x000fe200078e00ff */
[----:B------:R-:W4:Y:S01]  /*1ea0*/  LDCU.64 UR26, c[0x0][0x348] ;  /* 0x00006900ff1a77ac */ /* 0x000f220008000a00 */
[----:B------:R-:W-:Y:S01]  /*1eb0*/  ULEA.HI UR44, UR23, UR47, URZ, 0x1b ;  /* 0x0000002f172c7291 */ /* 0x000fe2000f8fd8ff */
[----:B------:R-:W1:Y:S01]  /*1ec0*/  LDCU UR38, c[0x0][0x374] ;  /* 0x00006e80ff2677ac */ /* 0x000e620008000800 */
[----:B--2---:R-:W-:-:S02]  /*1ed0*/  UIADD3 UR5, UPT, UPT, UR6, 0x1f, URZ ;  /* 0x0000001f06057890 */ /* 0x004fc4000fffe0ff */
[----:B------:R-:W-:Y:S02]  /*1ee0*/  UIADD3 UR48, UPT, UPT, UR6, 0x3e, URZ ;  /* 0x0000003e06307890 */ /* 0x000fe4000fffe0ff */
[----:B------:R-:W-:Y:S01]  /*1ef0*/  USHF.R.S32.HI UR4, URZ, 0x1f, UR5 ;  /* 0x0000001fff047899 */ /* 0x000fe20008011405 */
[----:B------:R-:W-:-:S03]  /*1f00*/  UMOV UR7, URZ ;  /* 0x000000ff00077c82 */ /* 0x000fc60008000000 */
[----:B------:R-:W-:Y:S02]  /*1f10*/  ULEA.HI UR4, UR4, UR5, URZ, 0x5 ;  /* 0x0000000504047291 */ /* 0x000fe4000f8f28ff */
[----:B------:R-:W-:Y:S02]  /*1f20*/  UIADD3 UR5, UPT, UPT, UR6, -0x1, URZ ;  /* 0xffffffff06057890 */ /* 0x000fe4000fffe0ff */
[----:B------:R-:W-:Y:S02]  /*1f30*/  USHF.R.S32.HI UR41, URZ, 0x5, UR4 ;  /* 0x00000005ff297899 */ /* 0x000fe40008011404 */
[----:B------:R-:W-:Y:S02]  /*1f40*/  UISETP.GE.U32.AND UP1, UPT, UR5, -0x3f, UPT ;  /* 0xffffffc10500788c */ /* 0x000fe4000bf26070 */
[----:B------:R-:W-:-:S04]  /*1f50*/  UISETP.LT.U32.AND UP0, UPT, UR41, 0x34, UPT ;  /* 0x000000342900788c */ /* 0x000fc8000bf01070 */
[----:B------:R-:W-:Y:S02]  /*1f60*/  USEL UR40, UR41, 0x34, UP0 ;  /* 0x0000003429287887 */ /* 0x000fe40008000000 */
[----:B------:R-:W-:Y:S02]  /*1f70*/  UISETP.NE.AND UP0, UPT, UR18, URZ, UPT ;  /* 0x000000ff1200728c */ /* 0x000fe4000bf05270 */
[----:B------:R-:W-:Y:S02]  /*1f80*/  UIADD3 UR4, UPT, UPT, UR40, -0x1, URZ ;  /* 0xffffffff28047890 */ /* 0x000fe4000fffe0ff */
[----:B------:R-:W-:Y:S02]  /*1f90*/  @UP1 UIADD3 UR4, UPT, UPT, UR40, URZ, URZ ;  /* 0x000000ff28041290 */ /* 0x000fe4000fffe0ff */
[----:B------:R-:W-:Y:S02]  /*1fa0*/  USEL UR24, UR43, 0x2, UP0 ;  /* 0x000000022b187887 */ /* 0x000fe40008000000 */
[----:B------:R-:W-:-:S02]  /*1fb0*/  UIADD3 UR45, UPT, UPT, UR41, -UR40, URZ ;  /* 0x80000028292d7290 */ /* 0x000fc4000fffe0ff */
[----:B------:R-:W-:Y:S02]  /*1fc0*/  UIADD3 UR28, UPT, UPT, UR4, 0x1, URZ ;  /* 0x00000001041c7890 */ /* 0x000fe4000fffe0ff */
[----:B-1-34-:R-:W-:-:S12]  /*1fd0*/  UIADD3 UR43, UPT, UPT, -UR4, URZ, URZ ;  /* 0x000000ff042b7290 */ /* 0x01afd8000fffe1ff */
.L_x_43:
[----:B------:R-:W-:Y:S01]  /*1fe0*/  UISETP.NE.AND UP0, UPT, UR46, URZ, UPT ;  /* 0x000000ff2e00728c */ /* 0x000fe2000bf05270 */
[----:B------:R-:W1:Y:S08]  /*1ff0*/  S2UR UR46, SR_CgaCtaId ;  /* 0x00000000002e79c3 */ /* 0x000e700000008800 */
[----:B------:R-:W-:Y:S05]  /*2000*/  BRA.U UP0, `(.L_x_24) ;  /* 0x0000000100347547 */ /* 0x000fea000b800000 */
[----:B------:R-:W2:Y:S01]  /*2010*/  S2R R0, SR_CgaCtaId ;  /* 0x0000000000007919 */ /* 0x000ea20000008800 */
[----:B------:R-:W-:-:S04]  /*2020*/  MOV R2, 0x400 ;  /* 0x0000040000027802 */ /* 0x000fc80000000f00 */
[----:B--2---:R-:W-:Y:S02]  /*2030*/  LEA R0, R0, R2, 0x18 ;  /* 0x0000000200007211 */ /* 0x004fe400078ec0ff */
[----:B------:R-:W-:-:S03]  /*2040*/  SHF.L.U32 R2, R8, 0x1f, RZ ;  /* 0x0000001f08027819 */ /* 0x000fc600000006ff */
[----:B------:R-:W-:-:S04]  /*2050*/  IMAD R0, R9, 0x8, R0 ;  /* 0x0000000809007824 */ /* 0x000fc800078e0200 */
[----:B------:R-:W2:Y:S02]  /*2060*/  SYNCS.PHASECHK.TRANS64.TRYWAIT P0, [R0+URZ+0x3e0], R2 ;  /* 0x0003e002000075a7 */ /* 0x000ea400080011ff */
[----:B--2---:R-:W-:Y:S05]  /*2070*/  @!P0 BRA `(.L_x_25) ;  /* 0x0000008000048947 */ /* 0x004fea0003800000 */
.L_x_172:
[----:B------:R-:W-:Y:S01]  /*2080*/  VIADD R9, R9, 0x1 ;  /* 0x0000000109097836 */ /* 0x000fe20000000000 */
[----:B------:R2:W-:Y:S04]  /*2090*/  SYNCS.ARRIVE.TRANS64.A1T0 RZ, [R0+URZ+0x3d0], RZ ;  /* 0x0003d0ff00ff79a7 */ /* 0x0005e800081000ff */
[----:B------:R-:W-:-:S04]  /*20a0*/  ISETP.NE.AND P0, PT, R9, 0x2, PT ;  /* 0x000000020900780c */ /* 0x000fc80003f05270 */
[----:B------:R-:W-:Y:S02]  /*20b0*/  SEL R9, R9, RZ, P0 ;  /* 0x000000ff09097207 */ /* 0x000fe40000000000 */
[----:B--2---:R-:W-:-:S04]  /*20c0*/  SEL R0, RZ, 0x1, P0 ;  /* 0x00000001ff007807 */ /* 0x004fc80000000000 */
[----:B------:R-:W-:-:S07]  /*20d0*/  LOP3.LUT R8, R8, R0, RZ, 0x3c, !PT ;  /* 0x0000000008087212 */ /* 0x000fce00078e3cff */
.L_x_24:
[----:B------:R-:W-:Y:S01]  /*20e0*/  UMOV UR6, 0x400 ;  /* 0x0000040000067882 */ /* 0x000fe20000000000 */
[----:B------:R-:W-:Y:S01]  /*20f0*/  UISETP.GE.U32.AND UP0, UPT, UR48, 0x3f, UPT ;  /* 0x0000003f3000788c */ /* 0x000fe2000bf06070 */
[----:B------:R-:W-:Y:S01]  /*2100*/  SHF.L.U32 R0, R12, 0x1f, RZ ;  /* 0x0000001f0c007819 */ /* 0x000fe200000006ff */
[----:B-1----:R-:W-:Y:S02]  /*2110*/  ULEA UR6, UR46, UR6, 0x18 ;  /* 0x000000062e067291 */ /* 0x002fe4000f8ec0ff */
[----:B------:R-:W-:Y:S02]  /*2120*/  ULEA UR11, UR30, UR44, 0x7 ;  /* 0x0000002c1e0b7291 */ /* 0x000fe4000f8e38ff */
[----:B------:R-:W-:Y:S01]  /*2130*/  ULEA UR4, UR7, UR6, 0x3 ;  /* 0x0000000607047291 */ /* 0x000fe2000f8e18ff */
[----:B------:R-:W-:-:S08]  /*2140*/  UMOV UR13, URZ ;  /* 0x000000ff000d7c82 */ /* 0x000fd00008000000 */
[----:B------:R1:W2:Y:S01]  /*2150*/  SYNCS.PHASECHK.TRANS64.TRYWAIT P0, [UR4+0x1a0], R0 ;  /* 0x0001a000ff0075a7 */ /* 0x0002a20008001104 */
[----:B------:R-:W-:-:S04]  /*2160*/  ULEA.HI UR4, UR31, UR31, URZ, 0x1 ;  /* 0x0000001f1f047291 */ /* 0x000fc8000f8f08ff */
[----:B------:R-:W-:-:S04]  /*2170*/  USHF.L.U32 UR4, UR4, 0x6, URZ ;  /* 0x0000000604047899 */ /* 0x000fc800080006ff */
[----:B------:R-:W-:Y:S01]  /*2180*/  ULOP3.LUT UR35, UR47, 0xffffff80, UR4, 0xf8, !UPT ;  /* 0xffffff802f237892 */ /* 0x000fe2000f8ef804 */
[----:B------:R-:W-:Y:S11]  /*2190*/  BRA.U !UP0, `(.L_x_26) ;  /* 0x0000000108c47547 */ /* 0x000ff6000b800000 */
[----:B------:R-:W-:Y:S01]  /*21a0*/  UMOV UR16, UR43 ;  /* 0x0000002b00107c82 */ /* 0x000fe20008000000 */
[----:B------:R-:W-:Y:S01]  /*21b0*/  UMOV UR4, UR7 ;  /* 0x0000000700047c82 */ /* 0x000fe20008000000 */
[----:B------:R-:W-:-:S05]  /*21c0*/  UMOV UR34, URZ ;  /* 0x000000ff00227c82 */ /* 0x000fca0008000000 */
.L_x_32:
[----:B------:R-:W-:Y:S01]  /*21d0*/  ULEA UR33, UR4, UR6, 0x3 ;  /* 0x0000000604217291 */ /* 0x000fe2000f8e18ff */
[----:B------:R-:W-:Y:S01]  /*21e0*/  @P3 MOV R2, 0x2000 ;  /* 0x0000200000023802 */ /* 0x000fe20000000f00 */
[----:B--234-:R-:W-:Y:S10]  /*21f0*/  @P0 BRA `(.L_x_27) ;  /* 0x00000000000c0947 */ /* 0x01cff40003800000 */
[----:B------:R-:W-:-:S04]  /*2200*/  SHF.L.U32 R3, R12, 0x1f, RZ ;  /* 0x0000001f0c037819 */ /* 0x000fc800000006ff */
[----:B------:R-:W2:Y:S02]  /*2210*/  SYNCS.PHASECHK.TRANS64.TRYWAIT P0, [UR33+0x1a0], R3 ;  /* 0x0001a003ff0075a7 */ /* 0x000ea40008001121 */
[----:B--2---:R-:W-:Y:S05]  /*2220*/  @!P0 BRA `(.L_x_28) ;  /* 0x0000007c00ac8947 */ /* 0x004fea0003800000 */
.L_x_27:
[----:B------:R2:W-:Y:S01]  /*2230*/  @P3 SYNCS.ARRIVE.TRANS64 RZ, [UR33], R2 ;  /* 0x00000002ffff39a7 */ /* 0x0005e20008000021 */
[----:B------:R-:W-:Y:S02]  /*2240*/  ULOP3.LUT UR5, UR24, 0x2, URZ, 0xfc, !UPT ;  /* 0x0000000218057892 */ /* 0x000fe4000f8efcff */
[----:B------:R-:W-:Y:S02]  /*2250*/  UIADD3 UR16, UPT, UPT, UR16, 0x1, URZ ;  /* 0x0000000110107890 */ /* 0x000fe4000fffe0ff */
[----:B------:R-:W-:Y:S02]  /*2260*/  UISETP.NE.AND UP0, UPT, UR5, 0x2, UPT ;  /* 0x000000020500788c */ /* 0x000fe4000bf05270 */
[----:B------:R-:W-:-:S07]  /*2270*/  UISETP.NE.AND UP2, UPT, UR16, 0x1, UPT ;  /* 0x000000011000788c */ /* 0x000fce000bf45270 */
[----:B------:R-:W-:Y:S05]  /*2280*/  BRA.U UP0, `(.L_x_29) ;  /* 0x0000000100047547 */ /* 0x000fea000b800000 */
[----:B------:R-:W-:Y:S05]  /*2290*/  BPT.TRAP 0x1 ;  /* 0x000000040000795c */ /* 0x000fea0000300000 */
.L_x_29:
[----:B------:R-:W-:Y:S04]  /*22a0*/  BSSY.RECONVERGENT B0, `(.L_x_30) ;  /* 0x0000003000007945 */ /* 0x000fe80003800200 */
[----:B------:R-:W-:Y:S05]  /*22b0*/  @!P2 BRA `(.L_x_31) ;  /* 0x000000000004a947 */ /* 0x000fea0003800000 */
[----:B------:R-:W-:Y:S05]  /*22c0*/  BPT.TRAP 0x1 ;  /* 0x000000040000795c */ /* 0x000fea0000300000 */
.L_x_31:
[----:B------:R-:W-:Y:S05]  /*22d0*/  BSYNC.RECONVERGENT B0 ;  /* 0x0000000000007941 */ /* 0x000fea0003800200 */
.L_x_30:
[----:B------:R-:W-:Y:S02]  /*22e0*/  UIADD3 UR5, UPT, UPT, UR4, 0x1, URZ ;  /* 0x0000000104057890 */ /* 0x000fe4000fffe0ff */
[----:B------:R-:W-:Y:S02]  /*22f0*/  USHF.L.U32 UR32, UR4, 0xb, URZ ;  /* 0x0000000b04207899 */ /* 0x000fe400080006ff */
[----:B------:R-:W-:Y:S02]  /*2300*/  UISETP.NE.AND UP0, UPT, UR5, 0x34, UPT ;  /* 0x000000340500788c */ /* 0x000fe4000bf05270 */
[----:B------:R-:W-:Y:S02]  /*2310*/  UIADD3 UR14, UP1, UPT, UR26, 0x80, URZ ;  /* 0x000000801a0e7890 */ /* 0x000fe4000ff3e0ff */
[----:B------:R-:W-:Y:S02]  /*2320*/  USEL UR8, URZ, 0x1, UP0 ;  /* 0x00000001ff087887 */ /* 0x000fe40008000000 */
[----:B------:R-:W-:-:S02]  /*2330*/  USEL UR7, UR5, URZ, UP0 ;  /* 0x000000ff05077287 */ /* 0x000fc40008000000 */
[----:B------:R-:W-:Y:S02]  /*2340*/  UIADD3 UR4, UP0, UPT, UR26, 0x180, URZ ;  /* 0x000001801a047890 */ /* 0x000fe4000ff1e0ff */
[----:B------:R-:W-:Y:S01]  /*2350*/  ULEA UR5, UR7, UR6, 0x3 ;  /* 0x0000000607057291 */ /* 0x000fe2000f8e18ff */
[----:B------:R-:W-:Y:S01]  /*2360*/  LOP3.LUT R12, R12, UR8, RZ, 0x3c, !PT ;  /* 0x000000080c0c7c12 */ /* 0x000fe2000f8e3cff */
[----:B------:R-:W-:Y:S02]  /*2370*/  ULOP3.LUT UR8, UR32, UR23, URZ, 0xfc, !UPT ;  /* 0x0000001720087292 */ /* 0x000fe4000f8efcff */
[----:B------:R-:W-:Y:S01]  /*2380*/  ULOP3.LUT UR33, UR33, 0xfefffff8, URZ, 0xc0, !UPT ;  /* 0xfefffff821217892 */ /* 0x000fe2000f8ec0ff */
[----:B-1----:R-:W-:Y:S01]  /*2390*/  SHF.L.U32 R0, R12, 0x1f, RZ ;  /* 0x0000001f0c007819 */ /* 0x002fe200000006ff */
[----:B------:R-:W-:Y:S02]  /*23a0*/  UIADD3.X UR15, UPT, UPT, URZ, UR27, URZ, UP1, !UPT ;  /* 0x0000001bff0f7290 */ /* 0x000fe40008ffe4ff */
[----:B------:R-:W-:Y:S01]  /*23b0*/  UIADD3 UR32, UPT, UPT, UR6, 0x4600, UR32 ;  /* 0x0000460006207890 */ /* 0x000fe2000fffe020 */
[----:B------:R3:W4:Y:S01]  /*23c0*/  SYNCS.PHASECHK.TRANS64.TRYWAIT P0, [UR5+0x1a0], R0 ;  /* 0x0001a000ff0075a7 */ /* 0x0007220008001105 */
[----:B------:R-:W-:-:S02]  /*23d0*/  UIADD3 UR8, UPT, UPT, UR6, 0x1e600, UR8 ;  /* 0x0001e60006087890 */ /* 0x000fc4000fffe008 */
[----:B------:R-:W-:Y:S02]  /*23e0*/  UIADD3.X UR5, UPT, UPT, URZ, UR27, URZ, UP0, !UPT ;  /* 0x0000001bff057290 */ /* 0x000fe400087fe4ff */
[----:B------:R-:W-:Y:S01]  /*23f0*/  UPRMT UR13, URZ, 0x5410, UR22 ;  /* 0x00005410ff0d7896 */ /* 0x000fe20008000016 */
[----:B------:R-:W-:Y:S01]  /*2400*/  UMOV UR18, 0x0 ;  /* 0x0000000000127882 */ /* 0x000fe20000000000 */
[----:B------:R-:W-:Y:S01]  /*2410*/  UMOV UR19, 0x10000000 ;  /* 0x1000000000137882 */ /* 0x000fe20000000000 */
[----:B------:R-:W-:Y:S01]  /*2420*/  UMOV UR10, UR34 ;  /* 0x00000022000a7c82 */ /* 0x000fe20008000000 */
[----:B------:R-:W-:Y:S01]  /*2430*/  UMOV UR12, UR36 ;  /* 0x00000024000c7c82 */ /* 0x000fe20008000000 */
[----:B------:R-:W-:Y:S01]  /*2440*/  UMOV UR9, UR33 ;  /* 0x0000002100097c82 */ /* 0x000fe20008000000 */
[----:B------:R1:W-:Y:S03]  /*2450*/  UTMALDG.3D.2CTA [UR32], [UR14], desc[UR18] ;  /* 0x000012200e0075b4 */ /* 0x0003e60008211000 */
[----:B------:R2:W-:Y:S01]  /*2460*/  UTMALDG.3D.MULTICAST.2CTA [UR8], [UR4], UR13, desc[UR18] ;  /* 0x00001208040073b4 */ /* 0x0005e2000821180d */
[----:B-1----:R-:W-:Y:S01]  /*2470*/  UIADD3 UR34, UPT, UPT, UR34, 0x20, URZ ;  /* 0x0000002022227890 */ /* 0x002fe2000fffe0ff */
[----:B--2---:R-:W-:Y:S01]  /*2480*/  UMOV UR13, UR28 ;  /* 0x0000001c000d7c82 */ /* 0x004fe20008000000 */
[----:B------:R-:W-:Y:S01]  /*2490*/  UMOV UR4, UR7 ;  /* 0x0000000700047c82 */ /* 0x000fe20008000000 */
[----:B------:R-:W-:Y:S09]  /*24a0*/  BRA.U UP2, `(.L_x_32) ;  /* 0xfffffffd02487547 */ /* 0x000ff2000b83ffff */
.L_x_26:
[----:B------:R-:W-:Y:S01]  /*24b0*/  ULEA UR4, UR7, UR6, 0x3 ;  /* 0x0000000607047291 */ /* 0x000fe2000f8e18ff */
[----:B-1-3--:R-:W-:Y:S01]  /*24c0*/  SHF.L.U32 R0, R12, 0x1f, RZ ;  /* 0x0000001f0c007819 */ /* 0x00afe200000006ff */
[----:B------:R-:W-:Y:S01]  /*24d0*/  @!P1 SYNCS.ARRIVE.TRANS64.A1T0 RZ, [UR6+0x368], RZ ;  /* 0x000368ffffff99a7 */ /* 0x000fe20008100006 */
[----:B------:R-:W-:-:S06]  /*24e0*/  UISETP.GT.AND UP0, UPT, UR41, UR40, UPT ;  /* 0x000000282900728c */ /* 0x000fcc000bf04270 */
[----:B--2-4-:R1:W2:Y:S03]  /*24f0*/  SYNCS.PHASECHK.TRANS64.TRYWAIT P0, [UR4+0x1a0], R0 ;  /* 0x0001a000ff0075a7 */ /* 0x0142a60008001104 */
[----:B------:R-:W-:Y:S05]  /*2500*/  BRA.U !UP0, `(.L_x_33) ;  /* 0x0000000108c47547 */ /* 0x000fea000b800000 */
[----:B------:R-:W-:Y:S01]  /*2510*/  UIADD3 UR25, UPT, UPT, UR45, UR13, URZ ;  /* 0x0000000d2d197290 */ /* 0x000fe2000fffe0ff */
[----:B------:R-:W-:-:S11]  /*2520*/  UMOV UR4, UR7 ;  /* 0x0000000700047c82 */ /* 0x000fd60008000000 */
.L_x_39:
[----:B------:R-:W-:Y:S01]  /*2530*/  ULEA UR17, UR4, UR6, 0x3 ;  /* 0x0000000604117291 */ /* 0x000fe2000f8e18ff */
[----:B--2---:R-:W-:Y:S01]  /*2540*/  @P3 MOV R2, 0x2000 ;  /* 0x0000200000023802 */ /* 0x004fe20000000f00 */
[----:B--2-4-:R-:W-:Y:S10]  /*2550*/  @P0 BRA `(.L_x_34) ;  /* 0x00000000000c0947 */ /* 0x014ff40003800000 */
[----:B------:R-:W-:-:S04]  /*2560*/  SHF.L.U32 R3, R12, 0x1f, RZ ;  /* 0x0000001f0c037819 */ /* 0x000fc800000006ff */
[----:B------:R-:W2:Y:S02]  /*2570*/  SYNCS.PHASECHK.TRANS64.TRYWAIT P0, [UR17+0x1a0], R3 ;  /* 0x0001a003ff0075a7 */ /* 0x000ea40008001111 */
[----:B--2---:R-:W-:Y:S05]  /*2580*/  @!P0 BRA `(.L_x_35) ;  /* 0x0000007800ec8947 */ /* 0x004fea0003800000 */
.L_x_34:
[----:B------:R2:W-:Y:S01]  /*2590*/  @P3 SYNCS.ARRIVE.TRANS64 RZ, [UR17], R2 ;  /* 0x00000002ffff39a7 */ /* 0x0005e20008000011 */
[----:B------:R-:W-:-:S04]  /*25a0*/  ULOP3.LUT UR5, UR24, 0x2, URZ, 0xfc, !UPT ;  /* 0x0000000218057892 */ /* 0x000fc8000f8efcff */
[----:B------:R-:W-:-:S09]  /*25b0*/  UISETP.NE.AND UP0, UPT, UR5, 0x2, UPT ;  /* 0x000000020500788c */ /* 0x000fd2000bf05270 */
[----:B------:R-:W-:Y:S05]  /*25c0*/  BRA.U UP0, `(.L_x_36) ;  /* 0x0000000100047547 */ /* 0x000fea000b800000 */
[----:B------:R-:W-:Y:S05]  /*25d0*/  BPT.TRAP 0x1 ;  /* 0x000000040000795c */ /* 0x000fea0000300000 */
.L_x_36:
[----:B------:R-:W-:Y:S04]  /*25e0*/  BSSY.RECONVERGENT B0, `(.L_x_37) ;  /* 0x0000003000007945 */ /* 0x000fe80003800200 */
[----:B------:R-:W-:Y:S05]  /*25f0*/  @!P2 BRA `(.L_x_38) ;  /* 0x000000000004a947 */ /* 0x000fea0003800000 */
[----:B------:R-:W-:Y:S05]  /*2600*/  BPT.TRAP 0x1 ;  /* 0x000000040000795c */ /* 0x000fea0000300000 */
.L_x_38:
[----:B------:R-:W-:Y:S05]  /*2610*/  BSYNC.RECONVERGENT B0 ;  /* 0x0000000000007941 */ /* 0x000fea0003800200 */
.L_x_37:
        /* <DEDUP_REMOVED lines=10> */
[----:B------:R-:W-:Y:S01]  /*26c0*/  USHF.L.U32 UR18, UR13, 0x5, URZ ;  /* 0x000000050d127899 */ /* 0x000fe200080006ff */
[----:B-1----:R-:W-:Y:S01]  /*26d0*/  SHF.L.U32 R0, R12, 0x1f, RZ ;  /* 0x0000001f0c007819 */ /* 0x002fe200000006ff */
[----:B------:R-:W-:Y:S02]  /*26e0*/  ULOP3.LUT UR17, UR17, 0xfefffff8, URZ, 0xc0, !UPT ;  /* 0xfefffff811117892 */ /* 0x000fe4000f8ec0ff */
[----:B------:R-:W-:Y:S01]  /*26f0*/  UIADD3 UR16, UPT, UPT, UR6, 0x4600, UR16 ;  /* 0x0000460006107890 */ /* 0x000fe2000fffe010 */
[----:B------:R3:W4:Y:S01]  /*2700*/  SYNCS.PHASECHK.TRANS64.TRYWAIT P0, [UR5+0x1a0], R0 ;  /* 0x0001a000ff0075a7 */ /* 0x0007220008001105 */
[----:B------:R-:W-:-:S02]  /*2710*/  UIADD3.X UR5, UPT, UPT, URZ, UR27, URZ, UP1, !UPT ;  /* 0x0000001bff057290 */ /* 0x000fc40008ffe4ff */
[----:B------:R-:W-:Y:S02]  /*2720*/  UIADD3 UR8, UPT, UPT, UR6, 0x1e600, UR8 ;  /* 0x0001e60006087890 */ /* 0x000fe4000fffe008 */
[----:B------:R-:W-:Y:S02]  /*2730*/  UPRMT UR21, URZ, 0x5410, UR22 ;  /* 0x00005410ff157896 */ /* 0x000fe40008000016 */
[----:B------:R-:W-:Y:S01]  /*2740*/  UIADD3.X UR15, UPT, UPT, URZ, UR27, URZ, UP0, !UPT ;  /* 0x0000001bff0f7290 */ /* 0x000fe200087fe4ff */
[----:B------:R-:W-:Y:S01]  /*2750*/  UMOV UR30, 0x0 ;  /* 0x00000000001e7882 */ /* 0x000fe20000000000 */
[----:B------:R-:W-:Y:S01]  /*2760*/  UMOV UR31, 0x10000000 ;  /* 0x10000000001f7882 */ /* 0x000fe20000000000 */
[----:B------:R-:W-:Y:S01]  /*2770*/  UMOV UR19, UR35 ;  /* 0x0000002300137c82 */ /* 0x000fe20008000000 */
[----:B------:R-:W-:Y:S01]  /*2780*/  UMOV UR20, UR36 ;  /* 0x0000002400147c82 */ /* 0x000fe20008000000 */
[----:B------:R-:W-:Y:S01]  /*2790*/  UMOV UR12, UR36 ;  /* 0x00000024000c7c82 */ /* 0x000fe20008000000 */
[----:B------:R-:W-:Y:S01]  /*27a0*/  UMOV UR9, UR17 ;  /* 0x0000001100097c82 */ /* 0x000fe20008000000 */
[----:B------:R-:W-:Y:S01]  /*27b0*/  UMOV UR10, UR18 ;  /* 0x00000012000a7c82 */ /* 0x000fe20008000000 */
[----:B------:R1:W-:Y:S01]  /*27c0*/  UTMALDG.3D.2CTA [UR16], [UR4], desc[UR30] ;  /* 0x00001e10040075b4 */ /* 0x0003e20008211000 */
[----:B------:R-:W-:-:S04]  /*27d0*/  UIADD3 UR13, UPT, UPT, UR13, 0x1, URZ ;  /* 0x000000010d0d7890 */ /* 0x000fc8000fffe0ff */
[----:B------:R-:W-:Y:S01]  /*27e0*/  UISETP.NE.AND UP0, UPT, UR13, UR25, UPT ;  /* 0x000000190d00728c */ /* 0x000fe2000bf05270 */
[----:B------:R3:W-:Y:S01]  /*27f0*/  UTMALDG.3D.MULTICAST.2CTA [UR8], [UR14], UR21, desc[UR30] ;  /* 0x00001e080e0073b4 */ /* 0x0007e20008211815 */
[----:B-1----:R-:W-:-:S07]  /*2800*/  UMOV UR4, UR7 ;  /* 0x0000000700047c82 */ /* 0x002fce0008000000 */
[----:B---3--:R-:W-:Y:S05]  /*2810*/  BRA.U UP0, `(.L_x_39) ;  /* 0xfffffffd00447547 */ /* 0x008fea000b83ffff */
.L_x_33:
[C---:B------:R-:W-:Y:S01]  /*2820*/  LEA R3, R11.reuse, UR6, 0x3 ;  /* 0x000000060b037c11 */ /* 0x040fe2000f8e18ff */
[----:B------:R-:W-:Y:S01]  /*2830*/  NOP ;  /* 0x0000000000007918 */ /* 0x000fe20000000000 */
[----:B-1----:R-:W-:Y:S02]  /*2840*/  SHF.L.U32 R0, R10, 0x1f, RZ ;  /* 0x0000001f0a007819 */ /* 0x002fe400000006ff */
[----:B------:R-:W-:Y:S02]  /*2850*/  LEA R4, R11, UR6, 0x4 ;  /* 0x000000060b047c11 */ /* 0x000fe4000f8e20ff */
[----:B--2-4-:R-:W1:Y:S02]  /*2860*/  SYNCS.PHASECHK.TRANS64.TRYWAIT P0, [R3+URZ+0x370], R0 ;  /* 0x00037000030075a7 */ /* 0x014e6400080011ff */
[----:B-1----:R-:W-:Y:S05]  /*2870*/  @!P0 BRA `(.L_x_40) ;  /* 0x0000007800488947 */ /* 0x002fea0003800000 */
.L_x_175:
[----:B------:R-:W2:Y:S01]  /*2880*/  LDS.128 R4, [R4+0x400] ;  /* 0x0004000004047984 */ /* 0x000ea20000000c00 */
[----:B------:R-:W-:Y:S01]  /*2890*/  UISETP.GE.AND UP0, UPT, UR42, 0x1, UPT ;  /* 0x000000012a00788c */ /* 0x000fe2000bf06270 */
[----:B------:R-:W-:Y:S01]  /*28a0*/  @!PT LDS RZ, [RZ] ;  /* 0x00000000fffff984 */ /* 0x000fe20000000800 */
[----:B------:R-:W-:Y:S01]  /*28b0*/  @!PT LDS RZ, [RZ] ;  /* 0x00000000fffff984 */ /* 0x000fe20000000800 */
[----:B------:R-:W-:Y:S01]  /*28c0*/  @!PT LDS RZ, [RZ] ;  /* 0x00000000fffff984 */ /* 0x000fe20000000800 */
[----:B------:R-:W-:Y:S01]  /*28d0*/  @!PT LDS RZ, [RZ] ;  /* 0x00000000fffff984 */ /* 0x000fe20000000800 */
[----:B------:R3:W-:Y:S06]  /*28e0*/  MEMBAR.ALL.CTA ;  /* 0x0000000000007992 */ /* 0x0007ec0000008000 */
[----:B---3--:R-:W3:Y:S01]  /*28f0*/  FENCE.VIEW.ASYNC.S ;  /* 0x00000000000073c6 */ /* 0x008ee20000000000 */
[----:B--2---:R-:W-:-:S13]  /*2900*/  LOP3.LUT P0, RZ, R6, 0x1, RZ, 0xc0, !PT ;  /* 0x0000000106ff7812 */ /* 0x004fda000780c0ff */
[----:B---3--:R-:W-:Y:S01]  /*2910*/  VOTEU.ANY UP1, P0 ;  /* 0x0000000000ff7886 */ /* 0x008fe20000020100 */
[----:B------:R-:W-:-:S13]  /*2920*/  PLOP3.LUT P0, PT, PT, PT, UP1, 0x80, 0x8 ;  /* 0x000000000008781c */ /* 0x000fda0003f0f018 */
[----:B-1----:R-:W-:Y:S02]  /*2930*/  @P0 LOP3.LUT R0, R5, 0xffff, RZ, 0xc0, !PT ;  /* 0x0000ffff05000812 */ /* 0x002fe400078ec0ff */
[----:B------:R-:W-:Y:S02]  /*2940*/  @P0 MOV R2, R4 ;  /* 0x0000000400020202 */ /* 0x000fe40000000f00 */
[----:B------:R-:W-:Y:S01]  /*2950*/  @P0 R2UR UR5, R0 ;  /* 0x00000000000502ca */ /* 0x000fe200000e0000 */
[----:B------:R-:W-:Y:S01]  /*2960*/  VIADD R0, R3, 0x380 ;  /* 0x0000038003007836 */ /* 0x000fe20000000000 */
[----:B------:R-:W-:Y:S02]  /*2970*/  @P0 SHF.R.U32.HI R4, RZ, 0x10, R5 ;  /* 0x00000010ff040819 */ /* 0x000fe40000011605 */
[----:B------:R-:W-:Y:S02]  /*2980*/  @P0 R2UR UR8, R2 ;  /* 0x00000000020802ca */ /* 0x000fe400000e0000 */
[----:B------:R-:W-:-:S02]  /*2990*/  PRMT R0, RZ, 0x654, R0 ;  /* 0x00000654ff007816 */ /* 0x000fc40000000000 */
[----:B------:R-:W-:Y:S02]  /*29a0*/  @P0 R2UR UR4, R4 ;  /* 0x00000000040402ca */ /* 0x000fe400000e0000 */
[----:B------:R1:W-:Y:S03]  /*29b0*/  SYNCS.ARRIVE.TRANS64.RED.A1T0 RZ, [R0+URZ], RZ ;  /* 0x000000ff00ff79a7 */ /* 0x0003e600081004ff */
[----:B------:R-:W-:-:S04]  /*29c0*/  @UP1 UMOV UR29, UR5 ;  /* 0x00000005001d1c82 */ /* 0x000fc80008000000 */
[----:B------:R-:W-:-:S04]  /*29d0*/  @UP1 UMOV UR37, UR8 ;  /* 0x0000000800251c82 */ /* 0x000fc80008000000 */
[----:B------:R-:W-:Y:S01]  /*29e0*/  @UP1 UMOV UR36, UR4 ;  /* 0x0000000400241c82 */ /* 0x000fe20008000000 */
[----:B------:R-:W-:Y:S05]  /*29f0*/  BRA.U !UP0, `(.L_x_41) ;  /* 0x0000000108d47547 */ /* 0x000fea000b800000 */
[----:B------:R-:W2:Y:S01]  /*2a00*/  LDCU.128 UR12, c[0x0][0xb10] ;  /* 0x00016200ff0c77ac */ /* 0x000ea20008000c00 */
[----:B------:R-:W3:Y:S01]  /*2a10*/  LDCU UR30, c[0x0][0xb20] ;  /* 0x00016400ff1e77ac */ /* 0x000ee20008000800 */
[----:B------:R-:W4:Y:S01]  /*2a20*/  LDCU UR25, c[0x0][0xb0c] ;  /* 0x00016180ff1977ac */ /* 0x000f220008000800 */
[----:B------:R-:W1:Y:S01]  /*2a30*/  LDCU.64 UR10, c[0x0][0xb28] ;  /* 0x00016500ff0a77ac */ /* 0x000e620008000a00 */
[----:B------:R-:W-:Y:S02]  /*2a40*/  UISETP.NE.AND UP3, UPT, UR42, 0x1, UPT ;  /* 0x000000012a00788c */ /* 0x000fe4000bf65270 */
[----:B--2---:R-:W-:Y:S02]  /*2a50*/  UIMAD.WIDE.U32 UR8, UR38, UR15, URZ ;  /* 0x0000000f260872a5 */ /* 0x004fe4000f8e00ff */
[----:B------:R-:W-:Y:S02]  /*2a60*/  UIMAD.WIDE.U32 UR4, UR39, UR12, URZ ;  /* 0x0000000c270472a5 */ /* 0x000fe4000f8e00ff */
[----:B------:R-:W-:-:S02]  /*2a70*/  UISETP.NE.AND UP0, UPT, UR14, 0x1, UPT ;  /* 0x000000010e00788c */ /* 0x000fc4000bf05270 */
[----:B------:R-:W-:Y:S01]  /*2a80*/  UIMAD.WIDE.U32 UR20, UR29, UR15, URZ ;  /* 0x0000000f1d1472a5 */ /* 0x000fe2000f8e00ff */
[----:B------:R-:W-:Y:S02]  /*2a90*/  UMOV UR8, UR9 ;  /* 0x0000000900087c82 */ /* 0x000fe40008000000 */
[----:B------:R-:W-:Y:S01]  /*2aa0*/  UMOV UR4, UR5 ;  /* 0x0000000500047c82 */ /* 0x000fe20008000000 */
[----:B---3--:R-:W-:Y:S02]  /*2ab0*/  USHF.R.U32.HI UR8, URZ, UR30, UR8 ;  /* 0x0000001eff087299 */ /* 0x008fe40008011608 */
[----:B----4-:R-:W-:Y:S02]  /*2ac0*/  UISETP.NE.AND UP2, UPT, UR25, 0x1, UPT ;  /* 0x000000011900788c */ /* 0x010fe4000bf45270 */
[----:B------:R-:W-:Y:S02]  /*2ad0*/  USHF.R.U32.HI UR4, URZ, UR13, UR4 ;  /* 0x0000000dff047299 */ /* 0x000fe40008011604 */
[----:B------:R-:W-:-:S02]  /*2ae0*/  USEL UR5, UR38, UR8, !UP0 ;  /* 0x0000000826057287 */ /* 0x000fc4000c000000 */
[----:B------:R-:W-:Y:S02]  /*2af0*/  USEL UR8, UR39, UR4, !UP2 ;  /* 0x0000000427087287 */ /* 0x000fe4000d000000 */
[----:B-1----:R-:W-:Y:S01]  /*2b00*/  UIMAD.WIDE.U32 UR16, UR5, UR10, URZ ;  /* 0x0000000a051072a5 */ /* 0x002fe2000f8e00ff */
[----:B------:R-:W-:Y:S01]  /*2b10*/  UMOV UR4, UR21 ;  /* 0x0000001500047c82 */ /* 0x000fe20008000000 */
[----:B------:R-:W-:Y:S02]  /*2b20*/  UIMAD.WIDE.U32 UR18, UR37, UR12, URZ ;  /* 0x0000000c251272a5 */ /* 0x000fe4000f8e00ff */
[----:B------:R-:W-:-:S03]  /*2b30*/  UIMAD.WIDE.U32 UR20, UR8, UR10, URZ ;  /* 0x0000000a081472a5 */ /* 0x000fc6000f8e00ff */
[----:B------:R-:W-:Y:S01]  /*2b40*/  UMOV UR16, UR17 ;  /* 0x0000001100107c82 */ /* 0x000fe20008000000 */
[----:B------:R-:W-:Y:S02]  /*2b50*/  USHF.R.U32.HI UR4, URZ, UR30, UR4 ;  /* 0x0000001eff047299 */ /* 0x000fe40008011604 */
[----:B------:R-:W-:Y:S01]  /*2b60*/  @UP3 USHF.R.U32.HI UR5, URZ, UR11, UR16 ;  /* 0x0000000bff053299 */ /* 0x000fe20008011610 */
[----:B------:R-:W-:Y:S01]  /*2b70*/  UMOV UR18, UR19 ;  /* 0x0000001300127c82 */ /* 0x000fe20008000000 */
[----:B------:R-:W-:Y:S01]  /*2b80*/  UMOV UR20, UR21 ;  /* 0x0000001500147c82 */ /* 0x000fe20008000000 */
[----:B------:R-:W-:Y:S02]  /*2b90*/  USHF.R.U32.HI UR13, URZ, UR13, UR18 ;  /* 0x0000000dff0d7299 */ /* 0x000fe40008011612 */
[----:B------:R-:W-:Y:S02]  /*2ba0*/  USEL UR4, UR29, UR4, !UP0 ;  /* 0x000000041d047287 */ /* 0x000fe4000c000000 */
[----:B------:R-:W-:-:S02]  /*2bb0*/  @UP3 USHF.R.U32.HI UR8, URZ, UR11, UR20 ;  /* 0x0000000bff083299 */ /* 0x000fc40008011614 */
[----:B------:R-:W-:Y:S02]  /*2bc0*/  UIMAD UR9, UR42, UR5, URZ ;  /* 0x000000052a0972a4 */ /* 0x000fe4000f8e02ff */
[----:B------:R-:W-:Y:S02]  /*2bd0*/  USEL UR5, UR37, UR13, !UP2 ;  /* 0x0000000d25057287 */ /* 0x000fe4000d000000 */
[----:B------:R-:W-:Y:S02]  /*2be0*/  UIMAD UR12, UR42, UR8, URZ ;  /* 0x000000082a0c72a4 */ /* 0x000fe4000f8e02ff */
[----:B------:R-:W-:Y:S02]  /*2bf0*/  UISETP.GE.AND UP0, UPT, UR4, UR9, UPT ;  /* 0x000000090400728c */ /* 0x000fe4000bf06270 */
[----:B------:R-:W-:Y:S02]  /*2c00*/  UIMAD.WIDE.U32 UR16, UR4, UR10, URZ ;  /* 0x0000000a041072a5 */ /* 0x000fe4000f8e00ff */
[----:B------:R-:W-:-:S02]  /*2c10*/  UISETP.GE.OR UP0, UPT, UR5, UR12, UP0 ;  /* 0x0000000c0500728c */ /* 0x000fc40008706670 */
        /* <DEDUP_REMOVED lines=19> */
.L_x_41:
[----:B------:R-:W2:Y:S02]  /*2d50*/  LDCU UR4, c[0x0][0xb30] ;  /* 0x00016600ff0477ac */ /* 0x000ea40008000800 */
[----:B--2---:R-:W-:-:S09]  /*2d60*/  UISETP.NE.AND UP0, UPT, UR4, 0x1, UPT ;  /* 0x000000010400788c */ /* 0x004fd2000bf05270 */
[----:B------:R-:W-:Y:S05]  /*2d70*/  BRA.U UP0, `(.L_x_42) ;  /* 0x0000000100447547 */ /* 0x000fea000b800000 */
[----:B------:R-:W2:Y:S01]  /*2d80*/  LDCU.128 UR12, c[0x0][0xb10] ;  /* 0x00016200ff0c77ac */ /* 0x000ea20008000c00 */
[----:B------:R-:W3:Y:S01]  /*2d90*/  LDCU UR10, c[0x0][0xb0c] ;  /* 0x00016180ff0a77ac */ /* 0x000ee20008000800 */
[----:B------:R-:W4:Y:S01]  /*2da0*/  LDCU UR11, c[0x0][0xb20] ;  /* 0x00016400ff0b77ac */ /* 0x000f220008000800 */
[----:B--2---:R-:W-:Y:S02]  /*2db0*/  UIMAD.WIDE.U32 UR8, UR37, UR12, URZ ;  /* 0x0000000c250872a5 */ /* 0x004fe4000f8e00ff */
[----:B------:R-:W-:Y:S02]  /*2dc0*/  UIMAD.WIDE.U32 UR4, UR29, UR15, URZ ;  /* 0x0000000f1d0472a5 */ /* 0x000fe4000f8e00ff */
[----:B---3--:R-:W-:Y:S02]  /*2dd0*/  UISETP.NE.AND UP2, UPT, UR10, 0x1, UPT ;  /* 0x000000010a00788c */ /* 0x008fe4000bf45270 */
[----:B------:R-:W-:Y:S01]  /*2de0*/  UISETP.NE.AND UP0, UPT, UR14, 0x1, UPT ;  /* 0x000000010e00788c */ /* 0x000fe2000bf05270 */
[----:B------:R-:W-:-:S02]  /*2df0*/  UMOV UR8, UR9 ;  /* 0x0000000900087c82 */ /* 0x000fc40008000000 */
[----:B------:R-:W-:Y:S01]  /*2e00*/  UMOV UR4, UR5 ;  /* 0x0000000500047c82 */ /* 0x000fe20008000000 */
[----:B------:R-:W-:Y:S02]  /*2e10*/  USHF.R.U32.HI UR13, URZ, UR13, UR8 ;  /* 0x0000000dff0d7299 */ /* 0x000fe40008011608 */
[----:B----4-:R-:W-:Y:S02]  /*2e20*/  USHF.R.U32.HI UR4, URZ, UR11, UR4 ;  /* 0x0000000bff047299 */ /* 0x010fe40008011604 */
[----:B------:R-:W-:Y:S02]  /*2e30*/  USEL UR5, UR37, UR13, !UP2 ;  /* 0x0000000d25057287 */ /* 0x000fe4000d000000 */
[----:B------:R-:W-:-:S04]  /*2e40*/  USEL UR4, UR29, UR4, !UP0 ;  /* 0x000000041d047287 */ /* 0x000fc8000c000000 */
[----:B------:R-:W-:Y:S02]  /*2e50*/  UIADD3 UR8, UPT, UPT, UR5, -UR4, URZ ;  /* 0x8000000405087290 */ /* 0x000fe4000fffe0ff */
[----:B------:R-:W-:Y:S02]  /*2e60*/  UIADD3 UR4, UPT, UPT, -UR5, UR4, URZ ;  /* 0x0000000405047290 */ /* 0x000fe4000fffe1ff */
[----:B------:R-:W-:Y:S02]  /*2e70*/  UIMAD UR29, UR8, UR14, UR29 ;  /* 0x0000000e081d72a4 */ /* 0x000fe4000f8e021d */
[----:B------:R-:W-:-:S12]  /*2e80*/  UIMAD UR37, UR4, UR10, UR37 ;  /* 0x0000000a042572a4 */ /* 0x000fd8000f8e0225 */
.L_x_42:
[----:B------:R-:W-:Y:S01]  /*2e90*/  VIADD R11, R11, 0x1 ;  /* 0x000000010b0b7836 */ /* 0x000fe20000000000 */
[----:B------:R-:W-:Y:S01]  /*2ea0*/  R2UR UR4, R78 ;  /* 0x000000004e0472ca */ /* 0x000fe200000e0000 */
[----:B------:R-:W-:Y:S01]  /*2eb0*/  UIADD3 UR31, UPT, UPT, UR37, UR63, URZ ;  /* 0x0000003f251f7290 */ /* 0x000fe2000fffe0ff */
[----:B------:R-:W-:Y:S02]  /*2ec0*/  PLOP3.LUT P1, PT, PT, PT, PT, 0x80, 0x8 ;  /* 0x000000000008781c */ /* 0x000fe40003f2f070 */
[----:B------:R-:W-:-:S04]  /*2ed0*/  ISETP.NE.AND P0, PT, R11, 0x2, PT ;  /* 0x000000020b00780c */ /* 0x000fc80003f05270 */
[----:B-1----:R-:W-:Y:S02]  /*2ee0*/  SEL R0, RZ, 0x1, P0 ;  /* 0x00000001ff007807 */ /* 0x002fe40000000000 */
[----:B------:R-:W-:Y:S02]  /*2ef0*/  SEL R11, R11, RZ, P0 ;  /* 0x000000ff0b0b7207 */ /* 0x000fe40000000000 */
[----:B------:R-:W-:Y:S01]  /*2f00*/  LOP3.LUT R10, R10, R0, RZ, 0x3c, !PT ;  /* 0x000000000a0a7212 */ /* 0x000fe200078e3cff */
[----:B------:R-:W-:Y:S01]  /*2f10*/  UIADD3 UR30, UPT, UPT, UR29, UR4, URZ ;  /* 0x000000041d1e7290 */ /* 0x000fe2000fffe0ff */
[----:B------:R-:W-:Y:S11]  /*2f20*/  BRA.U UP1, `(.L_x_43) ;  /* 0xfffffff1012c7547 */ /* 0x000ff6000b83ffff */
[----:B------:R-:W-:Y:S01]  /*2f30*/  UIADD3 UR8, UPT, UPT, UR6, 0x1a0, URZ ;  /* 0x000001a006087890 */ /* 0x000fe2000fffe0ff */
[----:B------:R-:W-:-:S03]  /*2f40*/  SHF.L.U32 R2, R12, 0x1f, RZ ;  /* 0x0000001f0c027819 */ /* 0x000fc600000006ff */
[----:B------:R-:W-:-:S09]  /*2f50*/  ULEA UR4, UR7, UR8, 0x3 ;  /* 0x0000000807047291 */ /* 0x000fd2000f8e18ff */
[----:B------:R-:W1:Y:S02]  /*2f60*/  SYNCS.PHASECHK.TRANS64.TRYWAIT P0, [UR4], R2 ;  /* 0x00000002ff0075a7 */ /* 0x000e640008001104 */
[----:B-1----:R-:W-:Y:S05]  /*2f70*/  @!P0 BRA `(.L_x_44) ;  /* 0x00000070009c8947 */ /* 0x002fea0003800000 */
.L_x_177:
[----:B------:R-:W-:-:S04]  /*2f80*/  UIADD3 UR4, UPT, UPT, UR7, 0x1, URZ ;  /* 0x0000000107047890 */ /* 0x000fc8000fffe0ff */
[----:B------:R-:W-:-:S04]  /*2f90*/  UISETP.NE.AND UP0, UPT, UR4, 0x34, UPT ;  /* 0x000000340400788c */ /* 0x000fc8000bf05270 */
[----:B------:R-:W-:Y:S02]  /*2fa0*/  USEL UR6, URZ, 0x1, UP0 ;  /* 0x00000001ff067887 */ /* 0x000fe40008000000 */
[----:B------:R-:W-:-:S04]  /*2fb0*/  USEL UR4, UR4, URZ, UP0 ;  /* 0x000000ff04047287 */ /* 0x000fc80008000000 */
[----:B------:R-:W-:Y:S01]  /*2fc0*/  ULEA UR5, UR4, UR8, 0x3 ;  /* 0x0000000804057291 */ /* 0x000fe2000f8e18ff */
[----:B-1----:R-:W-:-:S04]  /*2fd0*/  LOP3.LUT R2, R12, UR6, RZ, 0x3c, !PT ;  /* 0x000000060c027c12 */ /* 0x002fc8000f8e3cff */
[----:B------:R-:W-:-:S04]  /*2fe0*/  SHF.L.U32 R3, R2, 0x1f, RZ ;  /* 0x0000001f02037819 */ /* 0x000fc800000006ff */
[----:B------:R-:W1:Y:S02]  /*2ff0*/  SYNCS.PHASECHK.TRANS64.TRYWAIT P0, [UR5], R3 ;  /* 0x00000003ff0075a7 */ /* 0x000e640008001105 */
[----:B-1----:R-:W-:Y:S05]  /*3000*/  @!P0 BRA `(.L_x_45) ;  /* 0x0000007000908947 */ /* 0x002fea0003800000 */
.L_x_179:
[----:B------:R-:W-:-:S04]  /*3010*/  UIADD3 UR4, UPT, UPT, UR4, 0x1, URZ ;  /* 0x0000000104047890 */ /* 0x000fc8000fffe0ff */
[----:B------:R-:W-:-:S04]  /*3020*/  UISETP.NE.AND UP0, UPT, UR4, 0x34, UPT ;  /* 0x000000340400788c */ /* 0x000fc8000bf05270 */
[----:B------:R-:W-:Y:S02]  /*3030*/  USEL UR6, URZ, 0x1, UP0 ;  /* 0x00000001ff067887 */ /* 0x000fe40008000000 */
[----:B------:R-:W-:-:S04]  /*3040*/  USEL UR4, UR4, URZ, UP0 ;  /* 0x000000ff04047287 */ /* 0x000fc80008000000 */
[----:B------:R-:W-:Y:S01]  /*3050*/  ULEA UR5, UR4, UR8, 0x3 ;  /* 0x0000000804057291 */ /* 0x000fe2000f8e18ff */
[----:B------:R-:W-:-:S04]  /*3060*/  LOP3.LUT R2, R2, UR6, RZ, 0x3c, !PT ;  /* 0x0000000602027c12 */ /* 0x000fc8000f8e3cff */
[----:B-1----:R-:W-:-:S04]  /*3070*/  SHF.L.U32 R3, R2, 0x1f, RZ ;  /* 0x0000001f02037819 */ /* 0x002fc800000006ff */
[----:B------:R-:W1:Y:S02]  /*3080*/  SYNCS.PHASECHK.TRANS64.TRYWAIT P0, [UR5], R3 ;  /* 0x00000003ff0075a7 */ /* 0x000e640008001105 */
[----:B-1----:R-:W-:Y:S05]  /*3090*/  @!P0 BRA `(.L_x_46) ;  /* 0x0000007000848947 */ /* 0x002fea0003800000 */
.L_x_181:
        /* <DEDUP_REMOVED lines=9> */
.L_x_183:
        /* <DEDUP_REMOVED lines=9> */
.L_x_185:
        /* <DEDUP_REMOVED lines=9> */
.L_x_187:
        /* <DEDUP_REMOVED lines=9> */
.L_x_189:
        /* <DEDUP_REMOVED lines=9> */
.L_x_191:
        /* <DEDUP_REMOVED lines=9> */
.L_x_193:
        /* <DEDUP_REMOVED lines=9> */
.L_x_195:
        /* <DEDUP_REMOVED lines=9> */
.L_x_197:
        /* <DEDUP_REMOVED lines=9> */
.L_x_199:
        /* <DEDUP_REMOVED lines=9> */
.L_x_201:
        /* <DEDUP_REMOVED lines=9> */
.L_x_203:
        /* <DEDUP_REMOVED lines=9> */
.L_x_205:
        /* <DEDUP_REMOVED lines=9> */
.L_x_207:
        /* <DEDUP_REMOVED lines=9> */
.L_x_209:
        /* <DEDUP_REMOVED lines=9> */
.L_x_211:
        /* <DEDUP_REMOVED lines=9> */
.L_x_213:
        /* <DEDUP_REMOVED lines=9> */
.L_x_215:
        /* <DEDUP_REMOVED lines=9> */
.L_x_217:
        /* <DEDUP_REMOVED lines=9> */
.L_x_219:
        /* <DEDUP_REMOVED lines=9> */
.L_x_221:
        /* <DEDUP_REMOVED lines=9> */
.L_x_223:
        /* <DEDUP_REMOVED lines=9> */
.L_x_225:
        /* <DEDUP_REMOVED lines=9> */
.L_x_227:
        /* <DEDUP_REMOVED lines=9> */
.L_x_229:
        /* <DEDUP_REMOVED lines=9> */
.L_x_231:
        /* <DEDUP_REMOVED lines=9> */
.L_x_233:
        /* <DEDUP_REMOVED lines=9> */
.L_x_235:
        /* <DEDUP_REMOVED lines=9> */
.L_x_237:
        /* <DEDUP_REMOVED lines=9> */
.L_x_239:
        /* <DEDUP_REMOVED lines=9> */
.L_x_241:
        /* <DEDUP_REMOVED lines=9> */
.L_x_243:
        /* <DEDUP_REMOVED lines=9> */
.L_x_245:
        /* <DEDUP_REMOVED lines=9> */
.L_x_247:
        /* <DEDUP_REMOVED lines=9> */
.L_x_249:
        /* <DEDUP_REMOVED lines=9> */
.L_x_251:
        /* <DEDUP_REMOVED lines=9> */
.L_x_253:
        /* <DEDUP_REMOVED lines=9> */
.L_x_255:
        /* <DEDUP_REMOVED lines=9> */
.L_x_257:
        /* <DEDUP_REMOVED lines=9> */
.L_x_259:
        /* <DEDUP_REMOVED lines=9> */
.L_x_261:
        /* <DEDUP_REMOVED lines=9> */
.L_x_263:
        /* <DEDUP_REMOVED lines=9> */
.L_x_265:
        /* <DEDUP_REMOVED lines=9> */
.L_x_267:
        /* <DEDUP_REMOVED lines=9> */
.L_x_269:
        /* <DEDUP_REMOVED lines=9> */
.L_x_271:
        /* <DEDUP_REMOVED lines=9> */
.L_x_273:
        /* <DEDUP_REMOVED lines=9> */
.L_x_275:
        /* <DEDUP_REMOVED lines=9> */
.L_x_277:
[----:B------:R-:W-:-:S04]  /*4ba0*/  UIADD3 UR4, UPT, UPT, UR4, 0x1, URZ ;  /* 0x0000000104047890 */ /* 0x000fc8000fffe0ff */
[----:B------:R-:W-:-:S04]  /*4bb0*/  UISETP.NE.AND UP0, UPT, UR4, 0x34, UPT ;  /* 0x000000340400788c */ /* 0x000fc8000bf05270 */
[----:B------:R-:W-:Y:S02]  /*4bc0*/  USEL UR5, URZ, 0x1, UP0 ;  /* 0x00000001ff057887 */ /* 0x000fe40008000000 */
[----:B------:R-:W-:-:S04]  /*4bd0*/  USEL UR4, UR4, URZ, UP0 ;  /* 0x000000ff04047287 */ /* 0x000fc80008000000 */
[----:B------:R-:W-:Y:S01]  /*4be0*/  ULEA UR4, UR4, UR8, 0x3 ;  /* 0x0000000804047291 */ /* 0x000fe2000f8e18ff */
[----:B------:R-:W-:-:S04]  /*4bf0*/  LOP3.LUT R2, R2, UR5, RZ, 0x3c, !PT ;  /* 0x0000000502027c12 */ /* 0x000fc8000f8e3cff */
[----:B------:R-:W-:Y:S01]  /*4c00*/  SHF.L.U32 R2, R2, 0x1f, RZ ;  /* 0x0000001f02027819 */ /* 0x000fe200000006ff */
[----:B-1----:R-:W-:-:S07]  /*4c10*/  IMAD.U32 R0, RZ, RZ, UR4 ;  /* 0x00000004ff007e24 */ /* 0x002fce000f8e00ff */
.L_x_95:
[----:B-1----:R1:W2:Y:S02]  /*4c20*/  SYNCS.PHASECHK.TRANS64.TRYWAIT P0, [R0+URZ], R2 ;  /* 0x00000002000075a7 */ /* 0x0022a400080011ff */
[----:B--2---:R-:W-:Y:S05]  /*4c30*/  @!P0 NANOSLEEP.SYNCS 0x989680 ;  /* 0x009896800000895d */ /* 0x004fea0003900000 */
[----:B------:R-:W2:Y:S02]  /*4c40*/  @!P0 SYNCS.PHASECHK.TRANS64 P0, [R0+URZ], R2 ;  /* 0x00000002000085a7 */ /* 0x000ea400080010ff */
[----:B--2---:R-:W-:Y:S05]  /*4c50*/  @P0 EXIT ;  /* 0x000000000000094d */ /* 0x004fea0003800000 */
[----:B------:R-:W-:Y:S05]  /*4c60*/  BRA `(.L_x_95) ;  /* 0xfffffffc00ec7947 */ /* 0x000fea000383ffff */
.L_x_23:
[----:B------:R-:W-:-:S04]  /*4c70*/  UISETP.NE.AND UP0, UPT, UR46, URZ, UPT ;  /* 0x000000ff2e00728c */ /* 0x000fc8000bf05270 */
[----:B------:R-:W-:-:S09]  /*4c80*/  UISETP.NE.OR UP0, UPT, UR18, 0x1, UP0 ;  /* 0x000000011200788c */ /* 0x000fd20008705670 */
[----:B------:R-:W-:Y:S05]  /*4c90*/  BRA.U UP0, `(.L_x_96) ;  /* 0x0000000500487547 */ /* 0x000fea000b800000 */
[----:B------:R-:W-:Y:S01]  /*4ca0*/  ISETP.GE.U32.AND P2, PT, R0, 0x8, PT ;  /* 0x000000080000780c */ /* 0x000fe20003f46070 */
[----:B------:R-:W-:Y:S01]  /*4cb0*/  IMAD.MOV.U32 R12, RZ, RZ, 0x1 ;  /* 0x00000001ff0c7424 */ /* 0x000fe200078e00ff */
[----:B------:R-:W-:Y:S02]  /*4cc0*/  CS2R R10, SRZ ;  /* 0x00000000000a7805 */ /* 0x000fe4000001ff00 */
[----:B------:R-:W-:Y:S01]  /*4cd0*/  CS2R R8, SRZ ;  /* 0x0000000000087805 */ /* 0x000fe2000001ff00 */
[----:B------:R-:W-:Y:S01]  /*4ce0*/  UMOV UR6, 0x400 ;  /* 0x0000040000067882 */ /* 0x000fe20000000000 */
[----:B------:R-:W-:Y:S01]  /*4cf0*/  UMOV UR5, URZ ;  /* 0x000000ff00057c82 */ /* 0x000fe20008000000 */
[----:B------:R-:W-:-:S12]  /*4d00*/  ULEA UR6, UR46, UR6, 0x18 ;  /* 0x000000062e067291 */ /* 0x000fd8000f8ec0ff */
.L_x_100:
[----:B------:R-:W-:Y:S02]  /*4d10*/  LEA R2, R8, UR6, 0x3 ;  /* 0x0000000608027c11 */ /* 0x000fe4000f8e18ff */
[----:B------:R-:W-:-:S03]  /*4d20*/  SHF.L.U32 R4, R9, 0x1f, RZ ;  /* 0x0000001f09047819 */ /* 0x000fc600000006ff */
[----:B------:R-:W-:Y:S01]  /*4d30*/  VIADD R5, R2, 0x3e0 ;  /* 0x000003e002057836 */ /* 0x000fe20000000000 */
[----:B------:R-:W2:Y:S02]  /*4d40*/  SYNCS.PHASECHK.TRANS64.TRYWAIT P0, [R2+URZ+0x3d0], R4 ;  /* 0x0003d004020075a7 */ /* 0x000ea400080011ff */
[----:B--2---:R-:W-:Y:S05]  /*4d50*/  @!P0 BRA `(.L_x_97) ;  /* 0x0000006400ec8947 */ /* 0x004fea0003800000 */
.L_x_278:
[----:B------:R-:W-:Y:S01]  /*4d60*/  ULEA UR4, UR5, UR6, 0x3 ;  /* 0x0000000605047291 */ /* 0x000fe2000f8e18ff */
[----:B--2---:R-:W-:Y:S01]  /*4d70*/  PRMT R2, RZ, 0x654, R5 ;  /* 0x00000654ff027816 */ /* 0x004fe20000000005 */
[----:B------:R-:W-:Y:S01]  /*4d80*/  @!P2 IMAD.MOV.U32 R4, RZ, RZ, 0x10 ;  /* 0x00000010ff04a424 */ /* 0x000fe200078e00ff */
[----:B------:R-:W-:Y:S01]  /*4d90*/  SHF.L.U32 R5, R12, 0x1f, RZ ;  /* 0x0000001f0c057819 */ /* 0x000fe200000006ff */
[----:B------:R-:W-:Y:S01]  /*4da0*/  UIADD3 UR7, UPT, UPT, UR4, 0x370, URZ ;  /* 0x0000037004077890 */ /* 0x000fe2000fffe0ff */
[----:B------:R2:W-:Y:S05]  /*4db0*/  SYNCS.ARRIVE.TRANS64.RED.A1T0 RZ, [R2+URZ], RZ ;  /* 0x000000ff02ff79a7 */ /* 0x0005ea00081004ff */
[----:B------:R-:W-:Y:S01]  /*4dc0*/  IMAD.U32 R6, RZ, RZ, UR7 ;  /* 0x00000007ff067e24 */ /* 0x000fe2000f8e00ff */
[----:B------:R-:W3:Y:S04]  /*4dd0*/  SYNCS.PHASECHK.TRANS64.TRYWAIT P0, [UR4+0x380], R5 ;  /* 0x00038005ff0075a7 */ /* 0x000ee80008001104 */
[----:B------:R-:W-:Y:S01]  /*4de0*/  PRMT R6, R0, 0x654, R6 ;  /* 0x0000065400067816 */ /* 0x000fe20000000006 */
[----:B--23--:R-:W-:Y:S06]  /*4df0*/  @!P0 BRA `(.L_x_98) ;  /* 0x0000006400d88947 */ /* 0x00cfec0003800000 */
.L_x_280:
[----:B------:R-:W-:Y:S01]  /*4e00*/  ULEA UR8, UR5, UR6, 0x4 ;  /* 0x0000000605087291 */ /* 0x000fe2000f8e20ff */
[----:B------:R-:W-:Y:S01]  /*4e10*/  SEL R3, R6, R3, !P2 ;  /* 0x0000000306037207 */ /* 0x000fe20005000000 */
[----:B------:R-:W-:Y:S01]  /*4e20*/  UIADD3 UR9, UPT, UPT, UR4, 0x370, URZ ;  /* 0x0000037004097890 */ /* 0x000fe2000fffe0ff */
[----:B--2---:R-:W-:Y:S01]  /*4e30*/  LEA R2, R11, UR6, 0x3 ;  /* 0x000000060b027c11 */ /* 0x004fe2000f8e18ff */
[----:B------:R-:W-:Y:S01]  /*4e40*/  UIADD3 UR8, UPT, UPT, UR8, 0x400, URZ ;  /* 0x0000040008087890 */ /* 0x000fe2000fffe0ff */
[----:B------:R2:W-:Y:S01]  /*4e50*/  @!P2 SYNCS.ARRIVE.TRANS64.RED RZ, [R3+URZ], R4 ;  /* 0x0000000403ffa9a7 */ /* 0x0005e200080004ff */
[----:B------:R-:W-:Y:S01]  /*4e60*/  UIADD3 UR4, UPT, UPT, UR5, 0x1, URZ ;  /* 0x0000000105047890 */ /* 0x000fe2000fffe0ff */
[----:B------:R-:W-:-:S03]  /*4e70*/  VIADD R8, R8, 0x1 ;  /* 0x0000000108087836 */ /* 0x000fc60000000000 */
[----:B------:R-:W-:Y:S02]  /*4e80*/  UISETP.NE.AND UP0, UPT, UR4, 0x2, UPT ;  /* 0x000000020400788c */ /* 0x000fe4000bf05270 */
[----:B------:R-:W-:Y:S01]  /*4e90*/  ISETP.NE.AND P0, PT, R8, 0x2, PT ;  /* 0x000000020800780c */ /* 0x000fe20003f05270 */
[----:B------:R-:W-:Y:S06]  /*4ea0*/  UGETNEXTWORKID.BROADCAST [UR8], [UR9] ;  /* 0x00000000080073ca */ /* 0x000fec0008000100 */
[----:B------:R-:W-:Y:S02]  /*4eb0*/  USEL UR7, URZ, 0x1, UP0 ;  /* 0x00000001ff077887 */ /* 0x000fe40008000000 */
[----:B------:R-:W-:-:S04]  /*4ec0*/  USEL UR5, UR4, URZ, UP0 ;  /* 0x000000ff04057287 */ /* 0x000fc80008000000 */
[----:B------:R-:W-:Y:S02]  /*4ed0*/  LOP3.LUT R12, R12, UR7, RZ, 0x3c, !PT ;  /* 0x000000070c0c7c12 */ /* 0x000fe4000f8e3cff */
[----:B--2---:R-:W-:-:S04]  /*4ee0*/  SHF.L.U32 R4, R10, 0x1f, RZ ;  /* 0x0000001f0a047819 */ /* 0x004fc800000006ff */
[----:B------:R-:W2:Y:S02]  /*4ef0*/  SYNCS.PHASECHK.TRANS64.TRYWAIT P1, [R2+URZ+0x370], R4 ;  /* 0x00037004020075a7 */ /* 0x000ea400080211ff */
[----:B--2---:R-:W-:Y:S05]  /*4f00*/  @!P1 BRA `(.L_x_99) ;  /* 0x0000006400ac9947 */ /* 0x004fea0003800000 */
.L_x_281:
[C---:B--2---:R-:W-:Y:S01]  /*4f10*/  LEA R4, R11.reuse, UR6, 0x4 ;  /* 0x000000060b047c11 */ /* 0x044fe2000f8e20ff */
[----:B------:R-:W-:Y:S01]  /*4f20*/  VIADD R2, R2, 0x380 ;  /* 0x0000038002027836 */ /* 0x000fe20000000000 */
[----:B------:R-:W-:Y:S01]  /*4f30*/  SEL R8, R8, RZ, P0 ;  /* 0x000000ff08087207 */ /* 0x000fe20000000000 */
[----:B------:R-:W-:-:S03]  /*4f40*/  VIADD R11, R11, 0x1 ;  /* 0x000000010b0b7836 */ /* 0x000fc60000000000 */
[----:B------:R-:W2:Y:S01]  /*4f50*/  LDS.128 R4, [R4+0x400] ;  /* 0x0004000004047984 */ /* 0x000ea20000000c00 */
[----:B------:R-:W-:Y:S02]  /*4f60*/  PRMT R2, RZ, 0x654, R2 ;  /* 0x00000654ff027816 */ /* 0x000fe40000000002 */
[C---:B------:R-:W-:Y:S01]  /*4f70*/  ISETP.NE.AND P1, PT, R11.reuse, 0x2, PT ;  /* 0x000000020b00780c */ /* 0x040fe20003f25270 */
[----:B------:R-:W-:Y:S01]  /*4f80*/  @!PT LDS RZ, [RZ] ;  /* 0x00000000fffff984 */ /* 0x000fe20000000800 */
[----:B------:R-:W-:Y:S01]  /*4f90*/  @!PT LDS RZ, [RZ] ;  /* 0x00000000fffff984 */ /* 0x000fe20000000800 */
[----:B------:R-:W-:Y:S01]  /*4fa0*/  @!PT LDS RZ, [RZ] ;  /* 0x00000000fffff984 */ /* 0x000fe20000000800 */
[----:B------:R-:W-:Y:S01]  /*4fb0*/  @!PT LDS RZ, [RZ] ;  /* 0x00000000fffff984 */ /* 0x000fe20000000800 */
[----:B------:R3:W-:Y:S06]  /*4fc0*/  MEMBAR.ALL.CTA ;  /* 0x0000000000007992 */ /* 0x0007ec0000008000 */
[----:B---3--:R-:W3:Y:S01]  /*4fd0*/  FENCE.VIEW.ASYNC.S ;  /* 0x00000000000073c6 */ /* 0x008ee20000000000 */
[----:B------:R-:W-:Y:S01]  /*4fe0*/  SEL R11, R11, RZ, P1 ;  /* 0x000000ff0b0b7207 */ /* 0x000fe20000800000 */
[----:B---3--:R3:W-:Y:S01]  /*4ff0*/  SYNCS.ARRIVE.TRANS64.RED.A1T0 RZ, [R2+URZ], RZ ;  /* 0x000000ff02ff79a7 */ /* 0x0087e200081004ff */
[----:B--2---:R-:W-:-:S02]  /*5000*/  LOP3.LUT P3, RZ, R6, 0x1, RZ, 0xc0, !PT ;  /* 0x0000000106ff7812 */ /* 0x004fc4000786c0ff */
[----:B------:R-:W-:-:S04]  /*5010*/  SEL R4, RZ, 0x1, P1 ;  /* 0x00000001ff047807 */ /* 0x000fc80000800000 */
[----:B------:R-:W-:Y:S02]  /*5020*/  LOP3.LUT R10, R10, R4, RZ, 0x3c, !PT ;  /* 0x000000040a0a7212 */ /* 0x000fe400078e3cff */
[----:B---3--:R-:W-:-:S04]  /*5030*/  SEL R2, RZ, 0x1, P0 ;  /* 0x00000001ff027807 */ /* 0x008fc80000000000 */
[----:B------:R-:W-:Y:S01]  /*5040*/  LOP3.LUT R9, R9, R2, RZ, 0x3c, !PT ;  /* 0x0000000209097212 */ /* 0x000fe200078e3cff */
[----:B------:R-:W-:Y:S06]  /*5050*/  @P3 BRA `(.L_x_100) ;  /* 0xfffffffc002c3947 */ /* 0x000fec000383ffff */
[----:B------:R-:W-:Y:S01]  /*5060*/  ULEA UR4, UR5, UR6, 0x3 ;  /* 0x0000000605047291 */ /* 0x000fe2000f8e18ff */
[----:B------:R-:W-:-:S08]  /*5070*/  SHF.L.U32 R2, R12, 0x1f, RZ ;  /* 0x0000001f0c027819 */ /* 0x000fd000000006ff */
[----:B------:R-:W2:Y:S02]  /*5080*/  SYNCS.PHASECHK.TRANS64 P0, [UR4+0x380], R2 ;  /* 0x00038002ff0075a7 */ /* 0x000ea40008001004 */
[----:B--2---:R-:W-:Y:S05]  /*5090*/  @P0 BRA `(.L_x_101) ;  /* 0x0000000000080947 */ /* 0x004fea0003800000 */
[----:B------:R-:W2:Y:S02]  /*50a0*/  SYNCS.PHASECHK.TRANS64.TRYWAIT P0, [UR4+0x380], R2 ;  /* 0x00038002ff0075a7 */ /* 0x000ea40008001104 */
[----:B--2---:R-:W-:Y:S05]  /*50b0*/  @!P0 BRA `(.L_x_102) ;  /* 0x0000006400548947 */ /* 0x004fea0003800000 */
.L_x_101:
[----:B------:R-:W-:-:S04]  /*50c0*/  UIADD3 UR7, UPT, UPT, UR5, 0x1, URZ ;  /* 0x0000000105077890 */ /* 0x000fc8000fffe0ff */
[----:B------:R-:W-:-:S04]  /*50d0*/  UISETP.NE.AND UP0, UPT, UR7, 0x2, UPT ;  /* 0x000000020700788c */ /* 0x000fc8000bf05270 */
[----:B------:R-:W-:Y:S02]  /*50e0*/  USEL UR8, URZ, 0x1, UP0 ;  /* 0x00000001ff087887 */ /* 0x000fe40008000000 */
[----:B------:R-:W-:-:S04]  /*50f0*/  USEL UR7, UR7, URZ, UP0 ;  /* 0x000000ff07077287 */ /* 0x000fc80008000000 */
[----:B------:R-:W-:Y:S01]  /*5100*/  ULEA UR7, UR7, UR6, 0x3 ;  /* 0x0000000607077291 */ /* 0x000fe2000f8e18ff */
[----:B--2---:R-:W-:-:S04]  /*5110*/  LOP3.LUT R2, R12, UR8, RZ, 0x3c, !PT ;  /* 0x000000080c027c12 */ /* 0x004fc8000f8e3cff */
[----:B------:R-:W-:-:S04]  /*5120*/  SHF.L.U32 R0, R2, 0x1f, RZ ;  /* 0x0000001f02007819 */ /* 0x000fc800000006ff */
[----:B------:R-:W2:Y:S02]  /*5130*/  SYNCS.PHASECHK.TRANS64 P0, [UR7+0x380], R0 ;  /* 0x00038000ff0075a7 */ /* 0x000ea40008001007 */
[----:B-12---:R-:W-:Y:S05]  /*5140*/  @P0 EXIT ;  /* 0x000000000000094d */ /* 0x006fea0003800000 */
[----:B------:R-:W-:Y:S02]  /*5150*/  SHF.L.U32 R2, R2, 0x1f, RZ ;  /* 0x0000001f02027819 */ /* 0x000fe400000006ff */
[----:B------:R-:W-:-:S07]  /*5160*/  MOV R0, UR7 ;  /* 0x0000000700007c02 */ /* 0x000fce0008000f00 */
.L_x_103:
[----:B-1----:R1:W2:Y:S02]  /*5170*/  SYNCS.PHASECHK.TRANS64.TRYWAIT P0, [R0+URZ+0x380], R2 ;  /* 0x00038002000075a7 */ /* 0x0022a400080011ff */
[----:B--2---:R-:W-:Y:S05]  /*5180*/  @!P0 NANOSLEEP.SYNCS 0x989680 ;  /* 0x009896800000895d */ /* 0x004fea0003900000 */
[----:B------:R-:W2:Y:S02]  /*5190*/  @!P0 SYNCS.PHASECHK.TRANS64 P0, [R0+URZ+0x380], R2 ;  /* 0x00038002000085a7 */ /* 0x000ea400080010ff */
[----:B--2---:R-:W-:Y:S05]  /*51a0*/  @P0 EXIT ;  /* 0x000000000000094d */ /* 0x004fea0003800000 */
[----:B------:R-:W-:Y:S05]  /*51b0*/  BRA `(.L_x_103) ;  /* 0xfffffffc00ec7947 */ /* 0x000fea000383ffff */
.L_x_96:
[----:B------:R-:W-:Y:S05]  /*51c0*/  BRA.U UP5, `(.L_x_104) ;  /* 0x0000001105847547 */ /* 0x000fea000b800000 */
[----:B------:R-:W-:Y:S01]  /*51d0*/  UMOV UR4, 0x40 ;  /* 0x0000004000047882 */ /* 0x000fe20000000000 */
[----:B------:R-:W-:Y:S01]  /*51e0*/  NOP ;  /* 0x0000000000007918 */ /* 0x000fe20000000000 */
[----:B------:R-:W-:Y:S01]  /*51f0*/  ULEA UR5, UR46, UR4, 0x18 ;  /* 0x000000042e057291 */ /* 0x000fe2000f8ec0ff */
[----:B------:R-:W-:Y:S02]  /*5200*/  UMOV UR6, 0x400 ;  /* 0x0000040000067882 */ /* 0x000fe40000000000 */
[----:B------:R-:W-:-:S06]  /*5210*/  ULEA UR6, UR46, UR6, 0x18 ;  /* 0x000000062e067291 */ /* 0x000fcc000f8ec0ff */
[----:B------:R-:W2:Y:S02]  /*5220*/  LDS.U8 R0, [UR5+0x1c] ;  /* 0x00001c05ff007984 */ /* 0x000ea40008000000 */
[----:B--2---:R-:W-:-:S13]  /*5230*/  ISETP.NE.AND P0, PT, R0, RZ, PT ;  /* 0x000000ff0000720c */ /* 0x004fda0003f05270 */
[----:B------:R-:W-:Y:S05]  /*5240*/  @P0 BRA `(.L_x_105) ;  /* 0x0000000400080947 */ /* 0x000fea0003800000 */
[----:B------:R-:W-:Y:S02]  /*5250*/  UISETP.NE.U32.AND UP1, UPT, UR27, 0x1, UPT ;  /* 0x000000011b00788c */ /* 0x000fe4000bf25070 */
[----:B------:R-:W-:-:S07]  /*5260*/  UIADD3 UR7, UPT, UPT, UR5, 0x8, URZ ;  /* 0x0000000805077890 */ /* 0x000fce000fffe0ff */
[----:B------:R-:W-:Y:S05]  /*5270*/  BRA.U !UP1, `(.L_x_106) ;  /* 0x00000001099c7547 */ /* 0x000fea000b800000 */
[----:B------:R-:W-:Y:S01]  /*5280*/  ELECT P0, URZ, PT ;  /* 0x0000000000ff782f */ /* 0x000fe20003800000 */
[----:B------:R-:W-:-:S12]  /*5290*/  BSSY B0, `(.L_x_106) ;  /* 0x0000025000007945 */ /* 0x000fd80003800000 */
[----:B------:R-:W-:Y:S05]  /*52a0*/  @!P0 BRA `(.L_x_107) ;  /* 0x00000000008c8947 */ /* 0x000fea0003800000 */
[----:B------:R-:W-:-:S05]  /*52b0*/  UMOV UR4, 0x10 ;  /* 0x0000001000047882 */ /* 0x000fca0000000000 */
[----:B------:R-:W-:Y:S04]  /*52c0*/  DEPBAR.LE SB2, 0x36 ;  /* 0x0000ad800000791a */ /* 0x000fe80000000000 */
[----:B------:R-:W2:Y:S02]  /*52d0*/  UTCATOMSWS.2CTA.FIND_AND_SET.ALIGN UP0, UR4, UR4 ;  /* 0x00000004000475e3 */ /* 0x000ea40008200800 */
[----:B--2---:R-:W-:Y:S01]  /*52e0*/  MOV R10, UR4 ;  /* 0x00000004000a7c02 */ /* 0x004fe20008000f00 */
[----:B------:R-:W-:Y:S06]  /*52f0*/  BRA.U UP0, `(.L_x_108) ;  /* 0x0000000100187547 */ /* 0x000fec000b800000 */
.L_x_109:
[----:B------:R-:W-:Y:S05]  /*5300*/  NANOSLEEP 0x64 ;  /* 0x000000640000795d */ /* 0x000fea0003800000 */
[----:B------:R-:W-:-:S05]  /*5310*/  UMOV UR4, 0x10 ;  /* 0x0000001000047882 */ /* 0x000fca0000000000 */
[----:B------:R-:W-:Y:S04]  /*5320*/  DEPBAR.LE SB2, 0x36 ;  /* 0x0000ad800000791a */ /* 0x000fe80000000000 */
[----:B------:R-:W2:Y:S02]  /*5330*/  UTCATOMSWS.2CTA.FIND_AND_SET.ALIGN UP0, UR4, UR4 ;  /* 0x00000004000475e3 */ /* 0x000ea40008200800 */
[----:B--2---:R-:W-:Y:S01]  /*5340*/  MOV R10, UR4 ;  /* 0x00000004000a7c02 */ /* 0x004fe20008000f00 */
[----:B------:R-:W-:Y:S05]  /*5350*/  BRA.U !UP0, `(.L_x_109) ;  /* 0xfffffffd08e87547 */ /* 0x000fea000b83ffff */
.L_x_108:
[----:B------:R-:W2:Y:S01]  /*5360*/  LDS R6, [UR5+0x10] ;  /* 0x00001005ff067984 */ /* 0x000ea20008000800 */
[----:B------:R-:W-:Y:S01]  /*5370*/  IMAD.U32 R0, RZ, RZ, UR6 ;  /* 0x00000006ff007e24 */ /* 0x000fe2000f8e00ff */
[----:B------:R-:W-:-:S03]  /*5380*/  MOV R4, UR28 ;  /* 0x0000001c00047c02 */ /* 0x000fc60008000f00 */
[----:B------:R-:W-:Y:S01]  /*5390*/  VIADD R0, R0, 0x420 ;  /* 0x0000042000007836 */ /* 0x000fe20000000000 */
[----:B--2---:R-:W-:-:S04]  /*53a0*/  SHF.L.U32 R6, R6, 0x1f, RZ ;  /* 0x0000001f06067819 */ /* 0x004fc800000006ff */
[----:B------:R-:W2:Y:S02]  /*53b0*/  SYNCS.PHASECHK.TRANS64.TRYWAIT P0, [UR5+0x8], R6 ;  /* 0x00000806ff0075a7 */ /* 0x000ea40008001105 */
[----:B--2---:R-:W-:Y:S05]  /*53c0*/  @P0 BRA `(.L_x_110) ;  /* 0x0000000000080947 */ /* 0x004fea0003800000 */
[----:B------:R-:W2:Y:S02]  /*53d0*/  SYNCS.PHASECHK.TRANS64.TRYWAIT P0, [UR5+0x8], R6 ;  /* 0x00000806ff0075a7 */ /* 0x000ea40008001105 */
[----:B--2---:R-:W-:Y:S05]  /*53e0*/  @!P0 BRA `(.L_x_111) ;  /* 0x0000006000a08947 */ /* 0x004fea0003800000 */
.L_x_110:
[----:B------:R-:W-:Y:S01]  /*53f0*/  PRMT R4, R4, 0x654, R0 ;  /* 0x0000065404047816 */ /* 0x000fe20000000000 */
[----:B------:R-:W-:Y:S01]  /*5400*/  HFMA2 R0, -RZ, RZ, 0, 5.9604644775390625e-08 ;  /* 0x00000001ff007431 */ /* 0x000fe200000001ff */
[----:B------:R-:W-:Y:S01]  /*5410*/  UPRMT UR4, UR28, 0x654, UR7 ;  /* 0x000006541c047896 */ /* 0x000fe20008000007 */
[----:B------:R-:W-:Y:S02]  /*5420*/  IMAD.MOV.U32 R8, RZ, RZ, 0xffff ;  /* 0x0000ffffff087424 */ /* 0x000fe400078e00ff */
[----:B--2---:R-:W-:Y:S02]  /*5430*/  IMAD.MOV.U32 R6, RZ, RZ, 0x4 ;  /* 0x00000004ff067424 */ /* 0x004fe400078e00ff */
[----:B------:R-:W-:Y:S01]  /*5440*/  IMAD.SHL.U32 R9, R10, 0x20, RZ ;  /* 0x000000200a097824 */ /* 0x000fe200078e00ff */
[----:B------:R-:W-:Y:S02]  /*5450*/  MOV R5, UR4 ;  /* 0x0000000400057c02 */ /* 0x000fe40008000f00 */
[-C--:B------:R-:W-:Y:S01]  /*5460*/  SHF.L.U32 R8, R8, R10.reuse, RZ ;  /* 0x0000000a08087219 */ /* 0x080fe200000006ff */
[----:B------:R2:W-:Y:S01]  /*5470*/  SYNCS.ARRIVE.TRANS64.RED RZ, [UR4], R6 ;  /* 0x00000006ffff79a7 */ /* 0x0005e20008000404 */
[----:B------:R-:W-:Y:S01]  /*5480*/  SHF.L.U32 R7, R0, R10, RZ ;  /* 0x0000000a00077219 */ /* 0x000fe200000006ff */
[----:B------:R2:W-:Y:S04]  /*5490*/  STS [UR6+0x420], R9 ;  /* 0x00042009ff007988 */ /* 0x0005e80008000806 */
[----:B------:R2:W-:Y:S04]  /*54a0*/  STAS [R4.64], R10 ;  /* 0x0000000a04007dbd */ /* 0x0005e8000c0008ff */
[----:B------:R2:W-:Y:S04]  /*54b0*/  ATOMS.OR RZ, [UR5+0x14], R8 ;  /* 0x00001408ffff798c */ /* 0x0005e8000b000005 */
[----:B------:R2:W-:Y:S04]  /*54c0*/  ATOMS.OR RZ, [UR5+0x18], R7 ;  /* 0x00001807ffff798c */ /* 0x0005e8000b000005 */
[----:B------:R2:W-:Y:S02]  /*54d0*/  ATOMS.XOR RZ, [UR5+0x10], R0 ;  /* 0x00001000ffff798c */ /* 0x0005e4000b800005 */
.L_x_107:
[----:B-1----:R-:W-:Y:S05]  /*54e0*/  BSYNC B0 ;  /* 0x0000000000007941 */ /* 0x002fea0003800000 */
.L_x_106:
[----:B------:R-:W-:Y:S05]  /*54f0*/  BRA.U UP1, `(.L_x_112) ;  /* 0x00000001016c7547 */ /* 0x000fea000b800000 */
[----:B------:R-:W-:-:S03]  /*5500*/  UMOV UR4, 0xffffffff ;  /* 0xffffffff00047882 */ /* 0x000fc60000000000 */
[----:B------:R-:W-:Y:S05]  /*5510*/  BRA.DIV UR4, `(.L_x_113) ;  /* 0x00000062046c7947 */ /* 0x000fea000b800000 */
[----:B------:R-:W-:-:S13]  /*5520*/  ELECT P6, URZ, PT ;  /* 0x0000000000ff782f */ /* 0x000fda00038c0000 */
.L_x_285:
[----:B------:R-:W-:Y:S05]  /*5530*/  @!P6 BRA `(.L_x_112) ;  /* 0x00000000005ce947 */ /* 0x000fea0003800000 */
[----:B--2---:R-:W2:Y:S02]  /*5540*/  LDS R4, [UR5+0x10] ;  /* 0x00001005ff047984 */ /* 0x004ea40008000800 */
[----:B--2---:R-:W-:-:S04]  /*5550*/  SHF.L.U32 R4, R4, 0x1f, RZ ;  /* 0x0000001f04047819 */ /* 0x004fc800000006ff */
[----:B------:R-:W2:Y:S02]  /*5560*/  SYNCS.PHASECHK.TRANS64.TRYWAIT P0, [UR5+0x8], R4 ;  /* 0x00000804ff0075a7 */ /* 0x000ea40008001105 */
[----:B--2---:R-:W-:Y:S05]  /*5570*/  @P0 BRA `(.L_x_114) ;  /* 0x0000000000080947 */ /* 0x004fea0003800000 */
[----:B------:R-:W2:Y:S02]  /*5580*/  SYNCS.PHASECHK.TRANS64.TRYWAIT P0, [UR5+0x8], R4 ;  /* 0x00000804ff0075a7 */ /* 0x000ea40008001105 */
[----:B--2---:R-:W-:Y:S05]  /*5590*/  @!P0 BRA `(.L_x_115) ;  /* 0x00000060006c8947 */ /* 0x004fea0003800000 */
.L_x_114:
[----:B------:R-:W3:Y:S01]  /*55a0*/  LDS R6, [UR6+0x420] ;  /* 0x00042006ff067984 */ /* 0x000ee20008000800 */
[----:B--2---:R-:W-:Y:S02]  /*55b0*/  HFMA2 R0, -RZ, RZ, 0, 5.9604644775390625e-08 ;  /* 0x00000001ff007431 */ /* 0x004fe400000001ff */
[----:B------:R-:W-:Y:S01]  /*55c0*/  IMAD.MOV.U32 R4, RZ, RZ, 0xffff ;  /* 0x0000ffffff047424 */ /* 0x000fe200078e00ff */
[----:B------:R-:W-:Y:S01]  /*55d0*/  UPRMT UR4, UR28, 0x654, UR7 ;  /* 0x000006541c047896 */ /* 0x000fe20008000007 */
[----:B---3--:R-:W-:-:S03]  /*55e0*/  IMAD.SHL.U32 R5, R6, 0x20, RZ ;  /* 0x0000002006057824 */ /* 0x008fc600078e00ff */
[-C--:B------:R-:W-:Y:S02]  /*55f0*/  SHF.L.U32 R4, R4, R6.reuse, RZ ;  /* 0x0000000604047219 */ /* 0x080fe400000006ff */
[----:B------:R-:W-:Y:S01]  /*5600*/  SHF.L.U32 R6, R0, R6, RZ ;  /* 0x0000000600067219 */ /* 0x000fe200000006ff */
[----:B------:R3:W-:Y:S04]  /*5610*/  STS [UR6+0x420], R5 ;  /* 0x00042005ff007988 */ /* 0x0007e80008000806 */
[----:B------:R3:W-:Y:S04]  /*5620*/  ATOMS.OR RZ, [UR5+0x14], R4 ;  /* 0x00001404ffff798c */ /* 0x0007e8000b000005 */
[----:B------:R3:W-:Y:S01]  /*5630*/  ATOMS.OR RZ, [UR5+0x18], R6 ;  /* 0x00001806ffff798c */ /* 0x0007e2000b000005 */
[----:B------:R-:W-:Y:S03]  /*5640*/  SYNCS.ARRIVE.TRANS64.RED.A1T0 RZ, [UR4], RZ ;  /* 0x000000ffffff79a7 */ /* 0x000fe60008100404 */
[----:B------:R3:W-:Y:S01]  /*5650*/  ATOMS.XOR RZ, [UR5+0x10], R0 ;  /* 0x00001000ffff798c */ /* 0x0007e2000b800005 */
[----:B------:R-:W-:Y:S05]  /*5660*/  BRA `(.L_x_112) ;  /* 0x0000000000107947 */ /* 0x000fea0003800000 */
.L_x_105:
[----:B------:R-:W-:Y:S02]  /*5670*/  MOV R0, 0xffffffff ;  /* 0xffffffff00007802 */ /* 0x000fe40000000f00 */
[----:B------:R-:W-:-:S03]  /*5680*/  MOV R4, 0x56b0 ;  /* 0x000056b000047802 */ /* 0x000fc60000000f00 */
[----:B------:R2:W-:Y:S04]  /*5690*/  STS [UR6+0x420], R0 ;  /* 0x00042000ff007988 */ /* 0x0005e80008000806 */
[----:B-12--5:R-:W-:Y:S05]  /*56a0*/  CALL.REL.NOINC `($__internal_1_$__cuda_sm10x_tcgen05_guardrail_trap_phase_invalid_during_alloc) ;  /* 0x0000006400b47944 */ /* 0x026fea0003c00000 */
.L_x_112:
[----:B------:R-:W-:Y:S05]  /*56b0*/  WARPSYNC.ALL ;  /* 0x0000000000007948 */ /* 0x000fea0003800000 */
[----:B------:R-:W4:Y:S01]  /*56c0*/  S2UR UR4, SR_CgaCtaId ;  /* 0x00000000000479c3 */ /* 0x000f220000008800 */
[----:B------:R-:W-:Y:S01]  /*56d0*/  UMOV UR13, 0x400 ;  /* 0x00000400000d7882 */ /* 0x000fe20000000000 */
[----:B------:R-:W-:-:S06]  /*56e0*/  NOP ;  /* 0x0000000000007918 */ /* 0x000fcc0000000000 */
[----:B------:R-:W-:Y:S06]  /*56f0*/  BAR.ARV 0x6, 0xa0 ;  /* 0x0182800000007b1d */ /* 0x000fec0000002000 */
[----:B------:R-:W1:Y:S01]  /*5700*/  LDCU UR6, c[0x0][0x38c] ;  /* 0x00007180ff0677ac */ /* 0x000e620008000800 */
[----:B------:R-:W-:Y:S01]  /*5710*/  LOP3.LUT R3, R3, 0xffff, RZ, 0xc0, !PT ;  /* 0x0000ffff03037812 */ /* 0x000fe200078ec0ff */
[----:B--2---:R-:W-:Y:S01]  /*5720*/  IMAD.MOV.U32 R9, RZ, RZ, 0x1 ;  /* 0x00000001ff097424 */ /* 0x004fe200078e00ff */
[----:B------:R-:W-:Y:S01]  /*5730*/  LOP3.LUT R2, R2, 0xffff, RZ, 0xc0, !PT ;  /* 0x0000ffff02027812 */ /* 0x000fe200078ec0ff */
[----:B------:R-:W-:Y:S01]  /*5740*/  IMAD.MOV.U32 R8, RZ, RZ, RZ ;  /* 0x000000ffff087224 */ /* 0x000fe200078e00ff */
[----:B------:R-:W-:Y:S01]  /*5750*/  R2UR UR16, R3 ;  /* 0x00000000031072ca */ /* 0x000fe200000e0000 */
[----:B------:R-:W-:Y:S01]  /*5760*/  UMOV UR20, URZ ;  /* 0x000000ff00147c82 */ /* 0x000fe20008000000 */
[----:B------:R-:W-:-:S02]  /*5770*/  R2UR UR24, R2 ;  /* 0x00000000021872ca */ /* 0x000fc400000e0000 */
[----:B------:R-:W-:Y:S01]  /*5780*/  CS2R R2, SRZ ;  /* 0x0000000000027805 */ /* 0x000fe2000001ff00 */
[----:B------:R-:W-:Y:S01]  /*5790*/  UMOV UR10, URZ ;  /* 0x000000ff000a7c82 */ /* 0x000fe20008000000 */
[----:B----4-:R-:W-:Y:S02]  /*57a0*/  ULEA UR13, UR4, UR13, 0x18 ;  /* 0x0000000d040d7291 */ /* 0x010fe4000f8ec0ff */
[----:B------:R-:W-:Y:S02]  /*57b0*/  UISETP.NE.AND UP3, UPT, UR27, URZ, UPT ;  /* 0x000000ff1b00728c */ /* 0x000fe4000bf65270 */
[----:B------:R-:W-:Y:S02]  /*57c0*/  UIADD3 UR5, UPT, UPT, UR13, 0x4600, URZ ;  /* 0x000046000d057890 */ /* 0x000fe4000fffe0ff */
[----:B------:R-:W-:Y:S02]  /*57d0*/  UIADD3 UR4, UPT, UPT, UR13, 0x1e600, URZ ;  /* 0x0001e6000d047890 */ /* 0x000fe4000fffe0ff */
[----:B-1----:R-:W-:Y:S01]  /*57e0*/  UIADD3 UR6, UPT, UPT, UR6, 0x1f, URZ ;  /* 0x0000001f06067890 */ /* 0x002fe2000fffe0ff */
[----:B---3--:R-:W1:Y:S01]  /*57f0*/  LDS R0, [UR13+0x420] ;  /* 0x0004200dff007984 */ /* 0x008e620008000800 */
[----:B------:R-:W-:-:S02]  /*5800*/  USHF.R.U32.HI UR5, URZ, 0x4, UR5 ;  /* 0x00000004ff057899 */ /* 0x000fc40008011605 */
[----:B------:R-:W-:Y:S02]  /*5810*/  USHF.R.S32.HI UR21, URZ, 0x1f, UR6 ;  /* 0x0000001fff157899 */ /* 0x000fe40008011406 */
[----:B------:R-:W-:Y:S02]  /*5820*/  USHF.R.U32.HI UR4, URZ, 0x4, UR4 ;  /* 0x00000004ff047899 */ /* 0x000fe40008011604 */
[----:B------:R-:W-:Y:S02]  /*5830*/  ULEA.HI UR21, UR21, UR6, URZ, 0x5 ;  /* 0x0000000615157291 */ /* 0x000fe4000f8f28ff */
[----:B------:R-:W-:Y:S02]  /*5840*/  ULOP3.LUT UR5, UR5, 0x3fff, URZ, 0xc0, !UPT ;  /* 0x00003fff05057892 */ /* 0x000fe4000f8ec0ff */
[----:B------:R-:W-:Y:S02]  /*5850*/  USHF.R.S32.HI UR21, URZ, 0x5, UR21 ;  /* 0x00000005ff157899 */ /* 0x000fe40008011415 */
[----:B------:R-:W-:-:S02]  /*5860*/  ULOP3.LUT UR18, UR4, 0x3fff, URZ, 0xc0, !UPT ;  /* 0x00003fff04127892 */ /* 0x000fc4000f8ec0ff */
[----:B------:R-:W-:Y:S02]  /*5870*/  UISETP.LT.AND UP0, UPT, UR21, 0x1, UPT ;  /* 0x000000011500788c */ /* 0x000fe4000bf01270 */
[----:B------:R-:W-:Y:S02]  /*5880*/  ULOP3.LUT UR17, UR5, 0x10000, URZ, 0xfc, !UPT ;  /* 0x0001000005117892 */ /* 0x000fe4000f8efcff */
[----:B------:R-:W-:Y:S02]  /*5890*/  ULOP3.LUT UR18, UR18, 0x10000, URZ, 0xfc, !UPT ;  /* 0x0001000012127892 */ /* 0x000fe4000f8efcff */
[----:B------:R-:W-:Y:S01]  /*58a0*/  USEL UR25, UR21, 0x1, !UP0 ;  /* 0x0000000115197887 */ /* 0x000fe2000c000000 */
[----:B------:R-:W-:Y:S01]  /*58b0*/  UMOV UR11, URZ ;  /* 0x000000ff000b7c82 */ /* 0x000fe20008000000 */
[----:B------:R-:W-:Y:S01]  /*58c0*/  UMOV UR22, 0x0 ;  /* 0x0000000000167882 */ /* 0x000fe20000000000 */
[----:B------:R-:W-:Y:S01]  /*58d0*/  UMOV UR23, 0x82004a0 ;  /* 0x082004a000177882 */ /* 0x000fe20000000000 */
[----:B-1----:R-:W-:-:S15]  /*58e0*/  R2UR UR26, R0 ;  /* 0x00000000001a72ca */ /* 0x002fde00000e0000 */
.L_x_123:
[C---:B------:R-:W-:Y:S02]  /*58f0*/  LEA R0, R8.reuse, UR13, 0x3 ;  /* 0x0000000d08007c11 */ /* 0x040fe4000f8e18ff */
[----:B------:R-:W-:Y:S02]  /*5900*/  SHF.L.U32 R4, R3, 0x1f, RZ ;  /* 0x0000001f03047819 */ /* 0x000fe400000006ff */
[----:B------:R-:W-:Y:S02]  /*5910*/  LEA R5, R8, UR13, 0x4 ;  /* 0x0000000d08057c11 */ /* 0x000fe4000f8e20ff */
[----:B------:R-:W1:Y:S02]  /*5920*/  SYNCS.PHASECHK.TRANS64.TRYWAIT P0, [R0+URZ+0x370], R4 ;  /* 0x00037004000075a7 */ /* 0x000e6400080011ff */
[----:B-1-3--:R-:W-:Y:S05]  /*5930*/  @!P0 BRA `(.L_x_116) ;  /* 0x0000005c009c8947 */ /* 0x00afea0003800000 */
.L_x_286:
[----:B-1----:R-:W1:Y:S01]  /*5940*/  LDS.128 R4, [R5+0x400] ;  /* 0x0004000005047984 */ /* 0x002e620000000c00 */
[----:B------:R-:W-:Y:S02]  /*5950*/  VIADD R0, R0, 0x380 ;  /* 0x0000038000007836 */ /* 0x000fe40000000000 */
[----:B------:R-:W-:Y:S01]  /*5960*/  VIADD R8, R8, 0x1 ;  /* 0x0000000108087836 */ /* 0x000fe20000000000 */
[----:B------:R-:W-:Y:S01]  /*5970*/  @!PT LDS RZ, [RZ] ;  /* 0x00000000fffff984 */ /* 0x000fe20000000800 */
[----:B------:R-:W-:Y:S01]  /*5980*/  @!PT LDS RZ, [RZ] ;  /* 0x00000000fffff984 */ /* 0x000fe20000000800 */
[----:B------:R-:W-:Y:S01]  /*5990*/  @!PT LDS RZ, [RZ] ;  /* 0x00000000fffff984 */ /* 0x000fe20000000800 */
[----:B------:R-:W-:Y:S01]  /*59a0*/  @!PT LDS RZ, [RZ] ;  /* 0x00000000fffff984 */ /* 0x000fe20000000800 */
[----:B------:R2:W-:Y:S06]  /*59b0*/  MEMBAR.ALL.CTA ;  /* 0x0000000000007992 */ /* 0x0005ec0000008000 */
[----:B--2---:R-:W2:Y:S01]  /*59c0*/  FENCE.VIEW.ASYNC.S ;  /* 0x00000000000073c6 */ /* 0x004ea20000000000 */
[----:B------:R-:W-:-:S04]  /*59d0*/  PRMT R0, RZ, 0x654, R0 ;  /* 0x00000654ff007816 */ /* 0x000fc80000000000 */
[----:B--2---:R2:W-:Y:S01]  /*59e0*/  SYNCS.ARRIVE.TRANS64.RED.A1T0 RZ, [R0+URZ], RZ ;  /* 0x000000ff00ff79a7 */ /* 0x0045e200081004ff */
[----:B-1----:R-:W-:Y:S01]  /*59f0*/  LOP3.LUT P1, RZ, R6, 0x1, RZ, 0xc0, !PT ;  /* 0x0000000106ff7812 */ /* 0x002fe2000782c0ff */
[----:B--2---:R-:W-:-:S12]  /*5a00*/  BRA.U UP3, `(.L_x_117) ;  /* 0x0000000103cc7547 */ /* 0x004fd8000b800000 */
[----:B------:R-:W1:Y:S01]  /*5a10*/  LDCU UR4, c[0x0][0x38c] ;  /* 0x00007180ff0477ac */ /* 0x000e620008000800 */
[----:B------:R-:W-:Y:S02]  /*5a20*/  PLOP3.LUT P2, PT, PT, PT, PT, 0x80, 0x8 ;  /* 0x000000000008781c */ /* 0x000fe40003f4f070 */
[----:B------:R-:W-:Y:S01]  /*5a30*/  SHF.L.U32 R4, R9, 0x1f, RZ ;  /* 0x0000001f09047819 */ /* 0x000fe200000006ff */
[----:B------:R-:W-:Y:S02]  /*5a40*/  ULEA UR19, UR20, UR13, 0x3 ;  /* 0x0000000d14137291 */ /* 0x000fe4000f8e18ff */
[----:B-1----:R-:W-:-:S06]  /*5a50*/  UISETP.GE.AND UP0, UPT, UR4, 0x1, UPT ;  /* 0x000000010400788c */ /* 0x002fcc000bf06270 */
[----:B------:R-:W-:-:S05]  /*5a60*/  PLOP3.LUT P0, PT, PT, PT, UP0, 0x80, 0x8 ;  /* 0x000000000008781c */ /* 0x000fca0003f0f008 */
[----:B------:R-:W-:-:S08]  /*5a70*/  @UP0 ULEA UR4, UR10, UR13, 0x3 ;  /* 0x0000000d0a040291 */ /* 0x000fd0000f8e18ff */
[----:B------:R-:W-:-:S04]  /*5a80*/  @P0 SHF.L.U32 R0, R2, 0x1f, RZ ;  /* 0x0000001f02000819 */ /* 0x000fc800000006ff */
[----:B------:R1:W2:Y:S01]  /*5a90*/  @P0 SYNCS.PHASECHK.TRANS64.TRYWAIT P2, [UR4], R0 ;  /* 0x00000000ff0005a7 */ /* 0x0002a20008041104 */
[----:B------:R-:W3:Y:S02]  /*5aa0*/  SYNCS.PHASECHK.TRANS64.TRYWAIT P0, [UR19+0x3b0], R4 ;  /* 0x0003b004ff0075a7 */ /* 0x000ee40008001113 */
[----:B-123--:R-:W-:Y:S05]  /*5ab0*/  @!P0 BRA `(.L_x_118) ;  /* 0x0000005c00508947 */ /* 0x00efea0003800000 */
.L_x_288:
[----:B------:R-:W-:Y:S01]  /*5ac0*/  UMOV UR14, UR11 ;  /* 0x0000000b000e7c82 */ /* 0x000fe20008000000 */
[----:B------:R-:W-:Y:S05]  /*5ad0*/  BRA.U !UP0, `(.L_x_119) ;  /* 0x0000000108887547 */ /* 0x000fea000b800000 */
[----:B------:R-:W-:Y:S02]  /*5ae0*/  UIADD3 UR14, UPT, UPT, UR25, UR11, URZ ;  /* 0x0000000b190e7290 */ /* 0x000fe4000fffe0ff */
[----:B------:R-:W-:Y:S02]  /*5af0*/  ULEA UR15, UR20, UR26, 0x6 ;  /* 0x0000001a140f7291 */ /* 0x000fe4000f8e30ff */
[----:B------:R-:W-:Y:S01]  /*5b00*/  UPLOP3.LUT UP2, UPT, UPT, UPT, UPT, 0x40, 0x4 ;  /* 0x000000000004789c */ /* 0x000fe20003f4e870 */
[----:B------:R-:W-:Y:S01]  /*5b10*/  UMOV UR12, UR21 ;  /* 0x00000015000c7c82 */ /* 0x000fe20008000000 */
[----:B------:R-:W-:-:S09]  /*5b20*/  UMOV UR5, UR10 ;  /* 0x0000000a00057c82 */ /* 0x000fd20008000000 */
.L_x_122:
[----:B--2---:R-:W-:Y:S01]  /*5b30*/  ULEA UR6, UR5, UR13, 0x3 ;  /* 0x0000000d05067291 */ /* 0x004fe2000f8e18ff */
[----:B---3--:R-:W-:Y:S11]  /*5b40*/  @P2 BRA `(.L_x_120) ;  /* 0x00000000000c2947 */ /* 0x008ff60003800000 */
[----:B-1----:R-:W-:Y:S04]  /*5b50*/  SHF.L.U32 R4, R2, 0x1f, RZ ;  /* 0x0000001f02047819 */ /* 0x002fe800000006ff */
[----:B------:R-:W1:Y:S02]  /*5b60*/  SYNCS.PHASECHK.TRANS64.TRYWAIT P0, [UR6], R4 ;  /* 0x00000004ff0075a7 */ /* 0x000e640008001106 */
[----:B-1----:R-:W-:Y:S05]  /*5b70*/  @!P0 BRA `(.L_x_121) ;  /* 0x0000005c00388947 */ /* 0x002fea0003800000 */
.L_x_120:
[----:B------:R-:W-:Y:S01]  /*5b80*/  UISETP.NE.AND UP0, UPT, UR12, 0x1, UPT ;  /* 0x000000010c00788c */ /* 0x000fe2000bf05270 */
[----:B------:R-:W-:Y:S01]  /*5b90*/  PLOP3.LUT P2, PT, PT, PT, PT, 0x80, 0x8 ;  /* 0x000000000008781c */ /* 0x000fe20003f4f070 */
[----:B------:R-:W-:Y:S02]  /*5ba0*/  UIADD3 UR4, UPT, UPT, UR5, 0x1, URZ ;  /* 0x0000000105047890 */ /* 0x000fe4000fffe0ff */
[----:B------:R-:W-:Y:S02]  /*5bb0*/  ULEA UR8, UR5, UR18, 0x7 ;  /* 0x0000001205087291 */ /* 0x000fe4000f8e38ff */
[----:B------:R-:W-:Y:S01]  /*5bc0*/  UISETP.NE.AND UP1, UPT, UR4, 0x34, UPT ;  /* 0x000000340400788c */ /* 0x000fe2000bf25270 */
[----:B------:R-:W-:Y:S01]  /*5bd0*/  PLOP3.LUT P0, PT, PT, PT, UP0, 0x80, 0x8 ;  /* 0x000000000008781c */ /* 0x000fe20003f0f008 */
[----:B------:R-:W-:Y:S02]  /*5be0*/  UIADD3 UR11, UPT, UPT, UR11, 0x1, URZ ;  /* 0x000000010b0b7890 */ /* 0x000fe4000fffe0ff */
[----:B------:R-:W-:Y:S02]  /*5bf0*/  USEL UR7, URZ, 0x1, UP1 ;  /* 0x00000001ff077887 */ /* 0x000fe40008800000 */
[----:B------:R-:W-:Y:S01]  /*5c00*/  USEL UR10, UR4, URZ, UP1 ;  /* 0x000000ff040a7287 */ /* 0x000fe20008800000 */
[----:B------:R-:W-:Y:S01]  /*5c10*/  UMOV UR9, 0xc0004010 ;  /* 0xc000401000097882 */ /* 0x000fe20000000000 */
[----:B------:R-:W-:Y:S02]  /*5c20*/  UIADD3 UR12, UPT, UPT, UR12, -0x1, URZ ;  /* 0xffffffff0c0c7890 */ /* 0x000fe4000fffe0ff */
[----:B------:R-:W-:Y:S01]  /*5c30*/  LOP3.LUT R2, R2, UR7, RZ, 0x3c, !PT ;  /* 0x0000000702027c12 */ /* 0x000fe2000f8e3cff */
[----:B------:R-:W-:Y:S01]  /*5c40*/  @UP0 ULEA UR4, UR10, UR13, 0x3 ;  /* 0x0000000d0a040291 */ /* 0x000fe2000f8e18ff */
[----:B------:R-:W-:Y:S02]  /*5c50*/  UMOV UR7, 0xc0004010 ;  /* 0xc000401000077882 */ /* 0x000fe40000000000 */
[----:B-1----:R-:W-:Y:S01]  /*5c60*/  @P0 SHF.L.U32 R0, R2, 0x1f, RZ ;  /* 0x0000001f02000819 */ /* 0x002fe200000006ff */
[----:B------:R-:W-:Y:S05]  /*5c70*/  UISETP.NE.AND UP0, UPT, UR11, UR14, UPT ;  /* 0x0000000e0b00728c */ /* 0x000fea000bf05270 */
[----:B------:R2:W3:Y:S01]  /*5c80*/  @P0 SYNCS.PHASECHK.TRANS64.TRYWAIT P2, [UR4], R0 ;  /* 0x00000000ff0005a7 */ /* 0x0004e20008041104 */
[----:B------:R-:W-:Y:S02]  /*5c90*/  UIADD3 UR4, UPT, UPT, UR6, 0x1a0, URZ ;  /* 0x000001a006047890 */ /* 0x000fe4000fffe0ff */
[----:B------:R-:W-:Y:S03]  /*5ca0*/  ULEA UR6, UR5, UR17, 0x7 ;  /* 0x0000001105067291 */ /* 0x000fe6000f8e38ff */
[----:B------:R-:W-:Y:S06]  /*5cb0*/  UMOV UR5, UR10 ;  /* 0x0000000a00057c82 */ /* 0x000fec0008000000 */
[----:B------:R2:W-:Y:S01]  /*5cc0*/  UTCIMMA.2CTA gdesc[UR6], gdesc[UR8], tmem[UR15], tmem[UR22], idesc[UR23], UP2 ;  /* 0x00ff1608060075ea */ /* 0x0005e2000920010f */
[----:B------:R-:W-:Y:S01]  /*5cd0*/  UPLOP3.LUT UP2, UPT, UPT, UPT, UPT, 0x80, 0x8 ;  /* 0x000000000008789c */ /* 0x000fe20003f4f070 */
[----:B------:R2:W-:Y:S01]  /*5ce0*/  UTCBAR.2CTA.MULTICAST [UR4], URZ, UR16 ;  /* 0x000000ff040073e9 */ /* 0x0005e20008200810 */
[----:B------:R-:W-:Y:S09]  /*5cf0*/  BRA.U UP0, `(.L_x_122) ;  /* 0xfffffffd008c7547 */ /* 0x000ff2000b83ffff */
.L_x_119:
[----:B--2---:R-:W-:Y:S01]  /*5d00*/  UIADD3 UR4, UPT, UPT, UR19, 0x390, URZ ;  /* 0x0000039013047890 */ /* 0x004fe2000fffe0ff */
[----:B------:R-:W-:-:S08]  /*5d10*/  UMOV UR11, UR14 ;  /* 0x0000000e000b7c82 */ /* 0x000fd00008000000 */
[----:B------:R2:W-:Y:S01]  /*5d20*/  UTCBAR.2CTA.MULTICAST [UR4], URZ, UR24 ;  /* 0x000000ff040073e9 */ /* 0x0005e20008200818 */
[----:B------:R-:W-:Y:S02]  /*5d30*/  NOP ;  /* 0x0000000000007918 */ /* 0x000fe40000000000 */
.L_x_117:
[----:B--2---:R-:W-:Y:S01]  /*5d40*/  UIADD3 UR4, UPT, UPT, UR20, 0x1, URZ ;  /* 0x0000000114047890 */ /* 0x004fe2000fffe0ff */
[----:B------:R-:W-:-:S03]  /*5d50*/  ISETP.NE.AND P0, PT, R8, 0x2, PT ;  /* 0x000000020800780c */ /* 0x000fc60003f05270 */
[----:B------:R-:W-:Y:S01]  /*5d60*/  UISETP.NE.AND UP0, UPT, UR4, 0x4, UPT ;  /* 0x000000040400788c */ /* 0x000fe2000bf05270 */
[----:B-1----:R-:W-:Y:S02]  /*5d70*/  SEL R0, RZ, 0x1, P0 ;  /* 0x00000001ff007807 */ /* 0x002fe40000000000 */
[----:B------:R-:W-:Y:S01]  /*5d80*/  SEL R8, R8, RZ, P0 ;  /* 0x000000ff08087207 */ /* 0x000fe20000000000 */
[----:B------:R-:W-:Y:S01]  /*5d90*/  USEL UR5, URZ, 0x1, UP0 ;  /* 0x00000001ff057887 */ /* 0x000fe20008000000 */
[----:B------:R-:W-:Y:S01]  /*5da0*/  LOP3.LUT R3, R3, R0, RZ, 0x3c, !PT ;  /* 0x0000000003037212 */ /* 0x000fe200078e3cff */
[----:B------:R-:W-:-:S04]  /*5db0*/  USEL UR20, UR4, URZ, UP0 ;  /* 0x000000ff04147287 */ /* 0x000fc80008000000 */
[----:B------:R-:W-:Y:S01]  /*5dc0*/  LOP3.LUT R9, R9, UR5, RZ, 0x3c, !PT ;  /* 0x0000000509097c12 */ /* 0x000fe2000f8e3cff */
[----:B------:R-:W-:Y:S07]  /*5dd0*/  @P1 BRA `(.L_x_123) ;  /* 0xfffffff800c41947 */ /* 0x000fee000383ffff */
[----:B------:R-:W1:Y:S01]  /*5de0*/  S2UR UR8, SR_CgaCtaId ;  /* 0x00000000000879c3 */ /* 0x000e620000008800 */
[----:B------:R-:W-:Y:S01]  /*5df0*/  ELECT P0, URZ, PT ;  /* 0x0000000000ff782f */ /* 0x000fe20003800000 */
[----:B------:R-:W-:Y:S01]  /*5e00*/  HFMA2 R0, -RZ, RZ, 0, 5.9604644775390625e-08 ;  /* 0x00000001ff007431 */ /* 0x000fe200000001ff */
[----:B------:R-:W-:-:S05]  /*5e10*/  UMOV UR4, 0x40 ;  /* 0x0000004000047882 */ /* 0x000fca0000000000 */
[----:B------:R-:W-:Y:S01]  /*5e20*/  UVIRTCOUNT.DEALLOC.SMPOOL 0x80 ;  /* 0x000000800000784c */ /* 0x000fe20000000000 */
[----:B------:R-:W-:Y:S02]  /*5e30*/  UISETP.NE.AND UP1, UPT, UR27, URZ, UPT ;  /* 0x000000ff1b00728c */ /* 0x000fe4000bf25270 */
[----:B-1----:R-:W-:-:S09]  /*5e40*/  ULEA UR8, UR8, UR4, 0x18 ;  /* 0x0000000408087291 */ /* 0x002fd2000f8ec0ff */
[----:B------:R1:W-:Y:S01]  /*5e50*/  @P0 STS.U8 [UR8+0x1c], R0 ;  /* 0x00001c00ff000988 */ /* 0x0003e20008000008 */
[----:B------:R-:W-:Y:S05]  /*5e60*/  BRA.U UP1, `(.L_x_124) ;  /* 0x0000000101a07547 */ /* 0x000fea000b800000 */
[----:B------:R-:W-:Y:S01]  /*5e70*/  UIADD3 UR7, UPT, UPT, UR13, 0x3b0, URZ ;  /* 0x000003b00d077890 */ /* 0x000fe2000fffe0ff */
[----:B------:R-:W-:-:S03]  /*5e80*/  SHF.L.U32 R2, R9, 0x1f, RZ ;  /* 0x0000001f09027819 */ /* 0x000fc600000006ff */
[----:B------:R-:W-:-:S09]  /*5e90*/  ULEA UR4, UR20, UR7, 0x3 ;  /* 0x0000000714047291 */ /* 0x000fd2000f8e18ff */
[----:B------:R-:W2:Y:S02]  /*5ea0*/  SYNCS.PHASECHK.TRANS64.TRYWAIT P0, [UR4], R2 ;  /* 0x00000002ff0075a7 */ /* 0x000ea40008001104 */
[----:B--2---:R-:W-:Y:S05]  /*5eb0*/  @!P0 BRA `(.L_x_125) ;  /* 0x0000005800808947 */ /* 0x004fea0003800000 */
.L_x_291:
        /* <DEDUP_REMOVED lines=9> */
.L_x_293:
        /* <DEDUP_REMOVED lines=9> */
.L_x_295:
[----:B------:R-:W-:-:S04]  /*5fe0*/  UIADD3 UR4, UPT, UPT, UR4, 0x1, URZ ;  /* 0x0000000104047890 */ /* 0x000fc8000fffe0ff */
[----:B------:R-:W-:-:S04]  /*5ff0*/  UISETP.NE.AND UP0, UPT, UR4, 0x4, UPT ;  /* 0x000000040400788c */ /* 0x000fc8000bf05270 */
[----:B------:R-:W-:Y:S02]  /*6000*/  USEL UR5, URZ, 0x1, UP0 ;  /* 0x00000001ff057887 */ /* 0x000fe40008000000 */
[----:B------:R-:W-:-:S04]  /*6010*/  USEL UR4, UR4, URZ, UP0 ;  /* 0x000000ff04047287 */ /* 0x000fc80008000000 */
[----:B------:R-:W-:Y:S01]  /*6020*/  ULEA UR4, UR4, UR7, 0x3 ;  /* 0x0000000704047291 */ /* 0x000fe2000f8e18ff */
[----:B------:R-:W-:-:S04]  /*6030*/  LOP3.LUT R2, R2, UR5, RZ, 0x3c, !PT ;  /* 0x0000000502027c12 */ /* 0x000fc8000f8e3cff */
[----:B------:R-:W-:Y:S01]  /*6040*/  SHF.L.U32 R2, R2, 0x1f, RZ ;  /* 0x0000001f02027819 */ /* 0x000fe200000006ff */
[----:B-1----:R-:W-:-:S04]  /*6050*/  IMAD.U32 R0, RZ, RZ, UR4 ;  /* 0x00000004ff007e24 */ /* 0x002fc8000f8e00ff */
[----:B------:R1:W2:Y:S03]  /*6060*/  SYNCS.PHASECHK.TRANS64.TRYWAIT P0, [R0+URZ], R2 ;  /* 0x00000002000075a7 */ /* 0x0002a600080011ff */
[----:B--2---:R-:W-:Y:S05]  /*6070*/  @!P0 NANOSLEEP.SYNCS 0x989680 ;  /* 0x009896800000895d */ /* 0x004fea0003900000 */
[----:B------:R-:W2:Y:S02]  /*6080*/  @!P0 SYNCS.PHASECHK.TRANS64 P0, [R0+URZ], R2 ;  /* 0x00000002000085a7 */ /* 0x000ea400080010ff */
[----:B--2---:R-:W-:Y:S05]  /*6090*/  @P0 BRA `(.L_x_128) ;  /* 0x0000000000200947 */ /* 0x004fea0003800000 */
.L_x_129:
[----:B--2---:R2:W4:Y:S02]  /*60a0*/  SYNCS.PHASECHK.TRANS64.TRYWAIT P0, [R0+URZ], R2 ;  /* 0x00000002000075a7 */ /* 0x00452400080011ff */
[----:B----4-:R-:W-:Y:S05]  /*60b0*/  @!P0 NANOSLEEP.SYNCS 0x989680 ;  /* 0x009896800000895d */ /* 0x010fea0003900000 */
[----:B------:R-:W4:Y:S02]  /*60c0*/  @!P0 SYNCS.PHASECHK.TRANS64 P0, [R0+URZ], R2 ;  /* 0x00000002000085a7 */ /* 0x000f2400080010ff */
[----:B----4-:R-:W-:Y:S05]  /*60d0*/  @!P0 BRA `(.L_x_129) ;  /* 0xfffffffc00f08947 */ /* 0x010fea000383ffff */
[----:B------:R-:W-:Y:S05]  /*60e0*/  BRA `(.L_x_128) ;  /* 0x00000000000c7947 */ /* 0x000fea0003800000 */
.L_x_124:
[----:B------:R-:W-:-:S04]  /*60f0*/  UIADD3 UR4, UPT, UPT, UR13, 0x3f0, URZ ;  /* 0x000003f00d047890 */ /* 0x000fc8000fffe0ff */
[----:B------:R-:W-:-:S09]  /*6100*/  UPRMT UR4, UR28, 0x654, UR4 ;  /* 0x000006541c047896 */ /* 0x000fd20008000004 */
[----:B------:R-:W-:Y:S03]  /*6110*/  SYNCS.ARRIVE.TRANS64.RED.A1T0 RZ, [UR4], RZ ;  /* 0x000000ffffff79a7 */ /* 0x000fe60008100404 */
.L_x_128:
[----:B-12---:R-:W-:Y:S01]  /*6120*/  SHF.L.U32 R2, RZ, 0x1f, RZ ;  /* 0x0000001fff027819 */ /* 0x006fe200000006ff */
[----:B------:R-:W-:Y:S01]  /*6130*/  UIADD3 UR4, UPT, UPT, UR13, 0x3f0, URZ ;  /* 0x000003f00d047890 */ /* 0x000fe2000fffe0ff */
[----:B------:R-:W-:Y:S02]  /*6140*/  PLOP3.LUT P0, PT, PT, PT, UP1, 0x80, 0x8 ;  /* 0x000000000008781c */ /* 0x000fe40003f0f018 */
[----:B------:R-:W1:Y:S02]  /*6150*/  SYNCS.PHASECHK.TRANS64.TRYWAIT P1, [UR13+0x3f0], R2 ;  /* 0x0003f002ff0075a7 */ /* 0x000e64000802110d */
[----:B-1----:R-:W-:Y:S09]  /*6160*/  @!P1 BRA `(.L_x_130) ;  /* 0x00000058001c9947 */ /* 0x002ff20003800000 */
.L_x_297:
[----:B------:R-:W-:Y:S01]  /*6170*/  @!UP1 UPRMT UR4, UR28, 0x654, UR4 ;  /* 0x000006541c049896 */ /* 0x000fe20008000004 */
[----:B------:R-:W-:Y:S01]  /*6180*/  UMOV UR5, 0xffff ;  /* 0x0000ffff00057882 */ /* 0x000fe20000000000 */
[----:B------:R-:W-:-:S07]  /*6190*/  UMOV UR6, 0x1 ;  /* 0x0000000100067882 */ /* 0x000fce0000000000 */
[----:B------:R-:W-:Y:S01]  /*61a0*/  @!P0 SYNCS.ARRIVE.TRANS64.RED.A1T0 RZ, [UR4], RZ ;  /* 0x000000ffffff89a7 */ /* 0x000fe20008100404 */
[----:B------:R-:W-:Y:S01]  /*61b0*/  NOP ;  /* 0x0000000000007918 */ /* 0x000fe20000000000 */
[----:B-1----:R-:W1:Y:S01]  /*61c0*/  LDS R0, [UR8+0x14] ;  /* 0x00001408ff007984 */ /* 0x002e620008000800 */
[----:B------:R-:W-:-:S04]  /*61d0*/  ULOP3.LUT UR4, UR26, 0xffff, URZ, 0xc0, !UPT ;  /* 0x0000ffff1a047892 */ /* 0x000fc8000f8ec0ff */
[----:B------:R-:W-:-:S04]  /*61e0*/  USHF.R.U32.HI UR4, URZ, 0x5, UR4 ;  /* 0x00000005ff047899 */ /* 0x000fc80008011604 */
[----:B------:R-:W-:Y:S02]  /*61f0*/  USHF.L.U32 UR5, UR5, UR4, URZ ;  /* 0x0000000405057299 */ /* 0x000fe400080006ff */
[----:B------:R-:W-:-:S04]  /*6200*/  USHF.L.U32 UR4, UR6, UR4, URZ ;  /* 0x0000000406047299 */ /* 0x000fc800080006ff */
[----:B-1----:R-:W-:-:S04]  /*6210*/  LOP3.LUT R0, R0, UR5, RZ, 0xc0, !PT ;  /* 0x0000000500007c12 */ /* 0x002fc8000f8ec0ff */
[----:B------:R-:W-:-:S13]  /*6220*/  ISETP.NE.AND P0, PT, R0, UR5, PT ;  /* 0x0000000500007c0c */ /* 0x000fda000bf05270 */
[----:B------:R-:W-:Y:S05]  /*6230*/  @P0 BRA `(.L_x_131) ;  /* 0x0000000000580947 */ /* 0x000fea0003800000 */
[----:B------:R-:W1:Y:S02]  /*6240*/  LDS R0, [UR8+0x18] ;  /* 0x00001808ff007984 */ /* 0x000e640008000800 */
[----:B-1----:R-:W-:-:S04]  /*6250*/  LOP3.LUT R0, R0, UR4, RZ, 0xc0, !PT ;  /* 0x0000000400007c12 */ /* 0x002fc8000f8ec0ff */
[----:B------:R-:W-:-:S13]  /*6260*/  ISETP.NE.AND P0, PT, R0, UR4, PT ;  /* 0x0000000400007c0c */ /* 0x000fda000bf05270 */
[----:B------:R-:W-:Y:S05]  /*6270*/  @P0 BRA `(.L_x_132) ;  /* 0x00000000003c0947 */ /* 0x000fea0003800000 */
[----:B------:R-:W1:Y:S01]  /*6280*/  S2R R2, SR_LANEID ;  /* 0x0000000000027919 */ /* 0x000e620000000000 */
[----:B------:R-:W-:-:S06]  /*6290*/  ULOP3.LUT UR5, URZ, UR5, URZ, 0x33, !UPT ;  /* 0x00000005ff057292 */ /* 0x000fcc000f8e33ff */
[----:B------:R-:W-:-:S04]  /*62a0*/  IMAD.U32 R0, RZ, RZ, UR5 ;  /* 0x00000005ff007e24 */ /* 0x000fc8000f8e00ff */
[----:B------:R2:W4:Y:S02]  /*62b0*/  REDUX UR7, R0 ;  /* 0x00000000000773c4 */ /* 0x0005240000000000 */
[----:B------:R1:W-:Y:S01]  /*62c0*/  UTCATOMSWS.AND URZ, UR5 ;  /* 0x0000000500ff79e3 */ /* 0x0003e20008000000 */
[----:B--2---:R-:W-:Y:S01]  /*62d0*/  LOP3.LUT R0, RZ, UR4, RZ, 0x33, !PT ;  /* 0x00000004ff007c12 */ /* 0x004fe2000f8e33ff */
[----:B------:R-:W-:Y:S02]  /*62e0*/  VOTEU.ANY UR4, UPT, PT ;  /* 0x0000000000047886 */ /* 0x000fe400038e0100 */
[----:B------:R-:W-:Y:S02]  /*62f0*/  UFLO.U32 UR4, UR4 ;  /* 0x00000004000472bd */ /* 0x000fe400080e0000 */
[----:B------:R-:W2:Y:S04]  /*6300*/  REDUX UR6, R0 ;  /* 0x00000000000673c4 */ /* 0x000ea80000000000 */
[----:B-1----:R-:W-:-:S02]  /*6310*/  ISETP.EQ.U32.AND P0, PT, R2, UR4, PT ;  /* 0x0000000402007c0c */ /* 0x002fc4000bf02070 */
[----:B----4-:R-:W-:-:S11]  /*6320*/  MOV R2, UR7 ;  /* 0x0000000700027c02 */ /* 0x010fd60008000f00 */
[----:B------:R1:W-:Y:S01]  /*6330*/  @P0 ATOMS.AND RZ, [UR8+0x14], R2 ;  /* 0x00001402ffff098c */ /* 0x0003e2000a800008 */
[----:B--2---:R-:W-:-:S05]  /*6340*/  IMAD.U32 R0, RZ, RZ, UR6 ;  /* 0x00000006ff007e24 */ /* 0x004fca000f8e00ff */
[----:B------:R1:W-:Y:S01]  /*6350*/  @P0 ATOMS.AND RZ, [UR8+0x18], R0 ;  /* 0x00001800ffff098c */ /* 0x0003e2000a800008 */
[----:B------:R-:W-:Y:S05]  /*6360*/  BRA `(.L_x_133) ;  /* 0x0000000000147947 */ /* 0x000fea0003800000 */
.L_x_132:
[----:B------:R-:W-:Y:S02]  /*6370*/  MOV R2, 0x6390 ;  /* 0x0000639000027802 */ /* 0x000fe40000000f00 */
[----:B---3-5:R-:W-:Y:S05]  /*6380*/  CALL.REL.NOINC `($__internal_0_$__cuda_sm10x_tcgen05_guardrail_trap_col_being_dealloced_not_returned_by_alloc) ;  /* 0x0000005800707944 */ /* 0x028fea0003c00000 */
[----:B------:R-:W-:Y:S05]  /*6390*/  BRA `(.L_x_133) ;  /* 0x0000000000087947 */ /* 0x000fea0003800000 */
.L_x_131:
[----:B------:R-:W-:Y:S02]  /*63a0*/  MOV R2, 0x63c0 ;  /* 0x000063c000027802 */ /* 0x000fe40000000f00 */
[----:B---3-5:R-:W-:Y:S05]  /*63b0*/  CALL.REL.NOINC `($__internal_2_$__cuda_sm10x_tcgen05_guardrail_trap_unallocated_columns_being_dealloced) ;  /* 0x00000058007c7944 */ /* 0x028fea0003c00000 */
.L_x_133:
[----:B------:R-:W-:Y:S01]  /*63c0*/  NOP ;  /* 0x0000000000007918 */ /* 0x000fe20000000000 */
[----:B------:R-:W-:Y:S05]  /*63d0*/  EXIT ;  /* 0x000000000000794d */ /* 0x000fea0003800000 */
.L_x_104:
[----:B------:R-:W-:-:S09]  /*63e0*/  UISETP.NE.OR UP0, UPT, UR18, 0x3, !UP4 ;  /* 0x000000031200788c */ /* 0x000fd2000e705670 */
[----:B------:R-:W-:Y:S05]  /*63f0*/  BRA.U UP0, `(.L_x_134) ;  /* 0x0000000d00dc7547 */ /* 0x000fea000b800000 */
[----:B------:R-:W2:Y:S01]  /*6400*/  LDCU.64 UR4, c[0x0][0x888] ;  /* 0x00011100ff0477ac */ /* 0x000ea20008000a00 */
[----:B------:R-:W3:Y:S01]  /*6410*/  LDC.64 R12, c[0x0][0x348] ;  /* 0x0000d200ff0c7b82 */ /* 0x000ee20000000a00 */
[----:B------:R-:W-:Y:S02]  /*6420*/  HFMA2 R9, -RZ, RZ, 0, 0 ;  /* 0x00000000ff097431 */ /* 0x000fe400000001ff */
[----:B------:R-:W-:Y:S01]  /*6430*/  IMAD.MOV.U32 R11, RZ, RZ, 0x1 ;  /* 0x00000001ff0b7424 */ /* 0x000fe200078e00ff */
[----:B------:R-:W4:Y:S01]  /*6440*/  LDCU UR35, c[0x0][0x370] ;  /* 0x00006e00ff2377ac */ /* 0x000f220008000800 */
[----:B------:R-:W-:Y:S01]  /*6450*/  IMAD.MOV.U32 R10, RZ, RZ, RZ ;  /* 0x000000ffff0a7224 */ /* 0x000fe200078e00ff */
[----:B------:R-:W-:Y:S01]  /*6460*/  MOV R3, 0x1000 ;  /* 0x0000100000037802 */ /* 0x000fe20000000f00 */
[----:B------:R-:W4:Y:S01]  /*6470*/  LDCU.128 UR48, c[0x0][0xb10] ;  /* 0x00016200ff3077ac */ /* 0x000f220008000c00 */
[----:B------:R-:W1:Y:S01]  /*6480*/  LDCU UR34, c[0x0][0x374] ;  /* 0x00006e80ff2277ac */ /* 0x000e620008000800 */
[----:B------:R-:W1:Y:S01]  /*6490*/  LDCU.64 UR32, c[0x0][0x890] ;  /* 0x00011200ff2077ac */ /* 0x000e620008000a00 */
[----:B------:R-:W1:Y:S01]  /*64a0*/  LDCU UR15, c[0x0][0xb0c] ;  /* 0x00016180ff0f77ac */ /* 0x000e620008000800 */
[----:B--2---:R-:W-:Y:S01]  /*64b0*/  UISETP.NE.U32.AND UP0, UPT, UR4, URZ, UPT ;  /* 0x000000ff0400728c */ /* 0x004fe2000bf05070 */
[----:B------:R-:W2:Y:S01]  /*64c0*/  LDCU UR40, c[0x0][0xb20] ;  /* 0x00016400ff2877ac */ /* 0x000ea20008000800 */
[----:B------:R-:W2:Y:S01]  /*64d0*/  LDCU UR4, c[0x0][0xb30] ;  /* 0x00016600ff0477ac */ /* 0x000ea20008000800 */
[----:B------:R-:W-:Y:S01]  /*64e0*/  UMOV UR21, 0x400 ;  /* 0x0000040000157882 */ /* 0x000fe20000000000 */
[----:B----4-:R-:W-:-:S02]  /*64f0*/  UIMAD.WIDE.U32 UR6, UR35, UR48, URZ ;  /* 0x00000030230672a5 */ /* 0x010fc4000f8e00ff */
[----:B-1----:R-:W-:Y:S02]  /*6500*/  UIMAD.WIDE.U32 UR8, UR34, UR51, URZ ;  /* 0x00000033220872a5 */ /* 0x002fe4000f8e00ff */
[----:B------:R-:W-:Y:S02]  /*6510*/  ULEA UR21, UR46, UR21, 0x18 ;  /* 0x000000152e157291 */ /* 0x000fe4000f8ec0ff */
[----:B------:R-:W-:Y:S02]  /*6520*/  UISETP.NE.U32.AND UP6, UPT, UR32, URZ, UPT ;  /* 0x000000ff2000728c */ /* 0x000fe4000bfc5070 */
[----:B------:R-:W-:Y:S02]  /*6530*/  UIADD3 UR37, UPT, UPT, UR21, 0x348, URZ ;  /* 0x0000034815257890 */ /* 0x000fe4000fffe0ff */
[----:B------:R-:W-:Y:S02]  /*6540*/  UISETP.NE.AND.EX UP5, UPT, UR5, URZ, UPT, UP0 ;  /* 0x000000ff0500728c */ /* 0x000fe4000bfa5300 */
[----:B------:R-:W-:Y:S01]  /*6550*/  UISETP.NE.AND UP0, UPT, UR42, 0x1, UPT ;  /* 0x000000012a00788c */ /* 0x000fe2000bf05270 */
[----:B------:R-:W-:Y:S01]  /*6560*/  UMOV UR6, UR7 ;  /* 0x0000000700067c82 */ /* 0x000fe20008000000 */
[----:B------:R-:W-:Y:S01]  /*6570*/  UMOV UR38, UR9 ;  /* 0x0000000900267c82 */ /* 0x000fe20008000000 */
[----:B------:R-:W-:-:S02]  /*6580*/  UISETP.NE.AND UP0, UPT, UR15, 0x1, UPT ;  /* 0x000000010f00788c */ /* 0x000fc4000bf05270 */
[----:B------:R-:W-:Y:S02]  /*6590*/  UPLOP3.LUT UP4, UPT, UPT, UPT, UPT, 0x40, 0x4 ;  /* 0x000000000004789c */ /* 0x000fe40003f8e870 */
[----:B------:R-:W-:Y:S01]  /*65a0*/  UISETP.GE.AND UP2, UPT, UR42, 0x1, UPT ;  /* 0x000000012a00788c */ /* 0x000fe2000bf46270 */
[----:B------:R-:W1:Y:S01]  /*65b0*/  LDCU.64 UR22, c[0x0][0xb28] ;  /* 0x00016500ff1677ac */ /* 0x000e620008000a00 */
[----:B------:R-:W-:Y:S02]  /*65c0*/  UISETP.NE.AND.EX UP6, UPT, UR33, URZ, UPT, UP6 ;  /* 0x000000ff2100728c */ /* 0x000fe4000bfc5360 */
[----:B------:R-:W-:Y:S02]  /*65d0*/  UIADD3 UR25, UPT, UPT, UR21, 0x340, URZ ;  /* 0x0000034015197890 */ /* 0x000fe4000fffe0ff */
[----:B------:R-:W-:Y:S02]  /*65e0*/  UPRMT UR37, UR46, 0x654, UR37 ;  /* 0x000006542e257896 */ /* 0x000fe40008000025 */
[----:B------:R-:W-:-:S02]  /*65f0*/  USHF.R.U32.HI UR39, URZ, UR49, UR6 ;  /* 0x00000031ff277299 */ /* 0x000fc40008011606 */
[----:B--2---:R-:W-:Y:S02]  /*6600*/  USHF.R.U32.HI UR38, URZ, UR40, UR38 ;  /* 0x00000028ff267299 */ /* 0x004fe40008011626 */
[----:B------:R-:W-:Y:S02]  /*6610*/  UISETP.NE.AND UP0, UPT, UR50, 0x1, UPT ;  /* 0x000000013200788c */ /* 0x000fe4000bf05270 */
[----:B---3--:R-:W-:-:S11]  /*6620*/  UISETP.NE.AND UP3, UPT, UR4, 0x1, UPT ;  /* 0x000000010400788c */ /* 0x008fd6000bf65270 */
.L_x_143:
[C---:B------:R-:W-:Y:S02]  /*6630*/  LEA R8, R10.reuse, UR21, 0x3 ;  /* 0x000000150a087c11 */ /* 0x040fe4000f8e18ff */
[----:B------:R-:W-:Y:S02]  /*6640*/  SHF.L.U32 R0, R9, 0x1f, RZ ;  /* 0x0000001f09007819 */ /* 0x000fe400000006ff */
[----:B------:R-:W-:Y:S02]  /*6650*/  LEA R4, R10, UR21, 0x4 ;  /* 0x000000150a047c11 */ /* 0x000fe4000f8e20ff */
[----:B--2---:R-:W2:Y:S02]  /*6660*/  SYNCS.PHASECHK.TRANS64.TRYWAIT P0, [R8+URZ+0x370], R0 ;  /* 0x00037000080075a7 */ /* 0x004ea400080011ff */
[----:B--2---:R-:W-:Y:S05]  /*6670*/  @!P0 BRA `(.L_x_135) ;  /* 0x0000005000f08947 */ /* 0x004fea0003800000 */
.L_x_298:
[----:B------:R-:W3:Y:S01]  /*6680*/  LDS.128 R4, [R4+0x400] ;  /* 0x0004000004047984 */ /* 0x000ee20000000c00 */
[----:B------:R-:W-:Y:S01]  /*6690*/  UISETP.GE.AND UP0, UPT, UR42, 0x1, UPT ;  /* 0x000000012a00788c */ /* 0x000fe2000bf06270 */
[----:B------:R-:W-:Y:S01]  /*66a0*/  @!PT LDS RZ, [RZ] ;  /* 0x00000000fffff984 */ /* 0x000fe20000000800 */
[----:B------:R-:W-:Y:S01]  /*66b0*/  @!PT LDS RZ, [RZ] ;  /* 0x00000000fffff984 */ /* 0x000fe20000000800 */
[----:B------:R-:W-:Y:S01]  /*66c0*/  @!PT LDS RZ, [RZ] ;  /* 0x00000000fffff984 */ /* 0x000fe20000000800 */
[----:B------:R-:W-:Y:S01]  /*66d0*/  @!PT LDS RZ, [RZ] ;  /* 0x00000000fffff984 */ /* 0x000fe20000000800 */
[----:B------:R4:W-:Y:S06]  /*66e0*/  MEMBAR.ALL.CTA ;  /* 0x0000000000007992 */ /* 0x0009ec0000008000 */
[----:B----4-:R-:W4:Y:S01]  /*66f0*/  FENCE.VIEW.ASYNC.S ;  /* 0x00000000000073c6 */ /* 0x010f220000000000 */
[----:B---3--:R-:W-:Y:S11]  /*6700*/  LOP3.LUT P0, RZ, R6, 0x1, RZ, 0xc0, !PT ;  /* 0x0000000106ff7812 */ /* 0x008ff6000780c0ff */
[----:B------:R-:W-:Y:S02]  /*6710*/  @!UPT UIADD3 URZ, UPT, UPT, URZ, URZ, URZ ;  /* 0x000000fffffff290 */ /* 0x000fe4000fffe0ff */
[----:B----4-:R-:W-:Y:S01]  /*6720*/  VOTEU.ANY UP2, P0 ;  /* 0x0000000000ff7886 */ /* 0x010fe20000040100 */
[----:B------:R-:W-:Y:S11]  /*6730*/  PLOP3.LUT P0, PT, PT, PT, UP2, 0x80, 0x8 ;  /* 0x000000000008781c */ /* 0x000ff60003f0f028 */
[----:B------:R-:W-:Y:S02]  /*6740*/  @!UPT UIADD3 URZ, UPT, UPT, URZ, URZ, URZ ;  /* 0x000000fffffff290 */ /* 0x000fe4000fffe0ff */
[----:B--2---:R-:W-:Y:S02]  /*6750*/  @P0 SHF.R.U32.HI R0, RZ, 0x10, R5 ;  /* 0x00000010ff000819 */ /* 0x004fe40000011605 */
[----:B------:R-:W-:Y:S02]  /*6760*/  @P0 MOV R2, R4 ;  /* 0x0000000400020202 */ /* 0x000fe40000000f00 */
[----:B------:R-:W-:Y:S01]  /*6770*/  @P0 R2UR UR4, R0 ;  /* 0x00000000000402ca */ /* 0x000fe200000e0000 */
[----:B------:R-:W-:Y:S01]  /*6780*/  VIADD R0, R8, 0x380 ;  /* 0x0000038008007836 */ /* 0x000fe20000000000 */
[----:B------:R-:W-:Y:S02]  /*6790*/  @P0 LOP3.LUT R4, R5, 0xffff, RZ, 0xc0, !PT ;  /* 0x0000ffff05040812 */ /* 0x000fe400078ec0ff */
[----:B------:R-:W-:Y:S02]  /*67a0*/  @P0 R2UR UR6, R2 ;  /* 0x00000000020602ca */ /* 0x000fe400000e0000 */
[----:B------:R-:W-:Y:S02]  /*67b0*/  PRMT R0, RZ, 0x654, R0 ;  /* 0x00000654ff007816 */ /* 0x000fe40000000000 */
[----:B------:R-:W-:Y:S02]  /*67c0*/  @P0 R2UR UR5, R4 ;  /* 0x00000000040502ca */ /* 0x000fe400000e0000 */
[----:B------:R2:W-:Y:S03]  /*67d0*/  SYNCS.ARRIVE.TRANS64.RED.A1T0 RZ, [R0+URZ], RZ ;  /* 0x000000ff00ff79a7 */ /* 0x0005e600081004ff */
[----:B------:R-:W-:Y:S04]  /*67e0*/  @UP2 UMOV UR29, UR4 ;  /* 0x00000004001d2c82 */ /* 0x000fe80008000000 */
[----:B------:R-:W-:Y:S04]  /*67f0*/  @UP2 UMOV UR14, UR6 ;  /* 0x00000006000e2c82 */ /* 0x000fe80008000000 */
[----:B------:R-:W-:Y:S01]  /*6800*/  @UP2 UMOV UR13, UR5 ;  /* 0x00000005000d2c82 */ /* 0x000fe20008000000 */
[----:B------:R-:W-:Y:S05]  /*6810*/  BRA.U !UP0, `(.L_x_136) ;  /* 0x0000000108c07547 */ /* 0x000fea000b800000 */
[----:B------:R-:W-:Y:S02]  /*6820*/  UIMAD.WIDE.U32 UR8, UR13, UR51, URZ ;  /* 0x000000330d0872a5 */ /* 0x000fe4000f8e00ff */
[----:B------:R-:W-:Y:S02]  /*6830*/  UP2UR UR12, UPR, URZ, 0x4 ;  /* 0x00000004ff0c7883 */ /* 0x000fe40008000000 */
[----:B------:R-:W-:Y:S02]  /*6840*/  UISETP.NE.AND UP2, UPT, UR50, 0x1, UPT ;  /* 0x000000013200788c */ /* 0x000fe4000bf45270 */
[----:B------:R-:W-:Y:S02]  /*6850*/  UIMAD.WIDE.U32 UR10, UR14, UR48, URZ ;  /* 0x000000300e0a72a5 */ /* 0x000fe4000f8e00ff */
[----:B------:R-:W-:Y:S02]  /*6860*/  USEL UR4, UR34, UR38, !UP2 ;  /* 0x0000002622047287 */ /* 0x000fe4000d000000 */
[----:B------:R-:W-:Y:S02]  /*6870*/  UISETP.NE.AND UP0, UPT, UR15, 0x1, UPT ;  /* 0x000000010f00788c */ /* 0x000fe4000bf05270 */
[----:B------:R-:W-:Y:S02]  /*6880*/  UP2UR UR20, UPR, URZ, 0x2 ;  /* 0x00000002ff147883 */ /* 0x000fe40008000000 */
[----:B------:R-:W-:Y:S02]  /*6890*/  UISETP.NE.AND UP1, UPT, UR42, 0x1, UPT ;  /* 0x000000012a00788c */ /* 0x000fe4000bf25270 */
[----:B-1----:R-:W-:Y:S02]  /*68a0*/  UIMAD.WIDE.U32 UR16, UR4, UR22, URZ ;  /* 0x00000016041072a5 */ /* 0x002fe4000f8e00ff */
[----:B------:R-:W-:Y:S01]  /*68b0*/  USEL UR7, UR35, UR39, !UP0 ;  /* 0x0000002723077287 */ /* 0x000fe2000c000000 */
[----:B------:R-:W-:Y:S02]  /*68c0*/  UMOV UR5, UR9 ;  /* 0x0000000900057c82 */ /* 0x000fe40008000000 */
[----:B------:R-:W-:Y:S02]  /*68d0*/  USHF.R.U32.HI UR6, URZ, UR40, UR5 ;  /* 0x00000028ff067299 */ /* 0x000fe40008011605 */
[----:B------:R-:W-:Y:S02]  /*68e0*/  UIMAD.WIDE.U32 UR18, UR7, UR22, URZ ;  /* 0x00000016071272a5 */ /* 0x000fe4000f8e00ff */
[----:B------:R-:W-:Y:S02]  /*68f0*/  USEL UR6, UR13, UR6, !UP2 ;  /* 0x000000060d067287 */ /* 0x000fe4000d000000 */
[----:B------:R-:W-:Y:S01]  /*6900*/  UISETP.NE.AND UP2, UPT, UR12, URZ, UPT ;  /* 0x000000ff0c00728c */ /* 0x000fe2000bf45270 */
[----:B------:R-:W-:Y:S01]  /*6910*/  UMOV UR5, UR11 ;  /* 0x0000000b00057c82 */ /* 0x000fe20008000000 */
[----:B------:R-:W-:Y:S02]  /*6920*/  UIMAD.WIDE.U32 UR10, UR6, UR22, URZ ;  /* 0x00000016060a72a5 */ /* 0x000fe4000f8e00ff */
[----:B------:R-:W-:Y:S03]  /*6930*/  USHF.R.U32.HI UR8, URZ, UR49, UR5 ;  /* 0x00000031ff087299 */ /* 0x000fe60008011605 */
[----:B------:R-:W-:Y:S02]  /*6940*/  UMOV UR5, UR17 ;  /* 0x0000001100057c82 */ /* 0x000fe40008000000 */
[----:B------:R-:W-:Y:S03]  /*6950*/  @UP1 USHF.R.U32.HI UR4, URZ, UR23, UR5 ;  /* 0x00000017ff041299 */ /* 0x000fe60008011605 */
[----:B------:R-:W-:Y:S01]  /*6960*/  UMOV UR5, UR19 ;  /* 0x0000001300057c82 */ /* 0x000fe20008000000 */
[----:B------:R-:W-:Y:S02]  /*6970*/  UIMAD UR4, UR42, UR4, URZ ;  /* 0x000000042a0472a4 */ /* 0x000fe4000f8e02ff */
[----:B------:R-:W-:Y:S02]  /*6980*/  @UP1 USHF.R.U32.HI UR7, URZ, UR23, UR5 ;  /* 0x00000017ff071299 */ /* 0x000fe40008011605 */
[----:B------:R-:W-:Y:S02]  /*6990*/  USEL UR5, UR14, UR8, !UP0 ;  /* 0x000000080e057287 */ /* 0x000fe4000c000000 */
[----:B------:R-:W-:Y:S02]  /*69a0*/  UIMAD UR8, UR42, UR7, URZ ;  /* 0x000000072a0872a4 */ /* 0x000fe4000f8e02ff */
[----:B------:R-:W-:Y:S03]  /*69b0*/  UISETP.GE.AND UP0, UPT, UR6, UR4, UPT ;  /* 0x000000040600728c */ /* 0x000fe6000bf06270 */
[----:B------:R-:W-:Y:S01]  /*69c0*/  UMOV UR4, UR11 ;  /* 0x0000000b00047c82 */ /* 0x000fe20008000000 */
[----:B------:R-:W-:Y:S02]  /*69d0*/  UISETP.GE.OR UP0, UPT, UR5, UR8, UP0 ;  /* 0x000000080500728c */ /* 0x000fe40008706670 */
[----:B------:R-:W-:Y:S02]  /*69e0*/  USHF.R.U32.HI UR4, URZ, UR23, UR4 ;  /* 0x00000017ff047299 */ /* 0x000fe40008011604 */
[----:B------:R-:W-:Y:S02]  /*69f0*/  UIMAD.WIDE.U32 UR8, UR5, UR22, URZ ;  /* 0x00000016050872a5 */ /* 0x000fe4000f8e00ff */
[----:B------:R-:W-:Y:S04]  /*6a00*/  USEL UR10, UR6, UR4, !UP1 ;  /* 0x00000004060a7287 */ /* 0x000fe8000c800000 */
[----:B------:R-:W-:Y:S01]  /*6a10*/  UIADD3 UR11, UPT, UPT, -UR10, URZ, URZ ;  /* 0x000000ff0a0b7290 */ /* 0x000fe2000fffe1ff */
[----:B------:R-:W-:Y:S02]  /*6a20*/  @!UP0 UMOV UR4, UR9 ;  /* 0x0000000900048c82 */ /* 0x000fe40008000000 */
[----:B------:R-:W-:Y:S02]  /*6a30*/  @!UP0 USHF.R.U32.HI UR4, URZ, UR23, UR4 ;  /* 0x00000017ff048299 */ /* 0x000fe40008011604 */
[----:B------:R-:W-:Y:S02]  /*6a40*/  UIMAD UR8, UR42, UR11, UR6 ;  /* 0x0000000b2a0872a4 */ /* 0x000fe4000f8e0206 */
[----:B------:R-:W-:Y:S02]  /*6a50*/  @!UP0 USEL UR4, UR5, UR4, !UP1 ;  /* 0x0000000405048287 */ /* 0x000fe4000c800000 */
[----:B------:R-:W-:Y:S02]  /*6a60*/  UISETP.NE.AND UP1, UPT, UR20, URZ, UPT ;  /* 0x000000ff1400728c */ /* 0x000fe4000bf25270 */
[----:B------:R-:W-:Y:S02]  /*6a70*/  @!UP0 UIMAD UR8, UR7, UR8, UR4 ;  /* 0x00000008070882a4 */ /* 0x000fe4000f8e0204 */
[----:B------:R-:W-:Y:S02]  /*6a80*/  @!UP0 UIADD3 UR9, UPT, UPT, UR10, -UR4, URZ ;  /* 0x800000040a098290 */ /* 0x000fe4000fffe0ff */
[----:B------:R-:W-:Y:S02]  /*6a90*/  UIADD3 UR4, UPT, UPT, -UR5, URZ, URZ ;  /* 0x000000ff05047290 */ /* 0x000fe4000fffe1ff */
[----:B------:R-:W-:Y:S02]  /*6aa0*/  UIADD3 UR7, UPT, UPT, -UR6, URZ, URZ ;  /* 0x000000ff06077290 */ /* 0x000fe4000fffe1ff */
[----:B------:R-:W-:Y:S02]  /*6ab0*/  @!UP0 UIMAD UR6, UR9, UR42, UR5 ;  /* 0x0000002a090682a4 */ /* 0x000fe4000f8e0205 */
[----:B------:R-:W-:Y:S02]  /*6ac0*/  UIMAD UR14, UR15, UR4, UR14 ;  /* 0x000000040f0e72a4 */ /* 0x000fe4000f8e020e */
[----:B------:R-:W-:Y:S01]  /*6ad0*/  UIMAD UR4, UR50, UR7, UR13 ;  /* 0x00000007320472a4 */ /* 0x000fe2000f8e020d */
[----:B------:R-:W-:Y:S02]  /*6ae0*/  @!UP0 UMOV UR5, UR8 ;  /* 0x0000000800058c82 */ /* 0x000fe40008000000 */
[----:B------:R-:W-:Y:S02]  /*6af0*/  UIMAD UR14, UR5, UR15, UR14 ;  /* 0x0000000f050e72a4 */ /* 0x000fe4000f8e020e */
[----:B------:R-:W-:Y:S11]  /*6b00*/  UIMAD UR13, UR6, UR50, UR4 ;  /* 0x00000032060d72a4 */ /* 0x000ff6000f8e0204 */
[----:B------:R-:W-:Y:S01]  /*6b10*/  @!UPT UIADD3 URZ, UPT, UPT, URZ, URZ, URZ ;  /* 0x000000fffffff290 */ /* 0x000fe2000fffe0ff */
.L_x_136:
[----:B------:R-:W3:Y:S01]  /*6b20*/  @!UP3 LDCU.128 UR8, c[0x0][0xb10] ;  /* 0x00016200ff08b7ac */ /* 0x000ee20008000c00 */
[----:B------:R-:W-:Y:S02]  /*6b30*/  ISETP.NE.U32.AND P0, PT, RZ, UR32, PT ;  /* 0x00000020ff007c0c */ /* 0x000fe4000bf05070 */
[----:B------:R-:W-:Y:S02]  /*6b40*/  SHF.L.U32 R4, R11, 0x1f, RZ ;  /* 0x0000001f0b047819 */ /* 0x000fe400000006ff */
[----:B------:R-:W-:Y:S01]  /*6b50*/  ISETP.NE.AND.EX P0, PT, RZ, UR33, PT, P0 ;  /* 0x00000021ff007c0c */ /* 0x000fe2000bf05300 */
[----:B------:R-:W4:Y:S01]  /*6b60*/  @!UP3 LDCU UR5, c[0x0][0xb0c] ;  /* 0x00016180ff05b7ac */ /* 0x000f220008000800 */
[----:B------:R-:W-:Y:S02]  /*6b70*/  USHF.L.U32 UR26, UR30, 0x7, URZ ;  /* 0x000000071e1a7899 */ /* 0x000fe400080006ff */
[----:B------:R-:W-:Y:S02]  /*6b80*/  USHF.L.U32 UR27, UR31, 0x6, URZ ;  /* 0x000000061f1b7899 */ /* 0x000fe400080006ff */
[----:B---3--:R-:W-:Y:S07]  /*6b90*/  UIMAD.WIDE.U32 UR6, UR14, UR8, URZ ;  /* 0x000000080e0672a5 */ /* 0x008fee000f8e00ff */
[----:B------:R-:W-:Y:S01]  /*6ba0*/  @!UP3 UMOV UR4, UR7 ;  /* 0x000000070004bc82 */ /* 0x000fe20008000000 */
[----:B----4-:R-:W-:Y:S02]  /*6bb0*/  @!UP3 UISETP.NE.AND UP0, UPT, UR5, 0x1, UPT ;  /* 0x000000010500b88c */ /* 0x010fe4000bf05270 */
[----:B------:R-:W-:Y:S02]  /*6bc0*/  @!UP3 USHF.R.U32.HI UR4, URZ, UR9, UR4 ;  /* 0x00000009ff04b299 */ /* 0x000fe40008011604 */
[----:B------:R-:W-:Y:S02]  /*6bd0*/  UIMAD.WIDE.U32 UR6, UR13, UR11, URZ ;  /* 0x0000000b0d0672a5 */ /* 0x000fe4000f8e00ff */
[----:B------:R-:W-:Y:S02]  /*6be0*/  @!UP3 USEL UR8, UR14, UR4, !UP0 ;  /* 0x000000040e08b287 */ /* 0x000fe4000c000000 */
[----:B------:R-:W-:Y:S03]  /*6bf0*/  @!UP3 UISETP.NE.AND UP0, UPT, UR10, 0x1, UPT ;  /* 0x000000010a00b88c */ /* 0x000fe6000bf05270 */
[----:B------:R-:W-:Y:S02]  /*6c00*/  @!UP3 UMOV UR6, UR7 ;  /* 0x000000070006bc82 */ /* 0x000fe40008000000 */
[----:B------:R-:W3:Y:S02]  /*6c10*/  @!UP3 LDCU UR4, c[0x0][0xb20] ;  /* 0x00016400ff04b7ac */ /* 0x000ee40008000800 */
[----:B---3--:R-:W-:Y:S04]  /*6c20*/  @!UP3 USHF.R.U32.HI UR6, URZ, UR4, UR6 ;  /* 0x00000004ff06b299 */ /* 0x008fe80008011606 */
[----:B------:R-:W-:Y:S04]  /*6c30*/  @!UP3 USEL UR6, UR13, UR6, !UP0 ;  /* 0x000000060d06b287 */ /* 0x000fe8000c000000 */
[----:B------:R-:W-:Y:S02]  /*6c40*/  @!UP3 UIADD3 UR4, UPT, UPT, -UR8, UR6, URZ ;  /* 0x000000060804b290 */ /* 0x000fe4000fffe1ff */
[----:B------:R-:W-:Y:S02]  /*6c50*/  @!UP3 UIADD3 UR6, UPT, UPT, UR8, -UR6, URZ ;  /* 0x800000060806b290 */ /* 0x000fe4000fffe0ff */
[----:B------:R-:W-:Y:S02]  /*6c60*/  @!UP3 UIMAD UR14, UR4, UR5, UR14 ;  /* 0x00000005040eb2a4 */ /* 0x000fe4000f8e020e */
[----:B------:R-:W-:Y:S01]  /*6c70*/  @!UP3 UIMAD UR13, UR6, UR10, UR13 ;  /* 0x0000000a060db2a4 */ /* 0x000fe2000f8e020d */
[----:B------:R-:W-:Y:S11]  /*6c80*/  BRA.U UP4, `(.L_x_137) ;  /* 0x0000000104107547 */ /* 0x000ff6000b800000 */
[----:B------:R-:W-:Y:S04]  /*6c90*/  MOV R2, UR43 ;  /* 0x0000002b00027c02 */ /* 0x000fe80008000f00 */
[----:B------:R-:W-:Y:S04]  /*6ca0*/  SHF.L.U32 R2, R2, 0x1f, RZ ;  /* 0x0000001f02027819 */ /* 0x000fe800000006ff */
[----:B------:R-:W3:Y:S02]  /*6cb0*/  SYNCS.PHASECHK.TRANS64.TRYWAIT P1, [UR21+0x368], R2 ;  /* 0x00036802ff0075a7 */ /* 0x000ee40008021115 */
[----:B---3--:R-:W-:Y:S05]  /*6cc0*/  @!P1 BRA `(.L_x_138) ;  /* 0x0000004c00709947 */ /* 0x008fea0003800000 */
.L_x_137:
[----:B------:R-:W-:Y:S05]  /*6cd0*/  BRA.U !UP6, `(.L_x_139) ;  /* 0x000000010e387547 */ /* 0x000fea000b800000 */
[----:B------:R-:W-:Y:S01]  /*6ce0*/  UPLOP3.LUT UP1, UPT, UPT, UPT, UP5, 0x80, 0x8 ;  /* 0x000000000008789c */ /* 0x000fe20003f2f050 */
[----:B--2---:R-:W-:Y:S01]  /*6cf0*/  HFMA2 R0, -RZ, RZ, 0, 5.9604644775390625e-08 ;  /* 0x00000001ff007431 */ /* 0x004fe200000001ff */
[----:B------:R-:W2:Y:S01]  /*6d00*/  LDCU.64 UR8, c[0x0][0x358] ;  /* 0x00006b00ff0877ac */ /* 0x000ea20008000a00 */
[----:B------:R-:W-:Y:S03]  /*6d10*/  IMAD.MOV.U32 R76, RZ, RZ, 0x1 ;  /* 0x00000001ff4c7424 */ /* 0x000fe600078e00ff */
[----:B------:R-:W-:Y:S05]  /*6d20*/  PLOP3.LUT P1, PT, PT, PT, UP1, 0x80, 0x8 ;  /* 0x000000000008781c */ /* 0x000fea0003f2f018 */
[----:B------:R-:W3:Y:S01]  /*6d30*/  @UP1 LDCU.64 UR4, c[0x0][0x888] ;  /* 0x00011100ff0417ac */ /* 0x000ee20008000a00 */
[----:B------:R-:W-:Y:S07]  /*6d40*/  @UP1 UIMAD UR6, UR36, UR32, URZ ;  /* 0x00000020240612a4 */ /* 0x000fee000f8e02ff */
[----:B------:R-:W-:Y:S01]  /*6d50*/  @!P1 PRMT R76, R0, 0x7610, R76 ;  /* 0x00007610004c9816 */ /* 0x000fe2000000004c */
[----:B---3--:R-:W-:Y:S06]  /*6d60*/  @UP1 UIMAD.WIDE UR4, UR6, 0x4, UR4 ;  /* 0x00000004060418a5 */ /* 0x008fec000f8e0204 */
[----:B-----5:R-:W-:Y:S01]  /*6d70*/  IMAD.U32 R40, RZ, RZ, UR4 ;  /* 0x00000004ff287e24 */ /* 0x020fe2000f8e00ff */
[----:B------:R-:W-:Y:S04]  /*6d80*/  MOV R41, UR5 ;  /* 0x0000000500297c02 */ /* 0x000fe80008000f00 */
[----:B------:R-:W3:Y:S01]  /*6d90*/  @!UP1 LDCU UR4, c[0x0][0x880] ;  /* 0x00011000ff0497ac */ /* 0x000ee20008000800 */
[----:B--2---:R4:W5:Y:S02]  /*6da0*/  @P1 LDG.E R40, desc[UR8][R40.64] ;  /* 0x0000000828281981 */ /* 0x004964000c1e1900 */
[----:B---34-:R-:W-:Y:S07]  /*6db0*/  @!P1 IMAD.U32 R40, RZ, RZ, UR4 ;  /* 0x00000004ff289e24 */ /* 0x018fee000f8e00ff */
.L_x_139:
[----:B-----5:R-:W-:Y:S01]  /*6dc0*/  @!P0 ISETP.EQ.AND P2, PT, R40, RZ, PT ;  /* 0x000000ff2800820c */ /* 0x020fe20003f42270 */
[----:B------:R-:W-:Y:S01]  /*6dd0*/  @!UPT UIADD3 URZ, UPT, UPT, URZ, URZ, URZ ;  /* 0x000000fffffff290 */ /* 0x000fe2000fffe0ff */
[----:B------:R-:W-:Y:S11]  /*6de0*/  @!P0 BRA `(.L_x_140) ;  /* 0x0000000000148947 */ /* 0x000ff60003800000 */
[----:B------:R-:W-:Y:S02]  /*6df0*/  LOP3.LUT P0, RZ, R76, 0xff, RZ, 0xc0, !PT ;  /* 0x000000ff4cff7812 */ /* 0x000fe4000780c0ff */
[----:B------:R-:W-:Y:S04]  /*6e00*/  PLOP3.LUT P2, PT, PT, PT, UP1, 0x80, 0x8 ;  /* 0x000000000008781c */ /* 0x000fe80003f4f018 */
[----:B------:R-:W-:Y:S07]  /*6e10*/  PLOP3.LUT P2, PT, P2, PT, PT, 0x8, 0x80 ;  /* 0x000000000080781c */ /* 0x000fee000174e170 */
[----:B------:R-:W-:Y:S11]  /*6e20*/  @P0 ISETP.EQ.AND P2, PT, R40, RZ, PT ;  /* 0x000000ff2800020c */ /* 0x000ff60003f42270 */
[----:B------:R-:W-:Y:S02]  /*6e30*/  @!UPT UIADD3 URZ, UPT, UPT, URZ, URZ, URZ ;  /* 0x000000fffffff290 */ /* 0x000fe4000fffe0ff */
.L_x_140:
[----:B------:R-:W3:Y:S01]  /*6e40*/  SYNCS.PHASECHK.TRANS64.TRYWAIT P0, [UR21+0x350], R4 ;  /* 0x00035004ff0075a7 */ /* 0x000ee20008001115 */
[----:B------:R-:W-:Y:S04]  /*6e50*/  ELECT P1, URZ, PT ;  /* 0x0000000000ff782f */ /* 0x000fe80003820000 */
[----:B------:R-:W-:Y:S01]  /*6e60*/  PLOP3.LUT P1, PT, P2, P1, PT, 0xf2, 0x2f ;  /* 0x00000000002f781c */ /* 0x000fe20001723e72 */
[----:B------:R-:W-:Y:S01]  /*6e70*/  @!UPT UIADD3 URZ, UPT, UPT, URZ, URZ, URZ ;  /* 0x000000fffffff290 */ /* 0x000fe2000fffe0ff */
[----:B---3--:R-:W-:Y:S11]  /*6e80*/  @!P0 BRA `(.L_x_141) ;  /* 0x0000004c00188947 */ /* 0x008ff60003800000 */
.L_x_301:
[----:B--2---:R-:W-:Y:S01]  /*6e90*/  @!P1 IADD3 R2, P0, PT, R12, 0x580, RZ ;  /* 0x000005800c029810 */ /* 0x004fe20007f1e0ff */
[----:B------:R-:W-:Y:S01]  /*6ea0*/  VOTEU.ALL UP0, P1 ;  /* 0x0000000000ff7886 */ /* 0x000fe20000800000 */
[----:B------:R-:W-:Y:S01]  /*6eb0*/  UMOV UR6, 0x0 ;  /* 0x0000000000067882 */ /* 0x000fe20000000000 */
[----:B------:R-:W-:Y:S01]  /*6ec0*/  UMOV UR7, 0x10000000 ;  /* 0x1000000000077882 */ /* 0x000fe20000000000 */
[----:B------:R-:W-:Y:S01]  /*6ed0*/  @!P1 R2UR UR5, R2 ;  /* 0x00000000020592ca */ /* 0x000fe200000e0000 */
[----:B------:R-:W-:Y:S01]  /*6ee0*/  @!P1 IMAD.X R0, RZ, RZ, R13, P0 ;  /* 0x000000ffff009224 */ /* 0x000fe200000e060d */
[----:B------:R-:W-:Y:S01]  /*6ef0*/  @!UP0 UIADD3 UR24, UPT, UPT, UR21, 0x500, URZ ;  /* 0x0000050015188890 */ /* 0x000fe2000fffe0ff */
[----:B------:R-:W-:Y:S01]  /*6f00*/  VIADD R10, R10, 0x1 ;  /* 0x000000010a0a7836 */ /* 0x000fe20000000000 */
[----:B------:R-:W-:Y:S02]  /*6f10*/  @!UP0 UIADD3 UR10, UPT, UPT, UR26, 0x40, URZ ;  /* 0x000000401a0a8890 */ /* 0x000fe4000fffe0ff */
[----:B------:R-:W-:Y:S01]  /*6f20*/  @!P1 R2UR UR4, R0 ;  /* 0x00000000000492ca */ /* 0x000fe200000e0000 */
[----:B------:R-:W-:Y:S01]  /*6f30*/  @!UP0 UIADD3 UR8, UPT, UPT, UR21, 0xd00, URZ ;  /* 0x00000d0015088890 */ /* 0x000fe2000fffe0ff */
[----:B------:R-:W-:Y:S01]  /*6f40*/  @!P1 IMAD.MOV.U32 R0, RZ, RZ, 0x1000 ;  /* 0x00001000ff009424 */ /* 0x000fe200078e00ff */
[----:B------:R-:W-:Y:S01]  /*6f50*/  VOTEU.ALL UP0, P1 ;  /* 0x0000000000ff7886 */ /* 0x000fe20000800000 */
[----:B------:R-:W-:Y:S01]  /*6f60*/  UMOV UR28, UR36 ;  /* 0x00000024001c7c82 */ /* 0x000fe20008000000 */
[----:B------:R-:W-:Y:S01]  /*6f70*/  UMOV UR9, UR25 ;  /* 0x0000001900097c82 */ /* 0x000fe20008000000 */
[----:B------:R-:W-:Y:S01]  /*6f80*/  UMOV UR11, UR27 ;  /* 0x0000001b000b7c82 */ /* 0x000fe20008000000 */
[----:B------:R-:W-:Y:S01]  /*6f90*/  IMAD.U32 R6, RZ, RZ, UR5 ;  /* 0x00000005ff067e24 */ /* 0x000fe2000f8e00ff */
[----:B------:R-:W-:Y:S05]  /*6fa0*/  UMOV UR12, UR36 ;  /* 0x00000024000c7c82 */ /* 0x000fea0008000000 */
[----:B------:R-:W-:Y:S01]  /*6fb0*/  IMAD.U32 R7, RZ, RZ, UR4 ;  /* 0x00000004ff077e24 */ /* 0x000fe2000f8e00ff */
[----:B------:R-:W-:Y:S04]  /*6fc0*/  @!P1 R2UR UR4, R6 ;  /* 0x00000000060492ca */ /* 0x000fe800000e0000 */
[----:B------:R-:W-:Y:S11]  /*6fd0*/  @!P1 R2UR UR5, R7 ;  /* 0x00000000070592ca */ /* 0x000ff600000e0000 */
[----:B------:R-:W-:Y:S02]  /*6fe0*/  @!UPT UIADD3 URZ, UPT, UPT, URZ, URZ, URZ ;  /* 0x000000fffffff290 */ /* 0x000fe4000fffe0ff */
[----:B------:R-:W-:Y:S01]  /*6ff0*/  @!UP0 UTMALDG.3D [UR24], [UR4], desc[UR6] ;  /* 0x00000618040085b4 */ /* 0x000fe20008011000 */
[----:B------:R-:W-:Y:S05]  /*7000*/  VOTEU.ALL UP0, P1 ;  /* 0x0000000000ff7886 */ /* 0x000fea0000800000 */
[----:B------:R2:W-:Y:S01]  /*7010*/  @!UP0 UTMALDG.3D [UR8], [UR4], desc[UR6] ;  /* 0x00000608040085b4 */ /* 0x0005e20008011000 */
[----:B------:R3:W-:Y:S01]  /*7020*/  @!P1 SYNCS.ARRIVE.TRANS64.RED.A0TR RZ, [UR21+0x340], R0 ;  /* 0x00034000ffff99a7 */ /* 0x0007e20008300415 */
[----:B--2---:R-:W-:Y:S09]  /*7030*/  UPRMT UR4, UR46, 0x654, UR25 ;  /* 0x000006542e047896 */ /* 0x004ff20008000019 */
[----:B------:R-:W-:Y:S01]  /*7040*/  SYNCS.ARRIVE.TRANS64.RED.A1T0 RZ, [UR4], RZ ;  /* 0x000000ffffff79a7 */ /* 0x000fe20008100404 */
[----:B------:R-:W2:Y:S02]  /*7050*/  SYNCS.PHASECHK.TRANS64.TRYWAIT P0, [UR21+0x358], R4 ;  /* 0x00035804ff0075a7 */ /* 0x000ea40008001115 */
[----:B--23--:R-:W-:Y:S05]  /*7060*/  @!P0 BRA `(.L_x_142) ;  /* 0x0000004800b88947 */ /* 0x00cfea0003800000 */
.L_x_303:
[----:B------:R-:W-:Y:S01]  /*7070*/  UIADD3 UR31, UPT, UPT, UR14, UR63, URZ ;  /* 0x0000003f0e1f7290 */ /* 0x000fe2000fffe0ff */
[----:B------:R-:W-:Y:S01]  /*7080*/  @!P1 IADD3 R2, P0, PT, R12, 0x580, RZ ;  /* 0x000005800c029810 */ /* 0x000fe20007f1e0ff */
[----:B------:R-:W-:Y:S01]  /*7090*/  UPLOP3.LUT UP4, UPT, UPT, UPT, UPT, 0x80, 0x8 ;  /* 0x000000000008789c */ /* 0x000fe20003f8f070 */
[----:B------:R-:W-:Y:S01]  /*70a0*/  R2UR UR24, R78 ;  /* 0x000000004e1872ca */ /* 0x000fe200000e0000 */
[----:B------:R-:W-:Y:S01]  /*70b0*/  VOTEU.ALL UP0, P1 ;  /* 0x0000000000ff7886 */ /* 0x000fe20000800000 */
[----:B------:R-:W-:Y:S01]  /*70c0*/  @!P1 R2UR UR5, R2 ;  /* 0x00000000020592ca */ /* 0x000fe200000e0000 */
[----:B--2---:R-:W-:Y:S01]  /*70d0*/  @!P1 IMAD.X R0, RZ, RZ, R13, P0 ;  /* 0x000000ffff009224 */ /* 0x004fe200000e060d */
[----:B------:R-:W-:Y:S01]  /*70e0*/  UMOV UR6, 0x0 ;  /* 0x0000000000067882 */ /* 0x000fe20000000000 */
[----:B------:R-:W-:Y:S01]  /*70f0*/  UMOV UR7, 0x10000000 ;  /* 0x1000000000077882 */ /* 0x000fe20000000000 */
[----:B------:R-:W-:Y:S01]  /*7100*/  @!UP0 UIADD3 UR18, UPT, UPT, UR26, 0x20, URZ ;  /* 0x000000201a128890 */ /* 0x000fe2000fffe0ff */
[----:B------:R-:W-:Y:S01]  /*7110*/  ISETP.NE.AND P0, PT, R10, 0x2, PT ;  /* 0x000000020a00780c */ /* 0x000fe20003f05270 */
[----:B------:R-:W-:Y:S01]  /*7120*/  @!UP0 UIADD3 UR16, UPT, UPT, UR21, 0x1500, URZ ;  /* 0x0000150015108890 */ /* 0x000fe2000fffe0ff */
[----:B------:R-:W-:Y:S01]  /*7130*/  @!P1 R2UR UR4, R0 ;  /* 0x00000000000492ca */ /* 0x000fe200000e0000 */
[----:B------:R-:W-:Y:S01]  /*7140*/  @!UP0 UIADD3 UR17, UPT, UPT, UR21, 0x348, URZ ;  /* 0x0000034815118890 */ /* 0x000fe2000fffe0ff */
[----:B------:R-:W-:Y:S01]  /*7150*/  SEL R0, RZ, 0x1, P0 ;  /* 0x00000001ff007807 */ /* 0x000fe20000000000 */
[----:B------:R-:W-:Y:S01]  /*7160*/  @!UP0 UIADD3 UR10, UPT, UPT, UR26, 0x60, URZ ;  /* 0x000000601a0a8890 */ /* 0x000fe2000fffe0ff */
[----:B------:R-:W-:Y:S01]  /*7170*/  LOP3.LUT R11, R11, 0x1, RZ, 0x3c, !PT ;  /* 0x000000010b0b7812 */ /* 0x000fe200078e3cff */
[----:B------:R-:W-:Y:S01]  /*7180*/  @!UP0 UIADD3 UR8, UPT, UPT, UR21, 0x1d00, URZ ;  /* 0x00001d0015088890 */ /* 0x000fe2000fffe0ff */
[----:B------:R-:W-:Y:S01]  /*7190*/  IMAD.U32 R4, RZ, RZ, UR5 ;  /* 0x00000005ff047e24 */ /* 0x000fe2000f8e00ff */
[----:B------:R-:W-:Y:S01]  /*71a0*/  VOTEU.ALL UP0, P1 ;  /* 0x0000000000ff7886 */ /* 0x000fe20000800000 */
[----:B------:R-:W-:Y:S01]  /*71b0*/  UMOV UR19, UR27 ;  /* 0x0000001b00137c82 */ /* 0x000fe20008000000 */
[----:B------:R-:W-:Y:S01]  /*71c0*/  UMOV UR20, UR36 ;  /* 0x0000002400147c82 */ /* 0x000fe20008000000 */
[----:B------:R-:W-:Y:S01]  /*71d0*/  UMOV UR11, UR27 ;  /* 0x0000001b000b7c82 */ /* 0x000fe20008000000 */
[----:B------:R-:W-:Y:S01]  /*71e0*/  UMOV UR12, UR36 ;  /* 0x00000024000c7c82 */ /* 0x000fe20008000000 */
[----:B------:R-:W-:Y:S01]  /*71f0*/  UMOV UR9, UR17 ;  /* 0x0000001100097c82 */ /* 0x000fe20008000000 */
[----:B------:R-:W-:Y:S01]  /*7200*/  IMAD.U32 R5, RZ, RZ, UR4 ;  /* 0x00000004ff057e24 */ /* 0x000fe2000f8e00ff */
[----:B------:R-:W-:Y:S01]  /*7210*/  @!P1 R2UR UR4, R4 ;  /* 0x00000000040492ca */ /* 0x000fe200000e0000 */
[----:B------:R-:W-:Y:S01]  /*7220*/  UIADD3 UR30, UPT, UPT, UR13, UR24, URZ ;  /* 0x000000180d1e7290 */ /* 0x000fe2000fffe0ff */
[----:B------:R-:W-:Y:S01]  /*7230*/  LOP3.LUT R9, R9, R0, RZ, 0x3c, !PT ;  /* 0x0000000009097212 */ /* 0x000fe200078e3cff */
[----:B------:R-:W-:Y:S01]  /*7240*/  UMOV UR36, UR29 ;  /* 0x0000001d00247c82 */ /* 0x000fe20008000000 */
[----:B------:R-:W-:Y:S02]  /*7250*/  @!P1 R2UR UR5, R5 ;  /* 0x00000000050592ca */ /* 0x000fe400000e0000 */
[----:B------:R-:W-:Y:S11]  /*7260*/  SEL R10, R10, RZ, P0 ;  /* 0x000000ff0a0a7207 */ /* 0x000ff60000000000 */
[----:B------:R2:W-:Y:S01]  /*7270*/  @!UP0 UTMALDG.3D [UR16], [UR4], desc[UR6] ;  /* 0x00000610040085b4 */ /* 0x0005e20008011000 */
[----:B------:R-:W-:Y:S05]  /*7280*/  VOTEU.ALL UP0, P1 ;  /* 0x0000000000ff7886 */ /* 0x000fea0000800000 */
[----:B------:R2:W-:Y:S01]  /*7290*/  @!UP0 UTMALDG.3D [UR8], [UR4], desc[UR6] ;  /* 0x00000608040085b4 */ /* 0x0005e20008011000 */
[----:B------:R2:W-:Y:S01]  /*72a0*/  @!P1 SYNCS.ARRIVE.TRANS64.RED.A0TR RZ, [UR21+0x348], R3 ;  /* 0x00034803ffff99a7 */ /* 0x0005e20008300415 */
[----:B------:R-:W-:Y:S01]  /*72b0*/  SYNCS.ARRIVE.TRANS64.RED.A1T0 RZ, [UR37], RZ ;  /* 0x000000ffffff79a7 */ /* 0x000fe20008100425 */
[----:B------:R-:W-:Y:S05]  /*72c0*/  BRA.U UP2, `(.L_x_143) ;  /* 0xfffffff102d87547 */ /* 0x000fea000b83ffff */
[----:B------:R-:W-:-:S04]  /*72d0*/  SHF.L.U32 R2, R11, 0x1f, RZ ;  /* 0x0000001f0b027819 */ /* 0x000fc800000006ff */
[----:B------:R-:W3:Y:S02]  /*72e0*/  SYNCS.PHASECHK.TRANS64.TRYWAIT P0, [UR21+0x350], R2 ;  /* 0x00035002ff0075a7 */ /* 0x000ee40008001115 */
[----:B---3--:R-:W-:Y:S05]  /*72f0*/  @!P0 BRA `(.L_x_144) ;  /* 0x00000048002c8947 */ /* 0x008fea0003800000 */
.L_x_305:
[----:B---3--:R-:W-:-:S07]  /*7300*/  MOV R0, UR21 ;  /* 0x0000001500007c02 */ /* 0x008fce0008000f00 */
.L_x_145:
[----:B---3--:R-:W-:-:S04]  /*7310*/  SHF.L.U32 R2, R11, 0x1f, RZ ;  /* 0x0000001f0b027819 */ /* 0x008fc800000006ff */
[----:B------:R3:W4:Y:S03]  /*7320*/  SYNCS.PHASECHK.TRANS64.TRYWAIT P0, [R0+URZ+0x358], R2 ;  /* 0x00035802000075a7 */ /* 0x00072600080011ff */
[----:B----4-:R-:W-:Y:S05]  /*7330*/  @!P0 NANOSLEEP.SYNCS 0x989680 ;  /* 0x009896800000895d */ /* 0x010fea0003900000 */
[----:B------:R-:W4:Y:S02]  /*7340*/  @!P0 SYNCS.PHASECHK.TRANS64 P0, [R0+URZ+0x358], R2 ;  /* 0x00035802000085a7 */ /* 0x000f2400080010ff */
[----:B-12-4-:R-:W-:Y:S05]  /*7350*/  @P0 EXIT ;  /* 0x000000000000094d */ /* 0x016fea0003800000 */
[----:B------:R-:W-:Y:S05]  /*7360*/  BRA `(.L_x_145) ;  /* 0xfffffffc00e87947 */ /* 0x000fea000383ffff */
.L_x_134:
[----:B------:R-:W-:-:S06]  /*7370*/  UISETP.GE.AND UP0, UPT, UR18, 0x4, UPT ;  /* 0x000000041200788c */ /* 0x000fcc000bf06270 */
[----:B------:R-:W-:-:S13]  /*7380*/  PLOP3.LUT P0, PT, PT, PT, UP0, 0x80, 0x8 ;  /* 0x000000000008781c */ /* 0x000fda0003f0f008 */
[----:B-1----:R-:W-:Y:S05]  /*7390*/  @!P0 EXIT ;  /* 0x000000000000894d */ /* 0x002fea0003800000 */
[----:B------:R-:W-:Y:S01]  /*73a0*/  BAR.SYNC.DEFER_BLOCKING 0x6, 0xa0 ;  /* 0x0182800000007b1d */ /* 0x000fe20000010000 */
[----:B------:R-:W-:Y:S01]  /*73b0*/  IMAD.SHL.U32 R75, R87, 0x20, RZ ;  /* 0x00000020574b7824 */ /* 0x000fe200078e00ff */
[----:B------:R-:W-:Y:S01]  /*73c0*/  CS2R R84, SRZ ;  /* 0x0000000000547805 */ /* 0x000fe2000001ff00 */
[----:B------:R-:W-:Y:S01]  /*73d0*/  IMAD.SHL.U32 R5, R77, 0x200000, RZ ;  /* 0x002000004d057824 */ /* 0x000fe200078e00ff */
[----:B------:R-:W-:Y:S01]  /*73e0*/  CS2R R82, SRZ ;  /* 0x0000000000527805 */ /* 0x000fe2000001ff00 */
[C---:B------:R-:W-:Y:S01]  /*73f0*/  IMAD.U32 R37, R87.reuse, 0x10000, RZ ;  /* 0x0001000057257824 */ /* 0x040fe200078e00ff */
[----:B------:R-:W-:Y:S02]  /*7400*/  UMOV UR44, 0x400 ;  /* 0x00000400002c7882 */ /* 0x000fe40000000000 */
[----:B------:R-:W1:Y:S01]  /*7410*/  LDC.64 R72, c[0x0][0x8b0] ;  /* 0x00022c00ff487b82 */ /* 0x000e620000000a00 */
[----:B------:R-:W-:Y:S01]  /*7420*/  ULEA UR44, UR46, UR44, 0x18 ;  /* 0x0000002c2e2c7291 */ /* 0x000fe2000f8ec0ff */
[----:B------:R-:W-:Y:S01]  /*7430*/  IMAD.SHL.U32 R4, R87, 0x4, RZ ;  /* 0x0000000457047824 */ /* 0x000fe200078e00ff */
[----:B------:R-:W-:Y:S01]  /*7440*/  LOP3.LUT R7, R75, 0x80, RZ, 0xc0, !PT ;  /* 0x000000804b077812 */ /* 0x000fe200078ec0ff */
[----:B------:R-:W-:Y:S01]  /*7450*/  IMAD.SHL.U32 R6, R77, 0x400, RZ ;  /* 0x000004004d067824 */ /* 0x000fe200078e00ff */
[----:B------:R-:W-:Y:S01]  /*7460*/  LOP3.LUT R74, R75, 0xb60, RZ, 0xc0, !PT ;  /* 0x00000b604b4a7812 */ /* 0x000fe200078ec0ff */
[----:B------:R-:W-:Y:S01]  /*7470*/  UIADD3 UR4, UPT, UPT, UR44, 0x2500, URZ ;  /* 0x000025002c047890 */ /* 0x000fe2000fffe0ff */
[----:B------:R-:W-:Y:S01]  /*7480*/  LOP3.LUT R5, R5, 0x200000, RZ, 0xc0, !PT ;  /* 0x0020000005057812 */ /* 0x000fe200078ec0ff */
[----:B------:R-:W2:Y:S01]  /*7490*/  LDC.64 R70, c[0x0][0x8a8] ;  /* 0x00022a00ff467b82 */ /* 0x000ea20000000a00 */
[----:B------:R-:W-:Y:S01]  /*74a0*/  LOP3.LUT R4, R7, 0x10, R4, 0xf8, !PT ;  /* 0x0000001007047812 */ /* 0x000fe200078ef804 */
[----:B------:R-:W-:Y:S01]  /*74b0*/  IMAD.MOV.U32 R36, RZ, RZ, RZ ;  /* 0x000000ffff247224 */ /* 0x000fe200078e00ff */
[----:B------:R-:W-:Y:S01]  /*74c0*/  LOP3.LUT R74, R74, 0x400, R6, 0xf8, !PT ;  /* 0x000004004a4a7812 */ /* 0x000fe200078ef806 */
[----:B------:R-:W-:Y:S01]  /*74d0*/  IMAD.MOV.U32 R81, RZ, RZ, RZ ;  /* 0x000000ffff517224 */ /* 0x000fe200078e00ff */
[----:B------:R-:W-:Y:S01]  /*74e0*/  LOP3.LUT R37, R5, 0x400000, R37, 0xf8, !PT ;  /* 0x0040000005257812 */ /* 0x000fe200078ef825 */
[----:B------:R-:W-:Y:S01]  /*74f0*/  IMAD.U32 R86, RZ, RZ, UR4 ;  /* 0x00000004ff567e24 */ /* 0x000fe2000f8e00ff */
[----:B------:R-:W-:Y:S01]  /*7500*/  LOP3.LUT P0, RZ, R75, 0x80, RZ, 0xc0, !PT ;  /* 0x000000804bff7812 */ /* 0x000fe2000780c0ff */
[----:B------:R-:W3:Y:S01]  /*7510*/  LDCU UR58, c[0x0][0x370] ;  /* 0x00006e00ff3a77ac */ /* 0x000ee20008000800 */
[----:B------:R-:W4:Y:S01]  /*7520*/  LDS R0, [UR44+0x420] ;  /* 0x0004202cff007984 */ /* 0x000f220008000800 */
[----:B------:R-:W-:-:S02]  /*7530*/  LOP3.LUT R74, R74, R4, RZ, 0xfc, !PT ;  /* 0x000000044a4a7212 */ /* 0x000fc400078efcff */
[----:B------:R-:W-:Y:S01]  /*7540*/  P2R R4, PR, RZ, 0x1 ;  /* 0x00000001ff047803 */ /* 0x000fe20000000000 */
[----:B------:R-:W1:Y:S01]  /*7550*/  LDCU UR43, c[0x0][0xb0c] ;  /* 0x00016180ff2b77ac */ /* 0x000e620008000800 */
[----:B------:R-:W-:Y:S01]  /*7560*/  LOP3.LUT R87, R87, 0x60, RZ, 0xc0, !PT ;  /* 0x0000006057577812 */ /* 0x000fe200078ec0ff */
[----:B------:R-:W1:Y:S01]  /*7570*/  LDCU UR39, c[0x0][0xb30] ;  /* 0x00016600ff2777ac */ /* 0x000e620008000800 */
[----:B------:R-:W1:Y:S01]  /*7580*/  LDCU.64 UR56, c[0x0][0x888] ;  /* 0x00011100ff3877ac */ /* 0x000e620008000a00 */
[----:B------:R-:W1:Y:S01]  /*7590*/  LDCU.64 UR40, c[0x0][0xb28] ;  /* 0x00016500ff2877ac */ /* 0x000e620008000a00 */
[----:B------:R-:W1:Y:S01]  /*75a0*/  LDCU.64 UR60, c[0x0][0x890] ;  /* 0x00011200ff3c77ac */ /* 0x000e620008000a00 */
[----:B------:R-:W1:Y:S01]  /*75b0*/  LDCU.128 UR52, c[0x0][0xb10] ;  /* 0x00016200ff3477ac */ /* 0x000e620008000c00 */
[----:B------:R-:W1:Y:S01]  /*75c0*/  LDCU UR47, c[0x0][0x374] ;  /* 0x00006e80ff2f77ac */ /* 0x000e620008000800 */
[----:B------:R-:W-:Y:S01]  /*75d0*/  UIADD3 UR62, UPT, UPT, UR44, 0x500, URZ ;  /* 0x000005002c3e7890 */ /* 0x000fe2000fffe0ff */
[----:B-1234-:R-:W-:-:S11]  /*75e0*/  IMAD.IADD R37, R0, 0x1, R37 ;  /* 0x0000000100257824 */ /* 0x01efd600078e0225 */
.L_x_171:
[C---:B------:R-:W-:Y:S02]  /*75f0*/  LEA R3, R81.reuse, UR44, 0x3 ;  /* 0x0000002c51037c11 */ /* 0x040fe4000f8e18ff */
[----:B------:R-:W-:Y:S02]  /*7600*/  SHF.L.U32 R0, R84, 0x1f, RZ ;  /* 0x0000001f54007819 */ /* 0x000fe400000006ff */
[----:B------:R-:W-:Y:S02]  /*7610*/  LEA R4, R81, UR44, 0x4 ;  /* 0x0000002c51047c11 */ /* 0x000fe4000f8e20ff */
[----:B-1----:R-:W1:Y:S02]  /*7620*/  SYNCS.PHASECHK.TRANS64.TRYWAIT P0, [R3+URZ+0x370], R0 ;  /* 0x00037000030075a7 */ /* 0x002e6400080011ff */
[----:B-1----:R-:W-:Y:S05]  /*7630*/  @!P0 BRA `(.L_x_146) ;  /* 0x0000004400748947 */ /* 0x002fea0003800000 */
.L_x_306:
        /* <DEDUP_REMOVED lines=8> */
[----:B--2---:R-:W-:Y:S11]  /*76c0*/  LOP3.LUT P0, RZ, R6, 0x1, RZ, 0xc0, !PT ;  /* 0x0000000106ff7812 */ /* 0x004ff6000780c0ff */
[----:B------:R-:W-:Y:S02]  /*76d0*/  @!UPT UIADD3 URZ, UPT, UPT, URZ, URZ, URZ ;  /* 0x000000fffffff290 */ /* 0x000fe4000fffe0ff */
[----:B---3--:R-:W-:Y:S01]  /*76e0*/  VOTEU.ANY UP1, P0 ;  /* 0x0000000000ff7886 */ /* 0x008fe20000020100 */
[----:B------:R-:W-:Y:S01]  /*76f0*/  PLOP3.LUT P0, PT, PT, PT, UP1, 0x80, 0x8 ;  /* 0x000000000008781c */ /* 0x000fe20003f0f018 */
[----:B------:R-:W-:Y:S11]  /*7700*/  UP2UR UR45, UPR, URZ, 0x2 ;  /* 0x00000002ff2d7883 */ /* 0x000ff60008000000 */
[----:B------:R-:W-:Y:S01]  /*7710*/  @!UPT UIADD3 URZ, UPT, UPT, URZ, URZ, URZ ;  /* 0x000000fffffff290 */ /* 0x000fe2000fffe0ff */
[----:B-1----:R-:W-:Y:S02]  /*7720*/  @P0 SHF.R.U32.HI R0, RZ, 0x10, R5 ;  /* 0x00000010ff000819 */ /* 0x002fe40000011605 */
        /* <DEDUP_REMOVED lines=12> */
[----:B------:R-:W2:Y:S01]  /*77f0*/  LDCU UR12, c[0x0][0xb20] ;  /* 0x00016400ff0c77ac */ /* 0x000ea20008000800 */
[----:B------:R-:W-:Y:S02]  /*7800*/  UIMAD.WIDE.U32 UR4, UR47, UR55, URZ ;  /* 0x000000372f0472a5 */ /* 0x000fe4000f8e00ff */
[----:B------:R-:W-:Y:S02]  /*7810*/  UIMAD.WIDE.U32 UR6, UR58, UR52, URZ ;  /* 0x000000343a0672a5 */ /* 0x000fe4000f8e00ff */
[----:B------:R-:W-:Y:S02]  /*7820*/  UISETP.NE.AND UP0, UPT, UR54, 0x1, UPT ;  /* 0x000000013600788c */ /* 0x000fe4000bf05270 */
[----:B------:R-:W-:Y:S02]  /*7830*/  UIMAD.WIDE.U32 UR8, UR37, UR55, URZ ;  /* 0x00000037250872a5 */ /* 0x000fe4000f8e00ff */
[----:B------:R-:W-:Y:S02]  /*7840*/  UIMAD.WIDE.U32 UR10, UR38, UR52, URZ ;  /* 0x00000034260a72a5 */ /* 0x000fe4000f8e00ff */
[----:B------:R-:W-:Y:S02]  /*7850*/  UISETP.NE.AND UP1, UPT, UR43, 0x1, UPT ;  /* 0x000000012b00788c */ /* 0x000fe4000bf25270 */
[----:B------:R-:W-:Y:S01]  /*7860*/  UISETP.NE.AND UP2, UPT, UR42, 0x1, UPT ;  /* 0x000000012a00788c */ /* 0x000fe2000bf45270 */
[----:B------:R-:W-:Y:S02]  /*7870*/  UMOV UR4, UR5 ;  /* 0x0000000500047c82 */ /* 0x000fe40008000000 */
[----:B--2---:R-:W-:Y:S03]  /*7880*/  USHF.R.U32.HI UR5, URZ, UR12, UR4 ;  /* 0x0000000cff057299 */ /* 0x004fe60008011604 */
[----:B------:R-:W-:Y:S02]  /*7890*/  UMOV UR4, UR7 ;  /* 0x0000000700047c82 */ /* 0x000fe40008000000 */
[----:B------:R-:W-:Y:S02]  /*78a0*/  USHF.R.U32.HI UR7, URZ, UR53, UR4 ;  /* 0x00000035ff077299 */ /* 0x000fe40008011604 */
[----:B------:R-:W-:Y:S02]  /*78b0*/  USEL UR4, UR47, UR5, !UP0 ;  /* 0x000000052f047287 */ /* 0x000fe4000c000000 */
[----:B------:R-:W-:Y:S01]  /*78c0*/  USEL UR7, UR58, UR7, !UP1 ;  /* 0x000000073a077287 */ /* 0x000fe2000c800000 */
[----:B------:R-:W-:Y:S01]  /*78d0*/  UMOV UR5, UR9 ;  /* 0x0000000900057c82 */ /* 0x000fe20008000000 */
[----:B------:R-:W-:Y:S02]  /*78e0*/  UIMAD.WIDE.U32 UR8, UR4, UR40, URZ ;  /* 0x00000028040872a5 */ /* 0x000fe4000f8e00ff */
[----:B------:R-:W-:Y:S03]  /*78f0*/  USHF.R.U32.HI UR6, URZ, UR12, UR5 ;  /* 0x0000000cff067299 */ /* 0x000fe60008011605 */
[----:B------:R-:W-:Y:S01]  /*7900*/  UMOV UR5, UR11 ;  /* 0x0000000b00057c82 */ /* 0x000fe20008000000 */
[----:B------:R-:W-:Y:S02]  /*7910*/  UIMAD.WIDE.U32 UR10, UR7, UR40, URZ ;  /* 0x00000028070a72a5 */ /* 0x000fe4000f8e00ff */
[----:B------:R-:W-:Y:S02]  /*7920*/  USHF.R.U32.HI UR12, URZ, UR53, UR5 ;  /* 0x00000035ff0c7299 */ /* 0x000fe40008011605 */
[----:B------:R-:W-:Y:S01]  /*7930*/  USEL UR6, UR37, UR6, !UP0 ;  /* 0x0000000625067287 */ /* 0x000fe2000c000000 */
[----:B------:R-:W-:Y:S02]  /*7940*/  UMOV UR5, UR9 ;  /* 0x0000000900057c82 */ /* 0x000fe40008000000 */
[----:B------:R-:W-:Y:S01]  /*7950*/  UMOV UR10, UR11 ;  /* 0x0000000b000a7c82 */ /* 0x000fe20008000000 */
[----:B------:R-:W-:Y:S02]  /*7960*/  @UP2 USHF.R.U32.HI UR4, URZ, UR41, UR5 ;  /* 0x00000029ff042299 */ /* 0x000fe40008011605 */
[----:B------:R-:W-:Y:S02]  /*7970*/  @UP2 USHF.R.U32.HI UR7, URZ, UR41, UR10 ;  /* 0x00000029ff072299 */ /* 0x000fe4000801160a */
[----:B------:R-:W-:Y:S02]  /*7980*/  UIMAD UR4, UR42, UR4, URZ ;  /* 0x000000042a0472a4 */ /* 0x000fe4000f8e02ff */
[----:B------:R-:W-:Y:S02]  /*7990*/  UIMAD.WIDE.U32 UR10, UR6, UR40, URZ ;  /* 0x00000028060a72a5 */ /* 0x000fe4000f8e00ff */
[----:B------:R-:W-:Y:S02]  /*79a0*/  USEL UR5, UR38, UR12, !UP1 ;  /* 0x0000000c26057287 */ /* 0x000fe4000c800000 */
[----:B------:R-:W-:Y:S02]  /*79b0*/  UIMAD UR8, UR42, UR7, URZ ;  /* 0x000000072a0872a4 */ /* 0x000fe4000f8e02ff */
[----:B------:R-:W-:Y:S03]  /*79c0*/  UISETP.GE.AND UP0, UPT, UR6, UR4, UPT ;  /* 0x000000040600728c */ /* 0x000fe6000bf06270 */
[----:B------:R-:W-:Y:S01]  /*79d0*/  UMOV UR4, UR11 ;  /* 0x0000000b00047c82 */ /* 0x000fe20008000000 */
[----:B------:R-:W-:Y:S02]  /*79e0*/  UISETP.GE.OR UP0, UPT, UR5, UR8, UP0 ;  /* 0x000000080500728c */ /* 0x000fe40008706670 */
[----:B------:R-:W-:Y:S02]  /*79f0*/  USHF.R.U32.HI UR4, URZ, UR41, UR4 ;  /* 0x00000029ff047299 */ /* 0x000fe40008011604 */
[----:B------:R-:W-:Y:S02]  /*7a00*/  UIMAD.WIDE.U32 UR8, UR5, UR40, URZ ;  /* 0x00000028050872a5 */ /* 0x000fe4000f8e00ff */
[----:B------:R-:W-:Y:S02]  /*7a10*/  USEL UR11, UR6, UR4, !UP2 ;  /* 0x00000004060b7287 */ /* 0x000fe4000d000000 */
[----:B------:R-:W-:Y:S02]  /*7a20*/  UIADD3 UR8, UPT, UPT, -UR5, URZ, URZ ;  /* 0x000000ff05087290 */ /* 0x000fe4000fffe1ff */
[----:B------:R-:W-:Y:S01]  /*7a30*/  UIADD3 UR10, UPT, UPT, -UR11, URZ, URZ ;  /* 0x000000ff0b0a7290 */ /* 0x000fe2000fffe1ff */
[----:B------:R-:W-:Y:S01]  /*7a40*/  @!UP0 UMOV UR4, UR9 ;  /* 0x0000000900048c82 */ /* 0x000fe20008000000 */
[----:B------:R-:W-:Y:S02]  /*7a50*/  UIADD3 UR9, UPT, UPT, -UR6, URZ, URZ ;  /* 0x000000ff06097290 */ /* 0x000fe4000fffe1ff */
[----:B------:R-:W-:Y:S02]  /*7a60*/  @!UP0 USHF.R.U32.HI UR4, URZ, UR41, UR4 ;  /* 0x00000029ff048299 */ /* 0x000fe40008011604 */
[----:B------:R-:W-:Y:S02]  /*7a70*/  UIMAD UR10, UR42, UR10, UR6 ;  /* 0x0000000a2a0a72a4 */ /* 0x000fe4000f8e0206 */
[----:B------:R-:W-:Y:S04]  /*7a80*/  @!UP0 USEL UR4, UR5, UR4, !UP2 ;  /* 0x0000000405048287 */ /* 0x000fe8000d000000 */
[----:B------:R-:W-:Y:S02]  /*7a90*/  @!UP0 UIMAD UR10, UR7, UR10, UR4 ;  /* 0x0000000a070a82a4 */ /* 0x000fe4000f8e0204 */
[----:B------:R-:W-:Y:S02]  /*7aa0*/  @!UP0 UIADD3 UR11, UPT, UPT, UR11, -UR4, URZ ;  /* 0x800000040b0b8290 */ /* 0x000fe4000fffe0ff */
[----:B------:R-:W-:Y:S02]  /*7ab0*/  UIMAD UR7, UR43, UR8, UR38 ;  /* 0x000000082b0772a4 */ /* 0x000fe4000f8e0226 */
[----:B------:R-:W-:Y:S02]  /*7ac0*/  @!UP0 UIMAD UR6, UR11, UR42, UR5 ;  /* 0x0000002a0b0682a4 */ /* 0x000fe4000f8e0205 */
[----:B------:R-:W-:Y:S01]  /*7ad0*/  UIMAD UR4, UR54, UR9, UR37 ;  /* 0x00000009360472a4 */ /* 0x000fe2000f8e0225 */
[----:B------:R-:W-:Y:S02]  /*7ae0*/  @!UP0 UMOV UR5, UR10 ;  /* 0x0000000a00058c82 */ /* 0x000fe40008000000 */
[----:B------:R-:W-:Y:S02]  /*7af0*/  UIMAD UR38, UR5, UR43, UR7 ;  /* 0x0000002b052672a4 */ /* 0x000fe4000f8e0207 */
[----:B------:R-:W-:Y:S11]  /*7b00*/  UIMAD UR37, UR6, UR54, UR4 ;  /* 0x00000036062572a4 */ /* 0x000ff6000f8e0204 */
[----:B------:R-:W-:Y:S01]  /*7b10*/  @!UPT UIADD3 URZ, UPT, UPT, URZ, URZ, URZ ;  /* 0x000000fffffff290 */ /* 0x000fe2000fffe0ff */
.L_x_147:
[----:B------:R-:W-:Y:S01]  /*7b20*/  UISETP.NE.AND UP0, UPT, UR39, 0x1, UPT ;  /* 0x000000012700788c */ /* 0x000fe2000bf05270 */
[----:B------:R-:W-:Y:S01]  /*7b30*/  IADD3 R81, PT, PT, R81, 0x1, RZ ;  /* 0x0000000151517810 */ /* 0x000fe20007ffe0ff */
[----:B------:R-:W-:Y:S02]  /*7b40*/  USHF.L.U32 UR50, UR31, 0x6, URZ ;  /* 0x000000061f327899 */ /* 0x000fe400080006ff */
[----:B------:R-:W-:Y:S07]  /*7b50*/  USHF.L.U32 UR49, UR30, 0x7, URZ ;  /* 0x000000071e317899 */ /* 0x000fee00080006ff */
[----:B------:R-:W2:Y:S01]  /*7b60*/  @!UP0 LDCU.128 UR12, c[0x0][0xb10] ;  /* 0x00016200ff0c87ac */ /* 0x000ea20008000c00 */
[----:B------:R-:W3:Y:S01]  /*7b70*/  @!UP0 LDCU UR5, c[0x0][0xb0c] ;  /* 0x00016180ff0587ac */ /* 0x000ee20008000800 */
[----:B------:R-:W4:Y:S01]  /*7b80*/  @!UP0 LDCU UR10, c[0x0][0xb20] ;  /* 0x00016400ff0a87ac */ /* 0x000f220008000800 */
[----:B--2---:R-:W-:Y:S02]  /*7b90*/  UIMAD.WIDE.U32 UR8, UR38, UR12, URZ ;  /* 0x0000000c260872a5 */ /* 0x004fe4000f8e00ff */
[----:B------:R-:W-:Y:S02]  /*7ba0*/  UIMAD.WIDE.U32 UR6, UR37, UR15, URZ ;  /* 0x0000000f250672a5 */ /* 0x000fe4000f8e00ff */
[----:B------:R-:W-:Y:S03]  /*7bb0*/  @!UP0 UISETP.NE.AND UP1, UPT, UR14, 0x1, UPT ;  /* 0x000000010e00888c */ /* 0x000fe6000bf25270 */
[----:B------:R-:W-:Y:S01]  /*7bc0*/  @!UP0 UMOV UR4, UR9 ;  /* 0x0000000900048c82 */ /* 0x000fe20008000000 */
[----:B---3--:R-:W-:Y:S02]  /*7bd0*/  @!UP0 UISETP.NE.AND UP2, UPT, UR5, 0x1, UPT ;  /* 0x000000010500888c */ /* 0x008fe4000bf45270 */
[----:B------:R-:W-:Y:S01]  /*7be0*/  @!UP0 USHF.R.U32.HI UR4, URZ, UR13, UR4 ;  /* 0x0000000dff048299 */ /* 0x000fe20008011604 */
[----:B------:R-:W-:Y:S02]  /*7bf0*/  @!UP0 UMOV UR6, UR7 ;  /* 0x0000000700068c82 */ /* 0x000fe40008000000 */
[----:B----4-:R-:W-:Y:S02]  /*7c00*/  @!UP0 USHF.R.U32.HI UR6, URZ, UR10, UR6 ;  /* 0x0000000aff068299 */ /* 0x010fe40008011606 */
[----:B------:R-:W-:Y:S02]  /*7c10*/  @!UP0 USEL UR7, UR38, UR4, !UP2 ;  /* 0x0000000426078287 */ /* 0x000fe4000d000000 */
[----:B------:R-:W-:Y:S04]  /*7c20*/  @!UP0 USEL UR6, UR37, UR6, !UP1 ;  /* 0x0000000625068287 */ /* 0x000fe8000c800000 */
[----:B------:R-:W-:Y:S02]  /*7c30*/  @!UP0 UIADD3 UR4, UPT, UPT, -UR7, UR6, URZ ;  /* 0x0000000607048290 */ /* 0x000fe4000fffe1ff */
[----:B------:R-:W-:Y:S02]  /*7c40*/  @!UP0 UIADD3 UR6, UPT, UPT, UR7, -UR6, URZ ;  /* 0x8000000607068290 */ /* 0x000fe4000fffe0ff */
[----:B------:R-:W-:Y:S02]  /*7c50*/  @!UP0 UIMAD UR38, UR4, UR5, UR38 ;  /* 0x00000005042682a4 */ /* 0x000fe4000f8e0226 */
[----:B------:R-:W-:Y:S02]  /*7c60*/  @!UP0 UIMAD UR37, UR6, UR14, UR37 ;  /* 0x0000000e062582a4 */ /* 0x000fe4000f8e0225 */
[----:B------:R-:W-:Y:S09]  /*7c70*/  ULOP3.LUT UP0, URZ, UR62, 0x90, URZ, 0xc0, !UPT ;  /* 0x000000903eff7892 */ /* 0x000ff2000f80c0ff */
[----:B------:R-:W-:Y:S05]  /*7c80*/  BRA.U !UP0, `(.L_x_148) ;  /* 0x0000000108407547 */ /* 0x000fea000b800000 */
[----:B------:R-:W2:Y:S01]  /*7c90*/  LDCU.64 UR8, c[0x4][0x80] ;  /* 0x01001000ff0877ac */ /* 0x000ea20008000a00 */
[----:B------:R-:W-:Y:S01]  /*7ca0*/  MOV R3, 0x0 ;  /* 0x0000000000037802 */ /* 0x000fe20000000f00 */
[----:B------:R-:W-:Y:S02]  /*7cb0*/  HFMA2 R12, -RZ, RZ, 0, 5.9604644775390625e-08 ;  /* 0x00000001ff0c7431 */ /* 0x000fe400000001ff */
[----:B------:R-:W-:Y:S02]  /*7cc0*/  IMAD.MOV.U32 R8, RZ, RZ, 0x70 ;  /* 0x00000070ff087424 */ /* 0x000fe400078e00ff */
[----:B------:R-:W-:Y:S01]  /*7cd0*/  IMAD.MOV.U32 R13, RZ, RZ, RZ ;  /* 0x000000ffff0d7224 */ /* 0x000fe200078e00ff */
[----:B------:R-:W3:Y:S01]  /*7ce0*/  LDCU.64 UR6, c[0x4][0x88] ;  /* 0x01001100ff0677ac */ /* 0x000ee20008000a00 */
[----:B------:R-:W4:Y:S01]  /*7cf0*/  LDC.64 R2, c[0x4][R3] ;  /* 0x0100000003027b82 */ /* 0x000f220000000a00 */
[----:B------:R-:W1:Y:S01]  /*7d00*/  LDCU.64 UR4, c[0x4][0x8] ;  /* 0x01000100ff0477ac */ /* 0x000e620008000a00 */
[----:B--2---:R-:W-:Y:S01]  /*7d10*/  MOV R5, UR9 ;  /* 0x0000000900057c02 */ /* 0x004fe20008000f00 */
[----:B------:R-:W-:Y:S01]  /*7d20*/  IMAD.U32 R4, RZ, RZ, UR8 ;  /* 0x00000008ff047e24 */ /* 0x000fe2000f8e00ff */
[----:B---3--:R-:W-:Y:S01]  /*7d30*/  MOV R7, UR7 ;  /* 0x0000000700077c02 */ /* 0x008fe20008000f00 */
[----:B------:R-:W-:Y:S01]  /*7d40*/  IMAD.U32 R6, RZ, RZ, UR6 ;  /* 0x00000006ff067e24 */ /* 0x000fe2000f8e00ff */
[----:B-1----:R-:W-:Y:S01]  /*7d50*/  MOV R11, UR5 ;  /* 0x00000005000b7c02 */ /* 0x002fe20008000f00 */
[----:B------:R-:W-:Y:S02]  /*7d60*/  IMAD.U32 R10, RZ, RZ, UR4 ;  /* 0x00000004ff0a7e24 */ /* 0x000fe4000f8e00ff */
[----:B------:R-:W-:Y:S07]  /*7d70*/  LEPC R20, `(.L_x_148) ;  /* 0x000000001014794e */ /* 0x000fee0000000000 */
[----:B----45:R-:W-:Y:S05]  /*7d80*/  CALL.ABS.NOINC R2 ;  /* 0x0000000002007343 */ /* 0x030fea0003c00000 */
.L_x_148:
[----:B------:R-:W-:Y:S01]  /*7d90*/  LOP3.LUT P0, RZ, R86, 0x90, RZ, 0xc0, !PT ;  /* 0x0000009056ff7812 */ /* 0x000fe2000780c0ff */
[----:B------:R-:W-:Y:S11]  /*7da0*/  BSSY.RECONVERGENT B6, `(.L_x_149) ;  /* 0x0000013000067945 */ /* 0x000ff60003800200 */
[----:B------:R-:W-:Y:S01]  /*7db0*/  @!UPT UIADD3 URZ, UPT, UPT, URZ, URZ, URZ ;  /* 0x000000fffffff290 */ /* 0x000fe2000fffe0ff */
[----:B------:R-:W-:Y:S05]  /*7dc0*/  @!P0 BRA `(.L_x_150) ;  /* 0x0000000000408947 */ /* 0x000fea0003800000 */
        /* <DEDUP_REMOVED lines=16> */
.L_x_150:
[----:B------:R-:W-:Y:S05]  /*7ed0*/  BSYNC.RECONVERGENT B6 ;  /* 0x0000000000067941 */ /* 0x000fea0003800200 */
.L_x_149:
[----:B------:R-:W-:Y:S01]  /*7ee0*/  R2UR UR4, R79 ;  /* 0x000000004f0472ca */ /* 0x000fe200000e0000 */
[----:B------:R-:W-:Y:S01]  /*7ef0*/  UISETP.NE.U32.AND UP0, UPT, UR60, URZ, UPT ;  /* 0x000000ff3c00728c */ /* 0x000fe2000bf05070 */
[----:B------:R-:W-:Y:S02]  /*7f00*/  ISETP.NE.U32.AND P4, PT, R72, RZ, PT ;  /* 0x000000ff4800720c */ /* 0x000fe40003f85070 */
[----:B------:R-:W-:Y:S01]  /*7f10*/  ISETP.NE.U32.AND P2, PT, RZ, UR56, PT ;  /* 0x00000038ff007c0c */ /* 0x000fe2000bf45070 */
[----:B------:R-:W-:Y:S01]  /*7f20*/  UISETP.NE.AND.EX UP1, UPT, UR61, URZ, UPT, UP0 ;  /* 0x000000ff3d00728c */ /* 0x000fe2000bf25300 */
[----:B------:R-:W-:Y:S01]  /*7f30*/  ISETP.NE.AND.EX P4, PT, R73, RZ, PT, P4 ;  /* 0x000000ff4900720c */ /* 0x000fe20003f85340 */
[----:B------:R-:W-:Y:S01]  /*7f40*/  UPLOP3.LUT UP0, UPT, UPT, UPT, UPT, 0x40, 0x4 ;  /* 0x000000000004789c */ /* 0x000fe20003f0e870 */
[----:B------:R-:W-:Y:S05]  /*7f50*/  ISETP.NE.AND.EX P2, PT, RZ, UR57, PT, P2 ;  /* 0x00000039ff007c0c */ /* 0x000fea000bf45320 */
[----:B------:R-:W-:Y:S06]  /*7f60*/  UISETP.NE.AND UP2, UPT, UR4, URZ, UPT ;  /* 0x000000ff0400728c */ /* 0x000fec000bf45270 */
[----:B------:R-:W-:Y:S05]  /*7f70*/  PLOP3.LUT P1, PT, PT, PT, UP2, 0x80, 0x8 ;  /* 0x000000000008781c */ /* 0x000fea0003f2f028 */
[----:B------:R-:W-:Y:S06]  /*7f80*/  @UP2 UPLOP3.LUT UP0, UPT, UPT, UPT, UP1, 0x80, 0x8 ;  /* 0x000000000008289c */ /* 0x000fec0003f0f010 */
[----:B------:R-:W-:Y:S01]  /*7f90*/  PLOP3.LUT P0, PT, PT, PT, UP0, 0x80, 0x8 ;  /* 0x000000000008781c */ /* 0x000fe20003f0f008 */
[----:B------:R-:W-:Y:S01]  /*7fa0*/  @!UPT UIADD3 URZ, UPT, UPT, URZ, URZ, URZ ;  /* 0x000000fffffff290 */ /* 0x000fe2000fffe0ff */
[----:B------:R-:W-:Y:S11]  /*7fb0*/  BRA.U !UP1, `(.L_x_151) ;  /* 0x00000001093c7547 */ /* 0x000ff6000b800000 */
[----:B------:R-:W-:Y:S01]  /*7fc0*/  UISETP.NE.U32.AND UP0, UPT, UR56, URZ, UPT ;  /* 0x000000ff3800728c */ /* 0x000fe2000bf05070 */
[----:B-1----:R-:W-:Y:S01]  /*7fd0*/  HFMA2 R0, -RZ, RZ, 0, 5.9604644775390625e-08 ;  /* 0x00000001ff007431 */ /* 0x002fe200000001ff */
[----:B------:R-:W1:Y:S01]  /*7fe0*/  LDCU.64 UR8, c[0x0][0x358] ;  /* 0x00006b00ff0877ac */ /* 0x000e620008000a00 */
[----:B------:R-:W-:Y:S01]  /*7ff0*/  IMAD.MOV.U32 R76, RZ, RZ, 0x1 ;  /* 0x00000001ff4c7424 */ /* 0x000fe200078e00ff */
[----:B------:R-:W-:Y:S06]  /*8000*/  UISETP.NE.AND.EX UP0, UPT, UR57, URZ, UPT, UP0 ;  /* 0x000000ff3900728c */ /* 0x000fec000bf05300 */
[----:B------:R-:W-:Y:S05]  /*8010*/  PLOP3.LUT P3, PT, PT, PT, UP0, 0x80, 0x8 ;  /* 0x000000000008781c */ /* 0x000fea0003f6f008 */
[----:B------:R-:W2:Y:S01]  /*8020*/  @UP0 LDCU.64 UR4, c[0x0][0x888] ;  /* 0x00011100ff0407ac */ /* 0x000ea20008000a00 */
[----:B------:R-:W-:Y:S07]  /*8030*/  @UP0 UIMAD UR6, UR36, UR60, URZ ;  /* 0x0000003c240602a4 */ /* 0x000fee000f8e02ff */
[----:B------:R-:W-:Y:S01]  /*8040*/  @!P3 PRMT R76, R0, 0x7610, R76 ;  /* 0x00007610004cb816 */ /* 0x000fe2000000004c */
[----:B--2---:R-:W-:Y:S06]  /*8050*/  @UP0 UIMAD.WIDE UR4, UR6, 0x4, UR4 ;  /* 0x00000004060408a5 */ /* 0x004fec000f8e0204 */
[----:B-----5:R-:W-:Y:S01]  /*8060*/  IMAD.U32 R40, RZ, RZ, UR4 ;  /* 0x00000004ff287e24 */ /* 0x020fe2000f8e00ff */
[----:B------:R-:W-:Y:S04]  /*8070*/  MOV R41, UR5 ;  /* 0x0000000500297c02 */ /* 0x000fe80008000f00 */
[----:B------:R-:W2:Y:S01]  /*8080*/  @!UP0 LDCU UR4, c[0x0][0x880] ;  /* 0x00011000ff0487ac */ /* 0x000ea20008000800 */
[----:B-1----:R3:W5:Y:S02]  /*8090*/  @P3 LDG.E R40, desc[UR8][R40.64] ;  /* 0x0000000828283981 */ /* 0x002764000c1e1900 */
[----:B--23--:R-:W-:Y:S02]  /*80a0*/  @!P3 IMAD.U32 R40, RZ, RZ, UR4 ;  /* 0x00000004ff28be24 */ /* 0x00cfe4000f8e00ff */
.L_x_151:
[----:B------:R-:W-:Y:S05]  /*80b0*/  @!P4 BRA `(.L_x_152) ;  /* 0x000000000024c947 */ /* 0x000fea0003800000 */
[----:B------:R-:W-:Y:S01]  /*80c0*/  ISETP.NE.U32.AND P3, PT, R70, RZ, PT ;  /* 0x000000ff4600720c */ /* 0x000fe20003f65070 */
[----:B------:R-:W2:Y:S03]  /*80d0*/  LDCU.64 UR4, c[0x0][0x358] ;  /* 0x00006b00ff0477ac */ /* 0x000ea60008000a00 */
[----:B------:R-:W-:Y:S11]  /*80e0*/  ISETP.NE.AND.EX P3, PT, R71, RZ, PT, P3 ;  /* 0x000000ff4700720c */ /* 0x000ff60003f65330 */
[----:B------:R-:W-:Y:S02]  /*80f0*/  @!UPT UIADD3 URZ, UPT, UPT, URZ, URZ, URZ ;  /* 0x000000fffffff290 */ /* 0x000fe4000fffe0ff */
[----:B------:R-:W3:Y:S01]  /*8100*/  @P3 LDC.64 R2, c[0x0][0x8a8] ;  /* 0x00022a00ff023b82 */ /* 0x000ee20000000a00 */
[----:B-1----:R-:W-:Y:S04]  /*8110*/  @P3 IMAD R0, R72, UR36, RZ ;  /* 0x0000002448003c24 */ /* 0x002fe8000f8e02ff */
[----:B---3--:R-:W-:Y:S05]  /*8120*/  @P3 IMAD.WIDE R2, R0, 0x4, R2 ;  /* 0x0000000400023825 */ /* 0x008fea00078e0202 */
[----:B--2--5:R2:W5:Y:S02]  /*8130*/  @P3 LDG.E R38, desc[UR4][R2.64] ;  /* 0x0000000402263981 */ /* 0x024564000c1e1900 */
[----:B--2---:R-:W3:Y:S02]  /*8140*/  @!P3 LDC R38, c[0x0][0x8a0] ;  /* 0x00022800ff26bb82 */ /* 0x004ee40000000800 */
.L_x_152:
[----:B-----5:R-:W-:Y:S01]  /*8150*/  ISETP.NE.AND P4, PT, R40, RZ, PT ;  /* 0x000000ff2800720c */ /* 0x020fe20003f85270 */
[----:B------:R-:W-:Y:S01]  /*8160*/  BSSY B1, `(.L_x_153) ;  /* 0x0000040000017945 */ /* 0x000fe20003800000 */
[----:B------:R-:W-:Y:S01]  /*8170*/  SEL R3, RZ, 0xffffffff, P2 ;  /* 0xffffffffff037807 */ /* 0x000fe20001000000 */
[----:B------:R-:W-:Y:S01]  /*8180*/  IMAD.MOV.U32 R43, RZ, RZ, 0x1 ;  /* 0x00000001ff2b7424 */ /* 0x000fe200078e00ff */
[----:B------:R-:W-:Y:S01]  /*8190*/  LOP3.LUT P3, RZ, R76, 0xff, RZ, 0xc0, !PT ;  /* 0x000000ff4cff7812 */ /* 0x000fe2000786c0ff */
[C---:B------:R-:W-:Y:S01]  /*81a0*/  IMAD R39, R36.reuse, 0x40, R37 ;  /* 0x0000004024277824 */ /* 0x040fe200078e0225 */
[----:B-1----:R-:W-:Y:S02]  /*81b0*/  @P1 SEL R0, RZ, 0xffffffff, P4 ;  /* 0xffffffffff001807 */ /* 0x002fe40002000000 */
[----:B------:R-:W-:Y:S02]  /*81c0*/  CS2R R50, SRZ ;  /* 0x0000000000327805 */ /* 0x000fe4000001ff00 */
[----:B------:R-:W-:Y:S02]  /*81d0*/  LEA R4, R83, UR44, 0x3 ;  /* 0x0000002c53047c11 */ /* 0x000fe4000f8e18ff */
[----:B------:R-:W-:Y:S02]  /*81e0*/  CS2R R48, SRZ ;  /* 0x0000000000307805 */ /* 0x000fe4000001ff00 */
[----:B------:R-:W-:Y:S02]  /*81f0*/  @P0 SEL R0, R3, R0, !P3 ;  /* 0x0000000003000207 */ /* 0x000fe40005800000 */
[----:B------:R-:W-:Y:S02]  /*8200*/  CS2R R46, SRZ ;  /* 0x00000000002e7805 */ /* 0x000fe4000001ff00 */
[----:B------:R-:W-:Y:S02]  /*8210*/  LEA R80, R36, UR44, 0x3 ;  /* 0x0000002c24507c11 */ /* 0x000fe4000f8e18ff */
[----:B------:R-:W-:Y:S02]  /*8220*/  CS2R R44, SRZ ;  /* 0x00000000002c7805 */ /* 0x000fe4000001ff00 */
[----:B------:R-:W-:Y:S02]  /*8230*/  @P1 LOP3.LUT R0, R0, 0x1, RZ, 0xc0, !PT ;  /* 0x0000000100001812 */ /* 0x000fe400078ec0ff */
[----:B------:R-:W-:Y:S02]  /*8240*/  SHF.L.U32 R5, R85, 0x1f, RZ ;  /* 0x0000001f55057819 */ /* 0x000fe400000006ff */
[----:B------:R-:W-:Y:S02]  /*8250*/  ISETP.NE.U32.OR P6, PT, R0, 0x1, !P1 ;  /* 0x000000010000780c */ /* 0x000fe40004fc5470 */
[----:B------:R-:W-:Y:S02]  /*8260*/  PLOP3.LUT P2, PT, PT, PT, UP1, 0x80, 0x8 ;  /* 0x000000000008781c */ /* 0x000fe40003f4f018 */
[----:B------:R-:W-:Y:S09]  /*8270*/  P2R R2, PR, RZ, 0x40 ;  /* 0x00000040ff027803 */ /* 0x000ff20000000000 */
[----:B------:R-:W-:Y:S04]  /*8280*/  @P6 SHF.L.U32 R0, R82, 0x1f, RZ ;  /* 0x0000001f52006819 */ /* 0x000fe800000006ff */
[----:B------:R1:W2:Y:S01]  /*8290*/  @P6 SYNCS.PHASECHK.TRANS64.TRYWAIT P1, [R4+URZ+0x340], R0 ;  /* 0x00034000040065a7 */ /* 0x0002a200080211ff */
[----:B------:R4:W3:Y:S01]  /*82a0*/  SYNCS.PHASECHK.TRANS64.TRYWAIT P0, [R80+URZ+0x390], R5 ;  /* 0x00039005500075a7 */ /* 0x0008e200080011ff */
[----:B-1----:R-:W-:Y:S04]  /*82b0*/  SEL R0, RZ, 0xffffffff, P4 ;  /* 0xffffffffff007807 */ /* 0x002fe80002000000 */
[----:B------:R-:W-:Y:S04]  /*82c0*/  @P2 SEL R0, R3, R0, !P3 ;  /* 0x0000000003002207 */ /* 0x000fe80005800000 */
[----:B------:R-:W-:Y:S04]  /*82d0*/  LOP3.LUT R0, R0, 0x1, RZ, 0xc0, !PT ;  /* 0x0000000100007812 */ /* 0x000fe800078ec0ff */
[----:B------:R-:W-:Y:S04]  /*82e0*/  ISETP.NE.U32.AND P5, PT, R0, 0x1, PT ;  /* 0x000000010000780c */ /* 0x000fe80003fa5070 */
[----:B------:R-:W-:Y:S02]  /*82f0*/  P2R R56, PR, RZ, 0x20 ;  /* 0x00000020ff387803 */ /* 0x000fe40000000000 */
[----:B--2---:R-:W-:Y:S01]  /*8300*/  @P6 SEL R43, RZ, 0x1, !P1 ;  /* 0x00000001ff2b6807 */ /* 0x004fe20004800000 */
[----:B---34-:R-:W-:Y:S06]  /*8310*/  @!P6 BRA `(.L_x_154) ;  /* 0x000000000090e947 */ /* 0x018fec0003800000 */
[----:B------:R-:W-:Y:S01]  /*8320*/  @P5 IMAD R6, R83, 0x1000, R74 ;  /* 0x0000100053065824 */ /* 0x000fe200078e024a */
[----:B------:R-:W-:Y:S01]  /*8330*/  LOP3.LUT P6, RZ, R75, 0x80, RZ, 0xc0, !PT ;  /* 0x000000804bff7812 */ /* 0x000fe200078cc0ff */
[----:B------:R-:W-:Y:S01]  /*8340*/  BSSY B0, `(.L_x_155) ;  /* 0x000000f000007945 */ /* 0x000fe20003800000 */
[----:B------:R-:W-:Y:S01]  /*8350*/  ISETP.NE.AND P2, PT, R43, RZ, PT ;  /* 0x000000ff2b00720c */ /* 0x000fe20003f45270 */
[----:B------:R-:W-:Y:S01]  /*8360*/  @P5 VIADD R0, R6, UR44 ;  /* 0x0000002c06005c36 */ /* 0x000fe20008000000 */
[----:B------:R-:W-:Y:S02]  /*8370*/  PLOP3.LUT P1, PT, PT, PT, PT, 0x8, 0x80 ;  /* 0x000000000080781c */ /* 0x000fe40003f2e170 */
[----:B------:R-:W-:Y:S02]  /*8380*/  CS2R R46, SRZ ;  /* 0x00000000002e7805 */ /* 0x000fe4000001ff00 */
[----:B------:R-:W-:Y:S01]  /*8390*/  @P5 PLOP3.LUT P1, PT, P6, PT, PT, 0x80, 0x8 ;  /* 0x000000000008581c */ /* 0x000fe2000372f070 */
[C---:B------:R-:W-:Y:S01]  /*83a0*/  @P5 VIADD R3, R0.reuse, 0x10 ;  /* 0x0000001000035836 */ /* 0x040fe20000000000 */
[----:B------:R-:W-:Y:S02]  /*83b0*/  CS2R R44, SRZ ;  /* 0x00000000002c7805 */ /* 0x000fe4000001ff00 */
[----:B------:R-:W-:Y:S02]  /*83c0*/  CS2R R50, SRZ ;  /* 0x0000000000327805 */ /* 0x000fe4000001ff00 */
[----:B------:R-:W-:Y:S07]  /*83d0*/  CS2R R48, SRZ ;  /* 0x0000000000307805 */ /* 0x000fee000001ff00 */
[----:B------:R-:W-:Y:S01]  /*83e0*/  @P1 VIADD R3, R0, 0xfffffff0 ;  /* 0xfffffff000031836 */ /* 0x000fe20000000000 */
[----:B------:R-:W-:Y:S06]  /*83f0*/  @P2 BRA `(.L_x_156) ;  /* 0x00000000000c2947 */ /* 0x000fec0003800000 */
[----:B------:R-:W-:Y:S04]  /*8400*/  SHF.L.U32 R0, R82, 0x1f, RZ ;  /* 0x0000001f52007819 */ /* 0x000fe800000006ff */
[----:B------:R-:W1:Y:S02]  /*8410*/  SYNCS.PHASECHK.TRANS64.TRYWAIT P1, [R4+URZ+0x340], R0 ;  /* 0x00034000040075a7 */ /* 0x000e6400080211ff */
[----:B-1----:R-:W-:Y:S05]  /*8420*/  @!P1 BRA `(.L_x_157) ;  /* 0x00000038000c9947 */ /* 0x002fea0003800000 */
.L_x_156:
[----:B------:R-:W-:Y:S05]  /*8430*/  BSYNC B0 ;  /* 0x0000000000007941 */ /* 0x000fea0003800000 */
.L_x_155:
[----:B------:R-:W-:Y:S01]  /*8440*/  ISETP.NE.AND P1, PT, R56, RZ, PT ;  /* 0x000000ff3800720c */ /* 0x000fe20003f25270 */
[----:B-1----:R-:W-:Y:S02]  /*8450*/  VIADD R4, R4, 0x350 ;  /* 0x0000035004047836 */ /* 0x002fe40000000000 */
[----:B------:R-:W-:Y:S02]  /*8460*/  IMAD.U32 R0, RZ, RZ, UR46 ;  /* 0x0000002eff007e24 */ /* 0x000fe4000f8e00ff */
[----:B------:R-:W-:Y:S03]  /*8470*/  VIADD R83, R83, 0x1 ;  /* 0x0000000153537836 */ /* 0x000fe60000000000 */
[----:B------:R-:W-:Y:S05]  /*8480*/  PRMT R0, R0, 0x654, R4 ;  /* 0x0000065400007816 */ /* 0x000fea0000000004 */
[----:B------:R1:W2:Y:S04]  /*8490*/  @P1 LDS.128 R44, [R6+UR44+0x500] ;  /* 0x0005002c062c1984 */ /* 0x0002a80008000c00 */
[----:B------:R1:W3:Y:S01]  /*84a0*/  @P1 LDS.128 R48, [R3+0x500] ;  /* 0x0005000003301984 */ /* 0x0002e20000000c00 */
[C---:B------:R-:W-:Y:S01]  /*84b0*/  ISETP.NE.AND P1, PT, R83.reuse, 0x2, PT ;  /* 0x000000025300780c */ /* 0x040fe20003f25270 */
[----:B------:R-:W-:Y:S01]  /*84c0*/  @!PT LDS RZ, [RZ] ;  /* 0x00000000fffff984 */ /* 0x000fe20000000800 */
[----:B------:R-:W-:Y:S01]  /*84d0*/  @!PT LDS RZ, [RZ] ;  /* 0x00000000fffff984 */ /* 0x000fe20000000800 */
[----:B------:R-:W-:Y:S01]  /*84e0*/  @!PT LDS RZ, [RZ] ;  /* 0x00000000fffff984 */ /* 0x000fe20000000800 */
[----:B------:R-:W-:Y:S01]  /*84f0*/  @!PT LDS RZ, [RZ] ;  /* 0x00000000fffff984 */ /* 0x000fe20000000800 */
[----:B------:R4:W-:Y:S06]  /*8500*/  MEMBAR.ALL.CTA ;  /* 0x0000000000007992 */ /* 0x0009ec0000008000 */
[----:B----4-:R-:W4:Y:S01]  /*8510*/  FENCE.VIEW.ASYNC.S ;  /* 0x00000000000073c6 */ /* 0x010f220000000000 */
[----:B------:R-:W-:Y:S01]  /*8520*/  SEL R83, R83, RZ, P1 ;  /* 0x000000ff53537207 */ /* 0x000fe20000800000 */
[----:B----4-:R4:W-:Y:S02]  /*8530*/  SYNCS.ARRIVE.TRANS64.RED.A1T0 RZ, [R0+URZ], RZ ;  /* 0x000000ff00ff79a7 */ /* 0x0109e400081004ff */
[----:B----4-:R-:W-:Y:S04]  /*8540*/  SEL R0, RZ, 0x1, P1 ;  /* 0x00000001ff007807 */ /* 0x010fe80000800000 */
[----:B-12---:R-:W-:Y:S02]  /*8550*/  LOP3.LUT R82, R82, R0, RZ, 0x3c, !PT ;  /* 0x0000000052527212 */ /* 0x006fe400078e3cff */
.L_x_154:
[----:B------:R-:W-:Y:S05]  /*8560*/  BSYNC B1 ;  /* 0x0000000000017941 */ /* 0x000fea0003800000 */
.L_x_153:
[----:B------:R-:W-:Y:S04]  /*8570*/  SHF.R.U32.HI R0, RZ, 0x15, R39 ;  /* 0x00000015ff007819 */ /* 0x000fe80000011627 */
[----:B------:R-:W-:Y:S01]  /*8580*/  LOP3.LUT P1, RZ, R0, 0x3, R77, 0x48, !PT ;  /* 0x0000000300ff7812 */ /* 0x000fe2000782484d */
[----:B------:R-:W-:Y:S01]  /*8590*/  @!UPT UIADD3 URZ, UPT, UPT, URZ, URZ, URZ ;  /* 0x000000fffffff290 */ /* 0x000fe2000fffe0ff */
[----:B------:R-:W-:Y:S11]  /*85a0*/  @P0 BRA `(.L_x_158) ;  /* 0x0000000000080947 */ /* 0x000ff60003800000 */
[----:B------:R-:W1:Y:S02]  /*85b0*/  SYNCS.PHASECHK.TRANS64.TRYWAIT P0, [R80+URZ+0x390], R5 ;  /* 0x00039005500075a7 */ /* 0x000e6400080011ff */
[----:B-1----:R-:W-:Y:S05]  /*85c0*/  @!P0 BRA `(.L_x_159) ;  /* 0x0000003400b88947 */ /* 0x002fea0003800000 */
.L_x_158:
[----:B------:R-:W-:Y:S05]  /*85d0*/  @!P1 BRA `(.L_x_160) ;  /* 0x0000000000409947 */ /* 0x000fea0003800000 */
[----:B------:R-:W1:Y:S01]  /*85e0*/  LDCU.64 UR8, c[0x4][0x70] ;  /* 0x01000e00ff0877ac */ /* 0x000e620008000a00 */
[----:B------:R-:W-:Y:S01]  /*85f0*/  MOV R15, 0x0 ;  /* 0x00000000000f7802 */ /* 0x000fe20000000f00 */
[----:B------:R-:W-:Y:S02]  /*8600*/  HFMA2 R12, -RZ, RZ, 0, 5.9604644775390625e-08 ;  /* 0x00000001ff0c7431 */ /* 0x000fe400000001ff */
[----:B------:R-:W-:Y:S02]  /*8610*/  IMAD.MOV.U32 R8, RZ, RZ, 0x192 ;  /* 0x00000192ff087424 */ /* 0x000fe400078e00ff */
[----:B------:R-:W-:Y:S01]  /*8620*/  IMAD.MOV.U32 R13, RZ, RZ, RZ ;  /* 0x000000ffff0d7224 */ /* 0x000fe200078e00ff */
[----:B------:R-:W2:Y:S01]  /*8630*/  LDCU.64 UR6, c[0x4][0x78] ;  /* 0x01000f00ff0677ac */ /* 0x000ea20008000a00 */
[----:B------:R-:W4:Y:S01]  /*8640*/  LDC.64 R14, c[0x4][R15] ;  /* 0x010000000f0e7b82 */ /* 0x000f220000000a00 */
[----:B------:R-:W5:Y:S01]  /*8650*/  LDCU.64 UR4, c[0x4][0x10] ;  /* 0x01000200ff0477ac */ /* 0x000f620008000a00 */
[----:B-1----:R-:W-:Y:S01]  /*8660*/  MOV R5, UR9 ;  /* 0x0000000900057c02 */ /* 0x002fe20008000f00 */
[----:B------:R-:W-:Y:S01]  /*8670*/  IMAD.U32 R4, RZ, RZ, UR8 ;  /* 0x00000008ff047e24 */ /* 0x000fe2000f8e00ff */
[----:B--2---:R-:W-:Y:S01]  /*8680*/  MOV R7, UR7 ;  /* 0x0000000700077c02 */ /* 0x004fe20008000f00 */
[----:B------:R-:W-:Y:S01]  /*8690*/  IMAD.U32 R6, RZ, RZ, UR6 ;  /* 0x00000006ff067e24 */ /* 0x000fe2000f8e00ff */
[----:B-----5:R-:W-:Y:S01]  /*86a0*/  MOV R11, UR5 ;  /* 0x00000005000b7c02 */ /* 0x020fe20008000f00 */
[----:B------:R-:W-:Y:S02]  /*86b0*/  IMAD.U32 R10, RZ, RZ, UR4 ;  /* 0x00000004ff0a7e24 */ /* 0x000fe4000f8e00ff */
[----:B------:R-:W-:Y:S07]  /*86c0*/  LEPC R20, `(.L_x_160) ;  /* 0x000000001014794e */ /* 0x000fee0000000000 */
[----:B---34-:R-:W-:Y:S05]  /*86d0*/  CALL.ABS.NOINC R14 ;  /* 0x000000000e007343 */ /* 0x018fea0003c00000 */
.L_x_160:
[----:B------:R-:W-:Y:S01]  /*86e0*/  IMAD.U32 R42, R45, 0x10000, RZ ;  /* 0x000100002d2a7824 */ /* 0x000fe200078e00ff */
[----:B------:R-:W-:Y:S01]  /*86f0*/  ISETP.NE.AND P6, PT, R2, RZ, PT ;  /* 0x000000ff0200720c */ /* 0x000fe20003fc5270 */
[----:B------:R-:W-:Y:S05]  /*8700*/  WARPSYNC.ALL ;  /* 0x0000000000007948 */ /* 0x000fea0003800000 */
[----:B------:R-:W-:Y:S01]  /*8710*/  R2UR UR4, R39 ;  /* 0x00000000270472ca */ /* 0x000fe200000e0000 */
[----:B------:R-:W-:Y:S01]  /*8720*/  BSSY.RECONVERGENT B0, `(.L_x_161) ;  /* 0x00000a4000007945 */ /* 0x000fe20003800200 */
[C---:B------:R-:W-:Y:S02]  /*8730*/  SHF.L.U32 R2, R44.reuse, 0x10, RZ ;  /* 0x000000102c027819 */ /* 0x040fe400000006ff */
[C---:B------:R-:W-:Y:S02]  /*8740*/  PRMT R3, R44.reuse, 0x8880, RZ ;  /* 0x000088802c037816 */ /* 0x040fe400000000ff */
[----:B------:R-:W-:Y:S02]  /*8750*/  SHF.L.U32 R41, R44, 0x8, RZ ;  /* 0x000000082c297819 */ /* 0x000fe400000006ff */
[----:B------:R-:W-:Y:S02]  /*8760*/  LOP3.LUT P5, RZ, R75, 0x80, RZ, 0xc0, !PT ;  /* 0x000000804bff7812 */ /* 0x000fe400078ac0ff */
[----:B------:R-:W-:Y:S03]  /*8770*/  ISETP.NE.AND P0, PT, R87, RZ, PT ;  /* 0x000000ff5700720c */ /* 0x000fe60003f05270 */
[----:B-1----:R-:W1:Y:S02]  /*8780*/  LDTM.x32 R4, tmem[UR4] ;  /* 0x00000004000479ee */ /* 0x002e6400082c0000 */
[C---:B-1----:R-:W-:Y:S01]  /*8790*/  IMAD R0, R38.reuse, R4, RZ ;  /* 0x0000000426007224 */ /* 0x042fe200078e02ff */
[----:B------:R-:W-:Y:S01]  /*87a0*/  SHF.R.S32.HI R4, RZ, 0x18, R2 ;  /* 0x00000018ff047819 */ /* 0x000fe20000011402 */
[C---:B------:R-:W-:Y:S01]  /*87b0*/  IMAD R2, R38.reuse, R5, RZ ;  /* 0x0000000526027224 */ /* 0x040fe200078e02ff */
[----:B------:R-:W-:Y:S01]  /*87c0*/  SHF.R.S32.HI R5, RZ, 0x18, R41 ;  /* 0x00000018ff057819 */ /* 0x000fe20000011429 */
[----:B------:R-:W-:Y:S01]  /*87d0*/  IMAD R0, R3, R40, R0 ;  /* 0x0000002803007224 */ /* 0x000fe200078e0200 */
[----:B------:R-:W-:Y:S01]  /*87e0*/  PRMT R41, R45, 0x8880, RZ ;  /* 0x000088802d297816 */ /* 0x000fe200000000ff */
[----:B------:R-:W-:Y:S02]  /*87f0*/  IMAD R3, R38, R6, RZ ;  /* 0x0000000626037224 */ /* 0x000fe400078e02ff */
[-C--:B------:R-:W-:Y:S01]  /*8800*/  IMAD R2, R4, R40.reuse, R2 ;  /* 0x0000002804027224 */ /* 0x080fe200078e0202 */
[----:B------:R-:W-:Y:S01]  /*8810*/  SHF.R.S32.HI R4, RZ, 0x18, R44 ;  /* 0x00000018ff047819 */ /* 0x000fe2000001142c */
[C---:B------:R-:W-:Y:S02]  /*8820*/  IMAD R7, R38.reuse, R7, RZ ;  /* 0x0000000726077224 */ /* 0x040fe400078e02ff */
[-C--:B------:R-:W-:Y:S02]  /*8830*/  IMAD R3, R5, R40.reuse, R3 ;  /* 0x0000002805037224 */ /* 0x080fe400078e0203 */
[----:B------:R-:W-:Y:S02]  /*8840*/  IMAD R5, R38, R9, RZ ;  /* 0x0000000926057224 */ /* 0x000fe400078e02ff */
[----:B------:R-:W-:Y:S02]  /*8850*/  IMAD R7, R4, R40, R7 ;  /* 0x0000002804077224 */ /* 0x000fe400078e0207 */
[C---:B------:R-:W-:Y:S02]  /*8860*/  IMAD R9, R38.reuse, R13, RZ ;  /* 0x0000000d26097224 */ /* 0x040fe400078e02ff */
[C---:B------:R-:W-:Y:S01]  /*8870*/  IMAD R4, R38.reuse, R8, RZ ;  /* 0x0000000826047224 */ /* 0x040fe200078e02ff */
[----:B------:R-:W-:Y:S01]  /*8880*/  I2IP.S8.S32.SAT R52, R7, R3, RZ ;  /* 0x0000000307347239 */ /* 0x000fe200000014ff */
[C---:B------:R-:W-:Y:S01]  /*8890*/  IMAD R13, R38.reuse, R17, RZ ;  /* 0x00000011260d7224 */ /* 0x040fe200078e02ff */
[----:B------:R-:W-:Y:S01]  /*88a0*/  SHF.R.S32.HI R7, RZ, 0x18, R45 ;  /* 0x00000018ff077819 */ /* 0x000fe2000001142d */
[----:B------:R-:W-:Y:S01]  /*88b0*/  IMAD R8, R38, R12, RZ ;  /* 0x0000000c26087224 */ /* 0x000fe200078e02ff */
[----:B------:R-:W-:Y:S01]  /*88c0*/  I2IP.S8.S32.SAT R52, R2, R0, R52 ;  /* 0x0000000002347239 */ /* 0x000fe20000001434 */
[----:B------:R-:W-:Y:S01]  /*88d0*/  IMAD R17, R38, R21, RZ ;  /* 0x0000001526117224 */ /* 0x000fe200078e02ff */
[----:B------:R-:W-:Y:S01]  /*88e0*/  SHF.L.U32 R0, R46, 0x8, RZ ;  /* 0x000000082e007819 */ /* 0x000fe200000006ff */
[C---:B------:R-:W-:Y:S01]  /*88f0*/  IMAD R12, R38.reuse, R16, RZ ;  /* 0x00000010260c7224 */ /* 0x040fe200078e02ff */
[----:B------:R-:W-:Y:S01]  /*8900*/  SHF.R.S32.HI R2, RZ, 0x18, R46 ;  /* 0x00000018ff027819 */ /* 0x000fe2000001142e */
[C---:B------:R-:W-:Y:S01]  /*8910*/  IMAD R21, R38.reuse, R25, RZ ;  /* 0x0000001926157224 */ /* 0x040fe200078e02ff */
[----:B------:R-:W-:Y:S01]  /*8920*/  SHF.R.S32.HI R0, RZ, 0x18, R0 ;  /* 0x00000018ff007819 */ /* 0x000fe20000011400 */
[C---:B------:R-:W-:Y:S02]  /*8930*/  IMAD R16, R38.reuse, R20, RZ ;  /* 0x0000001426107224 */ /* 0x040fe400078e02ff */
[C---:B------:R-:W-:Y:S02]  /*8940*/  IMAD R25, R38.reuse, R29, RZ ;  /* 0x0000001d26197224 */ /* 0x040fe400078e02ff */
[C---:B------:R-:W-:Y:S02]  /*8950*/  IMAD R20, R38.reuse, R24, RZ ;  /* 0x0000001826147224 */ /* 0x040fe400078e02ff */
[C---:B------:R-:W-:Y:S01]  /*8960*/  IMAD R29, R38.reuse, R33, RZ ;  /* 0x00000021261d7224 */ /* 0x040fe200078e02ff */
[----:B------:R-:W-:Y:S01]  /*8970*/  SHF.L.U32 R33, R45, 0x8, RZ ;  /* 0x000000082d217819 */ /* 0x000fe200000006ff */
[C---:B------:R-:W-:Y:S02]  /*8980*/  IMAD R24, R38.reuse, R28, RZ ;  /* 0x0000001c26187224 */ /* 0x040fe400078e02ff */
[C---:B------:R-:W-:Y:S01]  /*8990*/  IMAD R28, R38.reuse, R32, RZ ;  /* 0x00000020261c7224 */ /* 0x040fe200078e02ff */
[----:B------:R-:W-:Y:S01]  /*89a0*/  SHF.R.S32.HI R32, RZ, 0x18, R42 ;  /* 0x00000018ff207819 */ /* 0x000fe2000001142a */
[----:B------:R-:W-:Y:S01]  /*89b0*/  IMAD R4, R41, R40, R4 ;  /* 0x0000002829047224 */ /* 0x000fe200078e0204 */
[----:B------:R-:W-:Y:S01]  /*89c0*/  SHF.R.S32.HI R3, RZ, 0x18, R33 ;  /* 0x00000018ff037819 */ /* 0x000fe20000011421 */
[----:B------:R-:W-:Y:S01]  /*89d0*/  IMAD R6, R38, R10, RZ ;  /* 0x0000000a26067224 */ /* 0x000fe200078e02ff */
[----:B------:R-:W-:Y:S01]  /*89e0*/  PRMT R33, R46, 0x8880, RZ ;  /* 0x000088802e217816 */ /* 0x000fe200000000ff */
[-C--:B------:R-:W-:Y:S01]  /*89f0*/  IMAD R5, R32, R40.reuse, R5 ;  /* 0x0000002820057224 */ /* 0x080fe200078e0205 */
[----:B------:R-:W-:Y:S01]  /*8a00*/  SHF.L.U32 R32, R46, 0x10, RZ ;  /* 0x000000102e207819 */ /* 0x000fe200000006ff */
[C---:B------:R-:W-:Y:S02]  /*8a10*/  IMAD R11, R38.reuse, R11, RZ ;  /* 0x0000000b260b7224 */ /* 0x040fe400078e02ff */
[-C--:B------:R-:W-:Y:S02]  /*8a20*/  IMAD R6, R3, R40.reuse, R6 ;  /* 0x0000002803067224 */ /* 0x080fe400078e0206 */
[----:B------:R-:W-:Y:S01]  /*8a30*/  IMAD R11, R7, R40, R11 ;  /* 0x00000028070b7224 */ /* 0x000fe200078e020b */
[----:B------:R-:W-:Y:S01]  /*8a40*/  SHF.R.S32.HI R7, RZ, 0x18, R32 ;  /* 0x00000018ff077819 */ /* 0x000fe20000011420 */
[----:B------:R-:W-:Y:S02]  /*8a50*/  IMAD.MOV.U32 R3, RZ, RZ, R33 ;  /* 0x000000ffff037224 */ /* 0x000fe400078e0021 */
[----:B------:R-:W-:Y:S01]  /*8a60*/  IMAD R10, R38, R14, RZ ;  /* 0x0000000e260a7224 */ /* 0x000fe200078e02ff */
[----:B------:R-:W-:Y:S01]  /*8a70*/  I2IP.S8.S32.SAT R11, R11, R6, RZ ;  /* 0x000000060b0b7239 */ /* 0x000fe200000014ff */
[-C--:B------:R-:W-:Y:S01]  /*8a80*/  IMAD R8, R3, R40.reuse, R8 ;  /* 0x0000002803087224 */ /* 0x080fe200078e0208 */
[----:B------:R-:W-:Y:S01]  /*8a90*/  SHF.L.U32 R3, R47, 0x10, RZ ;  /* 0x000000102f037819 */ /* 0x000fe200000006ff */
[-C--:B------:R-:W-:Y:S01]  /*8aa0*/  IMAD R9, R7, R40.reuse, R9 ;  /* 0x0000002807097224 */ /* 0x080fe200078e0209 */
[C---:B------:R-:W-:Y:S01]  /*8ab0*/  PRMT R7, R47.reuse, 0x8880, RZ ;  /* 0x000088802f077816 */ /* 0x040fe200000000ff */
[----:B------:R-:W-:Y:S01]  /*8ac0*/  IMAD R10, R0, R40, R10 ;  /* 0x00000028000a7224 */ /* 0x000fe200078e020a */
[----:B------:R-:W-:Y:S01]  /*8ad0*/  SHF.R.S32.HI R3, RZ, 0x18, R3 ;  /* 0x00000018ff037819 */ /* 0x000fe20000011403 */
[----:B------:R-:W-:Y:S01]  /*8ae0*/  IMAD R15, R38, R15, RZ ;  /* 0x0000000f260f7224 */ /* 0x000fe200078e02ff */
[----:B------:R-:W-:Y:S01]  /*8af0*/  MOV R0, R7 ;  /* 0x0000000700007202 */ /* 0x000fe20000000f00 */
[----:B------:R-:W-:Y:S01]  /*8b00*/  IMAD.SHL.U32 R6, R47, 0x100, RZ ;  /* 0x000001002f067824 */ /* 0x000fe200078e00ff */
[----:B------:R-:W-:Y:S01]  /*8b10*/  I2IP.S8.S32.SAT R53, R5, R4, R11 ;  /* 0x0000000405357239 */ /* 0x000fe2000000140b */
[-C--:B------:R-:W-:Y:S01]  /*8b20*/  IMAD R15, R2, R40.reuse, R15 ;  /* 0x00000028020f7224 */ /* 0x080fe200078e020f */
[----:B------:R-:W-:Y:S01]  /*8b30*/  SHF.R.S32.HI R2, RZ, 0x18, R47 ;  /* 0x00000018ff027819 */ /* 0x000fe2000001142f */
[----:B------:R-:W-:Y:S01]  /*8b40*/  IMAD R12, R0, R40, R12 ;  /* 0x00000028000c7224 */ /* 0x000fe200078e020c */
[----:B------:R-:W-:Y:S01]  /*8b50*/  SHF.R.S32.HI R6, RZ, 0x18, R6 ;  /* 0x00000018ff067819 */ /* 0x000fe20000011406 */
[----:B------:R-:W-:Y:S01]  /*8b60*/  IMAD R14, R38, R18, RZ ;  /* 0x00000012260e7224 */ /* 0x000fe200078e02ff */
[----:B---3--:R-:W-:Y:S01]  /*8b70*/  PRMT R0, R48, 0x8880, RZ ;  /* 0x0000888030007816 */ /* 0x008fe200000000ff */
[-C--:B------:R-:W-:Y:S01]  /*8b80*/  IMAD R13, R3, R40.reuse, R13 ;  /* 0x00000028030d7224 */ /* 0x080fe200078e020d */
[C---:B------:R-:W-:Y:S01]  /*8b90*/  SHF.L.U32 R4, R49.reuse, 0x10, RZ ;  /* 0x0000001031047819 */ /* 0x040fe200000006ff */
[----:B------:R-:W-:Y:S01]  /*8ba0*/  IMAD R19, R38, R19, RZ ;  /* 0x0000001326137224 */ /* 0x000fe200078e02ff */
[C---:B------:R-:W-:Y:S01]  /*8bb0*/  PRMT R3, R49.reuse, 0x8880, RZ ;  /* 0x0000888031037816 */ /* 0x040fe200000000ff */
[-C--:B------:R-:W-:Y:S01]  /*8bc0*/  IMAD R14, R6, R40.reuse, R14 ;  /* 0x00000028060e7224 */ /* 0x080fe200078e020e */
[----:B------:R-:W-:Y:S01]  /*8bd0*/  SHF.L.U32 R5, R49, 0x8, RZ ;  /* 0x0000000831057819 */ /* 0x000fe200000006ff */
[-C--:B------:R-:W-:Y:S01]  /*8be0*/  IMAD R19, R2, R40.reuse, R19 ;  /* 0x0000002802137224 */ /* 0x080fe200078e0213 */
[----:B------:R-:W-:Y:S01]  /*8bf0*/  SHF.L.U32 R2, R48, 0x10, RZ ;  /* 0x0000001030027819 */ /* 0x000fe200000006ff */
[----:B------:R-:W-:Y:S01]  /*8c00*/  IMAD R16, R0, R40, R16 ;  /* 0x0000002800107224 */ /* 0x000fe200078e0210 */
[----:B------:R-:W-:Y:S01]  /*8c10*/  SHF.R.S32.HI R4, RZ, 0x18, R4 ;  /* 0x00000018ff047819 */ /* 0x000fe20000011404 */
[----:B------:R-:W-:Y:S01]  /*8c20*/  IMAD.SHL.U32 R0, R48, 0x100, RZ ;  /* 0x0000010030007824 */ /* 0x000fe200078e00ff */
[----:B------:R-:W-:Y:S01]  /*8c30*/  SHF.R.S32.HI R2, RZ, 0x18, R2 ;  /* 0x00000018ff027819 */ /* 0x000fe20000011402 */
[C---:B------:R-:W-:Y:S01]  /*8c40*/  IMAD R18, R38.reuse, R22, RZ ;  /* 0x0000001626127224 */ /* 0x040fe200078e02ff */
[----:B------:R-:W-:Y:S01]  /*8c50*/  I2IP.S8.S32.SAT R10, R15, R10, RZ ;  /* 0x0000000a0f0a7239 */ /* 0x000fe200000014ff */
[----:B------:R-:W-:Y:S01]  /*8c60*/  IMAD R23, R38, R23, RZ ;  /* 0x0000001726177224 */ /* 0x000fe200078e02ff */
[----:B------:R-:W-:Y:S01]  /*8c70*/  SHF.R.S32.HI R0, RZ, 0x18, R0 ;  /* 0x00000018ff007819 */ /* 0x000fe20000011400 */
[----:B------:R-:W-:Y:S01]  /*8c80*/  IMAD R17, R2, R40, R17 ;  /* 0x0000002802117224 */ /* 0x000fe200078e0211 */
[----:B------:R-:W-:Y:S01]  /*8c90*/  SHF.R.S32.HI R2, RZ, 0x18, R48 ;  /* 0x00000018ff027819 */ /* 0x000fe20000011430 */
[----:B------:R-:W-:Y:S01]  /*8ca0*/  IMAD R22, R38, R26, RZ ;  /* 0x0000001a26167224 */ /* 0x000fe200078e02ff */
[----:B------:R-:W-:Y:S01]  /*8cb0*/  I2IP.S8.S32.SAT R14, R19, R14, RZ ;  /* 0x0000000e130e7239 */ /* 0x000fe200000014ff */
[-C--:B------:R-:W-:Y:S01]  /*8cc0*/  IMAD R18, R0, R40.reuse, R18 ;  /* 0x0000002800127224 */ /* 0x080fe200078e0212 */
[----:B------:R-:W-:Y:S01]  /*8cd0*/  SHF.R.S32.HI R0, RZ, 0x18, R5 ;  /* 0x00000018ff007819 */ /* 0x000fe20000011405 */
[-C--:B------:R-:W-:Y:S01]  /*8ce0*/  IMAD R23, R2, R40.reuse, R23 ;  /* 0x0000002802177224 */ /* 0x080fe200078e0217 */
[----:B------:R-:W-:Y:S01]  /*8cf0*/  SHF.R.S32.HI R2, RZ, 0x18, R49 ;  /* 0x00000018ff027819 */ /* 0x000fe20000011431 */
[-C--:B------:R-:W-:Y:S01]  /*8d00*/  IMAD R20, R3, R40.reuse, R20 ;  /* 0x0000002803147224 */ /* 0x080fe200078e0214 */
[----:B------:R-:W-:Y:S01]  /*8d10*/  SHF.L.U32 R3, R50, 0x8, RZ ;  /* 0x0000000832037819 */ /* 0x000fe200000006ff */
[----:B------:R-:W-:Y:S01]  /*8d20*/  IMAD R21, R4, R40, R21 ;  /* 0x0000002804157224 */ /* 0x000fe200078e0215 */
[----:B------:R-:W-:Y:S01]  /*8d30*/  SHF.R.S32.HI R5, RZ, 0x18, R51 ;  /* 0x00000018ff057819 */ /* 0x000fe20000011433 */
[----:B------:R-:W-:Y:S01]  /*8d40*/  IMAD R27, R38, R27, RZ ;  /* 0x0000001b261b7224 */ /* 0x000fe200078e02ff */
[----:B------:R-:W-:Y:S01]  /*8d50*/  SHF.R.S32.HI R3, RZ, 0x18, R3 ;  /* 0x00000018ff037819 */ /* 0x000fe20000011403 */
[----:B------:R-:W-:Y:S01]  /*8d60*/  IMAD.U32 R4, R50, 0x10000, RZ ;  /* 0x0001000032047824 */ /* 0x000fe200078e00ff */
[----:B------:R-:W-:Y:S01]  /*8d70*/  I2IP.S8.S32.SAT R18, R23, R18, RZ ;  /* 0x0000001217127239 */ /* 0x000fe200000014ff */
[-C--:B------:R-:W-:Y:S01]  /*8d80*/  IMAD R22, R0, R40.reuse, R22 ;  /* 0x0000002800167224 */ /* 0x080fe200078e0216 */
[----:B------:R-:W-:Y:S01]  /*8d90*/  PRMT R0, R50, 0x8880, RZ ;  /* 0x0000888032007816 */ /* 0x000fe200000000ff */
[----:B------:R-:W-:Y:S01]  /*8da0*/  IMAD R27, R2, R40, R27 ;  /* 0x00000028021b7224 */ /* 0x000fe200078e021b */
[----:B------:R-:W-:Y:S01]  /*8db0*/  SHF.R.S32.HI R2, RZ, 0x18, R4 ;  /* 0x00000018ff027819 */ /* 0x000fe20000011404 */
[----:B------:R-:W-:Y:S01]  /*8dc0*/  IMAD R26, R38, R30, RZ ;  /* 0x0000001e261a7224 */ /* 0x000fe200078e02ff */
[----:B------:R-:W-:Y:S01]  /*8dd0*/  I2IP.S8.S32.SAT R54, R9, R8, R10 ;  /* 0x0000000809367239 */ /* 0x000fe2000000140a */
[-C--:B------:R-:W-:Y:S01]  /*8de0*/  IMAD R24, R0, R40.reuse, R24 ;  /* 0x0000002800187224 */ /* 0x080fe200078e0218 */
[----:B------:R-:W-:Y:S01]  /*8df0*/  SHF.R.S32.HI R0, RZ, 0x18, R50 ;  /* 0x00000018ff007819 */ /* 0x000fe20000011432 */
[-C--:B------:R-:W-:Y:S01]  /*8e00*/  IMAD R25, R2, R40.reuse, R25 ;  /* 0x0000002802197224 */ /* 0x080fe200078e0219 */
[----:B------:R-:W-:Y:S01]  /*8e10*/  PRMT R2, R51, 0x8880, RZ ;  /* 0x0000888033027816 */ /* 0x000fe200000000ff */
[----:B------:R-:W-:Y:S01]  /*8e20*/  IMAD R26, R3, R40, R26 ;  /* 0x00000028031a7224 */ /* 0x000fe200078e021a */
[----:B------:R-:W-:Y:S01]  /*8e30*/  SHF.L.U32 R3, R51, 0x10, RZ ;  /* 0x0000001033037819 */ /* 0x000fe200000006ff */
[----:B------:R-:W-:Y:S01]  /*8e40*/  IMAD R31, R38, R31, RZ ;  /* 0x0000001f261f7224 */ /* 0x000fe200078e02ff */
[----:B------:R-:W-:Y:S01]  /*8e50*/  I2IP.S8.S32.SAT R55, R13, R12, R14 ;  /* 0x0000000c0d377239 */ /* 0x000fe2000000140e */
[----:B------:R-:W-:Y:S01]  /*8e60*/  IMAD.SHL.U32 R4, R51, 0x100, RZ ;  /* 0x0000010033047824 */ /* 0x000fe200078e00ff */
[----:B------:R-:W-:Y:S01]  /*8e70*/  SHF.R.S32.HI R3, RZ, 0x18, R3 ;  /* 0x00000018ff037819 */ /* 0x000fe20000011403 */
[-C--:B------:R-:W-:Y:S02]  /*8e80*/  IMAD R31, R0, R40.reuse, R31 ;  /* 0x00000028001f7224 */ /* 0x080fe400078e021f */
[----:B------:R-:W-:Y:S01]  /*8e90*/  HFMA2 R0, -RZ, RZ, 0, 9.5367431640625e-07 ;  /* 0x00000010ff007431 */ /* 0x000fe200000001ff */
[----:B------:R1:W-:Y:S01]  /*8ea0*/  STS.128 [R74+UR44+0x2500], R52 ;  /* 0x002500344a007988 */ /* 0x0003e20008000c2c */
[----:B------:R-:W-:Y:S01]  /*8eb0*/  SHF.R.S32.HI R4, RZ, 0x18, R4 ;  /* 0x00000018ff047819 */ /* 0x000fe20000011404 */
[----:B------:R-:W-:Y:S01]  /*8ec0*/  IMAD R28, R2, R40, R28 ;  /* 0x00000028021c7224 */ /* 0x000fe200078e021c */
[----:B------:R-:W-:Y:S01]  /*8ed0*/  I2IP.S8.S32.SAT R16, R17, R16, R18 ;  /* 0x0000001011107239 */ /* 0x000fe20000001412 */
[C---:B------:R-:W-:Y:S01]  /*8ee0*/  IMAD R30, R38.reuse, R34, RZ ;  /* 0x00000022261e7224 */ /* 0x040fe200078e02ff */
[----:B------:R-:W-:Y:S01]  /*8ef0*/  I2IP.S8.S32.SAT R22, R27, R22, RZ ;  /* 0x000000161b167239 */ /* 0x000fe200000014ff */
[----:B------:R-:W-:Y:S01]  /*8f00*/  IMAD R29, R3, R40, R29 ;  /* 0x00000028031d7224 */ /* 0x000fe200078e021d */
[----:B------:R-:W-:Y:S01]  /*8f10*/  I2IP.S8.S32.SAT R18, R31, R26, RZ ;  /* 0x0000001a1f127239 */ /* 0x000fe200000014ff */
[----:B------:R-:W-:Y:S01]  /*8f20*/  IMAD R35, R38, R35, RZ ;  /* 0x0000002326237224 */ /* 0x000fe200078e02ff */
[----:B------:R-:W-:Y:S01]  /*8f30*/  IADD3 R2, PT, PT, R74, UR44, RZ ;  /* 0x0000002c4a027c10 */ /* 0x000fe2000fffe0ff */
[-C--:B------:R-:W-:Y:S01]  /*8f40*/  IMAD R30, R4, R40.reuse, R30 ;  /* 0x00000028041e7224 */ /* 0x080fe200078e021e */
[----:B------:R-:W-:Y:S01]  /*8f50*/  SEL R0, R0, 0xfffffff0, !P5 ;  /* 0xfffffff000007807 */ /* 0x000fe20006800000 */
[----:B------:R-:W-:Y:S01]  /*8f60*/  IMAD R35, R5, R40, R35 ;  /* 0x0000002805237224 */ /* 0x000fe200078e0223 */
[----:B------:R-:W-:Y:S02]  /*8f70*/  I2IP.S8.S32.SAT R17, R21, R20, R22 ;  /* 0x0000001415117239 */ /* 0x000fe40000001416 */
[----:B------:R-:W-:Y:S02]  /*8f80*/  I2IP.S8.S32.SAT R18, R25, R24, R18 ;  /* 0x0000001819127239 */ /* 0x000fe40000001412 */
[----:B------:R-:W-:Y:S02]  /*8f90*/  I2IP.S8.S32.SAT R19, R35, R30, RZ ;  /* 0x0000001e23137239 */ /* 0x000fe400000014ff */
[----:B------:R-:W-:Y:S02]  /*8fa0*/  IADD3 R88, PT, PT, R2, R0, RZ ;  /* 0x0000000002587210 */ /* 0x000fe40007ffe0ff */
[----:B------:R-:W-:Y:S02]  /*8fb0*/  I2IP.S8.S32.SAT R19, R29, R28, R19 ;  /* 0x0000001c1d137239 */ /* 0x000fe40000001413 */
[----:B------:R-:W-:Y:S02]  /*8fc0*/  LEA R3, R83, UR44, 0x3 ;  /* 0x0000002c53037c11 */ /* 0x000fe4000f8e18ff */
[----:B------:R-:W-:Y:S01]  /*8fd0*/  @P6 SHF.L.U32 R4, R82, 0x1f, RZ ;  /* 0x0000001f52046819 */ /* 0x000fe200000006ff */
[----:B------:R1:W-:Y:S01]  /*8fe0*/  STS.128 [R88+0x2500], R16 ;  /* 0x0025001058007388 */ /* 0x0003e20000000c00 */
[----:B------:R-:W-:Y:S01]  /*8ff0*/  @!PT LDS RZ, [RZ] ;  /* 0x00000000fffff984 */ /* 0x000fe20000000800 */
[----:B------:R-:W-:Y:S01]  /*9000*/  @!PT LDS RZ, [RZ] ;  /* 0x00000000fffff984 */ /* 0x000fe20000000800 */
[----:B------:R-:W-:Y:S01]  /*9010*/  @!PT LDS RZ, [RZ] ;  /* 0x00000000fffff984 */ /* 0x000fe20000000800 */
[----:B------:R-:W-:Y:S01]  /*9020*/  @!PT LDS RZ, [RZ] ;  /* 0x00000000fffff984 */ /* 0x000fe20000000800 */
[----:B------:R2:W-:Y:S07]  /*9030*/  MEMBAR.ALL.CTA ;  /* 0x0000000000007992 */ /* 0x0005ee0000008000 */
[----:B--2---:R-:W2:Y:S02]  /*9040*/  FENCE.VIEW.ASYNC.S ;  /* 0x00000000000073c6 */ /* 0x004ea40000000000 */
[----:B--2---:R-:W-:Y:S06]  /*9050*/  BAR.SYNC.DEFER_BLOCKING 0x1, 0x80 ;  /* 0x0042000000007b1d */ /* 0x004fec0000010000 */
[----:B------:R-:W-:Y:S05]  /*9060*/  @P0 BRA `(.L_x_162) ;  /* 0x00000000003c0947 */ /* 0x000fea0003800000 */
[----:B------:R-:W2:Y:S01]  /*9070*/  LDCU.64 UR6, c[0x0][0x348] ;  /* 0x00006900ff0677ac */ /* 0x000ea20008000a00 */
[----:B------:R-:W-:Y:S01]  /*9080*/  UIADD3 UR4, UPT, UPT, UR44, 0x2500, URZ ;  /* 0x000025002c047890 */ /* 0x000fe2000fffe0ff */
[----:B------:R-:W-:Y:S01]  /*9090*/  UMOV UR51, UR36 ;  /* 0x0000002400337c82 */ /* 0x000fe20008000000 */
[----:B------:R-:W-:Y:S02]  /*90a0*/  UIADD3 UR9, UPT, UPT, UR49, 0x40, URZ ;  /* 0x0000004031097890 */ /* 0x000fe4000fffe0ff */
[----:B------:R-:W-:Y:S02]  /*90b0*/  UIADD3 UR8, UPT, UPT, UR44, 0x2d00, URZ ;  /* 0x00002d002c087890 */ /* 0x000fe4000fffe0ff */
[----:B------:R-:W-:Y:S01]  /*90c0*/  MOV R86, UR4 ;  /* 0x0000000400567c02 */ /* 0x000fe20008000f00 */
[----:B------:R-:W-:Y:S01]  /*90d0*/  UMOV UR10, UR50 ;  /* 0x00000032000a7c82 */ /* 0x000fe20008000000 */
[----:B------:R-:W-:Y:S02]  /*90e0*/  UMOV UR11, UR36 ;  /* 0x00000024000b7c82 */ /* 0x000fe40008000000 */
[----:B------:R-:W-:Y:S01]  /*90f0*/  R2UR UR48, R86 ;  /* 0x00000000563072ca */ /* 0x000fe200000e0000 */
[----:B--2---:R-:W-:Y:S04]  /*9100*/  UIADD3 UR4, UP0, UPT, UR6, 0x680, URZ ;  /* 0x0000068006047890 */ /* 0x004fe8000ff1e0ff */
[----:B------:R-:W-:Y:S09]  /*9110*/  UIADD3.X UR5, UPT, UPT, URZ, UR7, URZ, UP0, !UPT ;  /* 0x00000007ff057290 */ /* 0x000ff200087fe4ff */
[----:B------:R2:W-:Y:S01]  /*9120*/  UTMASTG.3D [UR48], [UR4] ;  /* 0x00000030040073b5 */ /* 0x0005e20008010000 */
[----:B------:R2:W-:Y:S01]  /*9130*/  UTMASTG.3D [UR8], [UR4] ;  /* 0x00000008040073b5 */ /* 0x0005e20008010000 */
[----:B------:R0:W-:Y:S01]  /*9140*/  UTMACMDFLUSH ;  /* 0x00000000000079b7 */ /* 0x0001e20000000000 */
[----:B--2---:R-:W-:Y:S04]  /*9150*/  DEPBAR.LE SB0, 0x1 ;  /* 0x000080400000791a */ /* 0x004fe80000000000 */
.L_x_162:
[----:B------:R-:W-:Y:S05]  /*9160*/  BSYNC.RECONVERGENT B0 ;  /* 0x0000000000007941 */ /* 0x000fea0003800200 */
.L_x_161:
[----:B------:R-:W-:Y:S06]  /*9170*/  BAR.SYNC.DEFER_BLOCKING 0x1, 0x80 ;  /* 0x0042000000007b1d */ /* 0x000fec0000010000 */
[----:B------:R-:W2:Y:S01]  /*9180*/  @P6 SYNCS.PHASECHK.TRANS64.TRYWAIT P0, [R3+URZ+0x340], R4 ;  /* 0x00034004030065a7 */ /* 0x000ea200080011ff */
[----:B------:R-:W-:Y:S01]  /*9190*/  BSSY B1, `(.L_x_163) ;  /* 0x000001f000017945 */ /* 0x000fe20003800000 */
[----:B--2---:R-:W-:Y:S03]  /*91a0*/  @P6 SEL R43, RZ, 0x1, !P0 ;  /* 0x00000001ff2b6807 */ /* 0x004fe60004000000 */
[----:B------:R-:W-:Y:S05]  /*91b0*/  @!P6 BRA `(.L_x_164) ;  /* 0x000000000070e947 */ /* 0x000fea0003800000 */
[----:B------:R-:W-:Y:S01]  /*91c0*/  ISETP.NE.AND P1, PT, R56, RZ, PT ;  /* 0x000000ff3800720c */ /* 0x000fe20003f25270 */
[----:B------:R-:W-:Y:S01]  /*91d0*/  BSSY B0, `(.L_x_165) ;  /* 0x0000008000007945 */ /* 0x000fe20003800000 */
[----:B------:R-:W-:Y:S11]  /*91e0*/  ISETP.NE.AND P0, PT, R43, RZ, PT ;  /* 0x000000ff2b00720c */ /* 0x000ff60003f05270 */
[----:B------:R-:W-:Y:S04]  /*91f0*/  @P1 IMAD R2, R83, 0x1000, R2 ;  /* 0x0000100053021824 */ /* 0x000fe800078e0202 */
[----:B------:R-:W-:Y:S01]  /*9200*/  @P1 IMAD.IADD R4, R0, 0x1, R2 ;  /* 0x0000000100041824 */ /* 0x000fe200078e0202 */
[----:B------:R-:W-:Y:S06]  /*9210*/  @P0 BRA `(.L_x_166) ;  /* 0x00000000000c0947 */ /* 0x000fec0003800000 */
[----:B------:R-:W-:Y:S04]  /*9220*/  SHF.L.U32 R0, R82, 0x1f, RZ ;  /* 0x0000001f52007819 */ /* 0x000fe800000006ff */
[----:B------:R-:W2:Y:S02]  /*9230*/  SYNCS.PHASECHK.TRANS64.TRYWAIT P0, [R3+URZ+0x340], R0 ;  /* 0x00034000030075a7 */ /* 0x000ea400080011ff */
[----:B--2---:R-:W-:Y:S05]  /*9240*/  @!P0 BRA `(.L_x_167) ;  /* 0x0000002800ac8947 */ /* 0x004fea0003800000 */
.L_x_166:
[----:B------:R-:W-:Y:S05]  /*9250*/  BSYNC B0 ;  /* 0x0000000000007941 */ /* 0x000fea0003800000 */
.L_x_165:
[----:B------:R-:W-:Y:S01]  /*9260*/  ISETP.NE.AND P0, PT, R56, RZ, PT ;  /* 0x000000ff3800720c */ /* 0x000fe20003f05270 */
[----:B--2---:R-:W-:Y:S02]  /*9270*/  VIADD R3, R3, 0x350 ;  /* 0x0000035003037836 */ /* 0x004fe40000000000 */
[----:B------:R-:W-:Y:S02]  /*9280*/  IMAD.U32 R0, RZ, RZ, UR46 ;  /* 0x0000002eff007e24 */ /* 0x000fe4000f8e00ff */
[----:B------:R-:W-:Y:S03]  /*9290*/  VIADD R83, R83, 0x1 ;  /* 0x0000000153537836 */ /* 0x000fe60000000000 */
[----:B------:R-:W-:Y:S05]  /*92a0*/  PRMT R0, R0, 0x654, R3 ;  /* 0x0000065400007816 */ /* 0x000fea0000000003 */
[----:B------:R2:W3:Y:S04]  /*92b0*/  @P0 LDS.128 R44, [R2+0x500] ;  /* 0x00050000022c0984 */ /* 0x0004e80000000c00 */
[----:B------:R2:W4:Y:S01]  /*92c0*/  @P0 LDS.128 R48, [R4+0x500] ;  /* 0x0005000004300984 */ /* 0x0005220000000c00 */
[C---:B------:R-:W-:Y:S01]  /*92d0*/  ISETP.NE.AND P0, PT, R83.reuse, 0x2, PT ;  /* 0x000000025300780c */ /* 0x040fe20003f05270 */
[----:B------:R-:W-:Y:S01]  /*92e0*/  @!PT LDS RZ, [RZ] ;  /* 0x00000000fffff984 */ /* 0x000fe20000000800 */
[----:B------:R-:W-:Y:S01]  /*92f0*/  @!PT LDS RZ, [RZ] ;  /* 0x00000000fffff984 */ /* 0x000fe20000000800 */
[----:B------:R-:W-:Y:S01]  /*9300*/  @!PT LDS RZ, [RZ] ;  /* 0x00000000fffff984 */ /* 0x000fe20000000800 */
[----:B------:R-:W-:Y:S01]  /*9310*/  @!PT LDS RZ, [RZ] ;  /* 0x00000000fffff984 */ /* 0x000fe20000000800 */
[----:B------:R5:W-:Y:S06]  /*9320*/  MEMBAR.ALL.CTA ;  /* 0x0000000000007992 */ /* 0x000bec0000008000 */
[----:B-----5:R-:W5:Y:S01]  /*9330*/  FENCE.VIEW.ASYNC.S ;  /* 0x00000000000073c6 */ /* 0x020f620000000000 */
[----:B------:R-:W-:Y:S01]  /*9340*/  SEL R83, R83, RZ, P0 ;  /* 0x000000ff53537207 */ /* 0x000fe20000000000 */
[----:B-----5:R5:W-:Y:S02]  /*9350*/  SYNCS.ARRIVE.TRANS64.RED.A1T0 RZ, [R0+URZ], RZ ;  /* 0x000000ff00ff79a7 */ /* 0x020be400081004ff */
[----:B-----5:R-:W-:Y:S04]  /*9360*/  SEL R0, RZ, 0x1, P0 ;  /* 0x00000001ff007807 */ /* 0x020fe80000000000 */
[----:B--23--:R-:W-:Y:S02]  /*9370*/  LOP3.LUT R82, R82, R0, RZ, 0x3c, !PT ;  /* 0x0000000052527212 */ /* 0x00cfe400078e3cff */
.L_x_164:
[----:B------:R-:W-:Y:S05]  /*9380*/  BSYNC B1 ;  /* 0x0000000000017941 */ /* 0x000fea0003800000 */
.L_x_163:
[----:B------:R-:W-:Y:S05]  /*9390*/  VIADD R0, R39, 0x20 ;  /* 0x0000002027007836 */ /* 0x000fea0000000000 */
[----:B------:R-:W-:Y:S04]  /*93a0*/  SHF.R.U32.HI R0, RZ, 0x15, R0 ;  /* 0x00000015ff007819 */ /* 0x000fe80000011600 */
[----:B------:R-:W-:Y:S11]  /*93b0*/  LOP3.LUT P0, RZ, R0, 0x3, R77, 0x48, !PT ;  /* 0x0000000300ff7812 */ /* 0x000ff6000780484d */
[----:B------:R-:W-:Y:S02]  /*93c0*/  @!UPT UIADD3 URZ, UPT, UPT, URZ, URZ, URZ ;  /* 0x000000fffffff290 */ /* 0x000fe4000fffe0ff */
[----:B------:R-:W-:Y:S05]  /*93d0*/  @!P0 BRA `(.L_x_168) ;  /* 0x0000000000408947 */ /* 0x000fea0003800000 */
[----:B------:R-:W2:Y:S01]  /*93e0*/  LDCU.64 UR8, c[0x4][0x70] ;  /* 0x01000e00ff0877ac */ /* 0x000ea20008000a00 */
[----:B------:R-:W-:Y:S01]  /*93f0*/  MOV R3, 0x0 ;  /* 0x0000000000037802 */ /* 0x000fe20000000f00 */
[----:B------:R-:W-:Y:S02]  /*9400*/  HFMA2 R12, -RZ, RZ, 0, 5.9604644775390625e-08 ;  /* 0x00000001ff0c7431 */ /* 0x000fe400000001ff */
[----:B------:R-:W-:Y:S02]  /*9410*/  IMAD.MOV.U32 R8, RZ, RZ, 0x192 ;  /* 0x00000192ff087424 */ /* 0x000fe400078e00ff */
[----:B------:R-:W-:Y:S01]  /*9420*/  IMAD.MOV.U32 R13, RZ, RZ, RZ ;  /* 0x000000ffff0d7224 */ /* 0x000fe200078e00ff */
[----:B------:R-:W3:Y:S01]  /*9430*/  LDCU.64 UR6, c[0x4][0x78] ;  /* 0x01000f00ff0677ac */ /* 0x000ee20008000a00 */
[----:B------:R-:W1:Y:S01]  /*9440*/  LDC.64 R2, c[0x4][R3] ;  /* 0x0100000003027b82 */ /* 0x000e620000000a00 */
[----:B------:R-:W5:Y:S01]  /*9450*/  LDCU.64 UR4, c[0x4][0x10] ;  /* 0x01000200ff0477ac */ /* 0x000f620008000a00 */
[----:B--2---:R-:W-:Y:S01]  /*9460*/  MOV R5, UR9 ;  /* 0x0000000900057c02 */ /* 0x004fe20008000f00 */
[----:B------:R-:W-:Y:S01]  /*9470*/  IMAD.U32 R4, RZ, RZ, UR8 ;  /* 0x00000008ff047e24 */ /* 0x000fe2000f8e00ff */
[----:B---3--:R-:W-:Y:S01]  /*9480*/  MOV R7, UR7 ;  /* 0x0000000700077c02 */ /* 0x008fe20008000f00 */
[----:B------:R-:W-:Y:S01]  /*9490*/  IMAD.U32 R6, RZ, RZ, UR6 ;  /* 0x00000006ff067e24 */ /* 0x000fe2000f8e00ff */
[----:B-----5:R-:W-:Y:S01]  /*94a0*/  MOV R11, UR5 ;  /* 0x00000005000b7c02 */ /* 0x020fe20008000f00 */
[----:B------:R-:W-:Y:S02]  /*94b0*/  IMAD.U32 R10, RZ, RZ, UR4 ;  /* 0x00000004ff0a7e24 */ /* 0x000fe4000f8e00ff */
[----:B------:R-:W-:Y:S07]  /*94c0*/  LEPC R20, `(.L_x_168) ;  /* 0x000000001014794e */ /* 0x000fee0000000000 */
[----:B-1--4-:R-:W-:Y:S05]  /*94d0*/  CALL.ABS.NOINC R2 ;  /* 0x0000000002007343 */ /* 0x012fea0003c00000 */
.L_x_168:
[----:B------:R-:W-:Y:S01]  /*94e0*/  ISETP.NE.AND P0, PT, R87, RZ, PT ;  /* 0x000000ff5700720c */ /* 0x000fe20003f05270 */
[----:B------:R-:W-:Y:S05]  /*94f0*/  WARPSYNC.ALL ;  /* 0x0000000000007948 */ /* 0x000fea0003800000 */
[----:B------:R-:W-:Y:S01]  /*9500*/  R2UR UR4, R39 ;  /* 0x00000000270472ca */ /* 0x000fe200000e0000 */
[----:B------:R-:W-:Y:S01]  /*9510*/  IMAD.U32 R64, R46, 0x10000, RZ ;  /* 0x000100002e407824 */ /* 0x000fe200078e00ff */
[----:B------:R-:W-:Y:S01]  /*9520*/  SHF.L.U32 R41, R44, 0x10, RZ ;  /* 0x000000102c297819 */ /* 0x000fe200000006ff */
[----:B----4-:R-:W-:Y:S01]  /*9530*/  IMAD.U32 R63, R48, 0x10000, RZ ;  /* 0x00010000303f7824 */ /* 0x010fe200078e00ff */
[----:B------:R-:W-:Y:S01]  /*9540*/  PRMT R39, R44, 0x8880, RZ ;  /* 0x000088802c277816 */ /* 0x000fe200000000ff */
[----:B-1----:R-:W-:Y:S01]  /*9550*/  IMAD.U32 R53, R50, 0x10000, RZ ;  /* 0x0001000032357824 */ /* 0x002fe200078e00ff */
[----:B------:R-:W-:Y:S01]  /*9560*/  SHF.L.U32 R42, R44, 0x8, RZ ;  /* 0x000000082c2a7819 */ /* 0x000fe200000006ff */
[----:B------:R-:W-:Y:S01]  /*9570*/  BSSY.RECONVERGENT B0, `(.L_x_169) ;  /* 0x00000a1000007945 */ /* 0x000fe20003800200 */
[----:B------:R-:W-:Y:S02]  /*9580*/  SHF.R.S32.HI R41, RZ, 0x18, R41 ;  /* 0x00000018ff297819 */ /* 0x000fe40000011429 */
[----:B------:R-:W-:Y:S02]  /*9590*/  SHF.R.S32.HI R42, RZ, 0x18, R42 ;  /* 0x00000018ff2a7819 */ /* 0x000fe4000001142a */
[----:B------:R-:W-:Y:S01]  /*95a0*/  SHF.R.S32.HI R43, RZ, 0x18, R44 ;  /* 0x00000018ff2b7819 */ /* 0x000fe2000001142c */
[----:B------:R-:W1:Y:S01]  /*95b0*/  LDTM.x32 R4, tmem[UR4+0x20] ;  /* 0x00002004000479ee */ /* 0x000e6200082c0000 */
[----:B------:R-:W-:Y:S01]  /*95c0*/  NOP ;  /* 0x0000000000007918 */ /* 0x000fe20000000000 */
[----:B------:R-:W-:Y:S02]  /*95d0*/  IADD3 R80, PT, PT, R80, 0x3b0, RZ ;  /* 0x000003b050507810 */ /* 0x000fe40007ffe0ff */
[C---:B------:R-:W-:Y:S02]  /*95e0*/  PRMT R69, R45.reuse, 0x8880, RZ ;  /* 0x000088802d457816 */ /* 0x040fe400000000ff */
[----:B------:R-:W-:Y:S02]  /*95f0*/  LOP3.LUT R80, R80, 0xfefffff8, RZ, 0xc0, !PT ;  /* 0xfefffff850507812 */ /* 0x000fe400078ec0ff */
[----:B------:R-:W-:Y:S02]  /*9600*/  SHF.L.U32 R68, R45, 0x10, RZ ;  /* 0x000000102d447819 */ /* 0x000fe400000006ff */
[----:B-1----:R1:W-:Y:S01]  /*9610*/  SYNCS.ARRIVE.TRANS64.RED.A1T0 RZ, [R80+URZ], RZ ;  /* 0x000000ff50ff79a7 */ /* 0x0023e200081004ff */
[----:B------:R-:W-:Y:S02]  /*9620*/  SHF.R.S32.HI R44, RZ, 0x18, R45 ;  /* 0x00000018ff2c7819 */ /* 0x000fe4000001142d */
[----:B------:R-:W-:Y:S02]  /*9630*/  PRMT R66, R46, 0x8880, RZ ;  /* 0x000088802e427816 */ /* 0x000fe400000000ff */
[C---:B------:R-:W-:Y:S02]  /*9640*/  PRMT R60, R47.reuse, 0x8880, RZ ;  /* 0x000088802f3c7816 */ /* 0x040fe400000000ff */
[C---:B------:R-:W-:Y:S02]  /*9650*/  SHF.L.U32 R59, R47.reuse, 0x10, RZ ;  /* 0x000000102f3b7819 */ /* 0x040fe400000006ff */
[----:B------:R-:W-:Y:S02]  /*9660*/  SHF.L.U32 R58, R47, 0x8, RZ ;  /* 0x000000082f3a7819 */ /* 0x000fe400000006ff */
[C---:B------:R-:W-:Y:S02]  /*9670*/  PRMT R65, R48.reuse, 0x8880, RZ ;  /* 0x0000888030417816 */ /* 0x040fe400000000ff */
[----:B------:R-:W-:Y:S01]  /*9680*/  SHF.L.U32 R62, R48, 0x8, RZ ;  /* 0x00000008303e7819 */ /* 0x000fe200000006ff */
[C---:B------:R-:W-:Y:S01]  /*9690*/  IMAD R0, R38.reuse, R4, RZ ;  /* 0x0000000426007224 */ /* 0x040fe200078e02ff */
[----:B------:R-:W-:Y:S01]  /*96a0*/  SHF.R.S32.HI R4, RZ, 0x18, R68 ;  /* 0x00000018ff047819 */ /* 0x000fe20000011444 */
[C---:B------:R-:W-:Y:S01]  /*96b0*/  IMAD R2, R38.reuse, R5, RZ ;  /* 0x0000000526027224 */ /* 0x040fe200078e02ff */
[C---:B------:R-:W-:Y:S01]  /*96c0*/  PRMT R57, R49.reuse, 0x8880, RZ ;  /* 0x0000888031397816 */ /* 0x040fe200000000ff */
[C---:B------:R-:W-:Y:S01]  /*96d0*/  IMAD R3, R38.reuse, R6, RZ ;  /* 0x0000000626037224 */ /* 0x040fe200078e02ff */
[----:B------:R-:W-:Y:S01]  /*96e0*/  SHF.L.U32 R56, R49, 0x10, RZ ;  /* 0x0000001031387819 */ /* 0x000fe200000006ff */
[----:B------:R-:W-:Y:S01]  /*96f0*/  IMAD R0, R39, R40, R0 ;  /* 0x0000002827007224 */ /* 0x000fe200078e0200 */
[----:B------:R-:W-:Y:S01]  /*9700*/  MOV R39, R66 ;  /* 0x0000004200277202 */ /* 0x000fe20000000f00 */
[----:B------:R-:W-:Y:S01]  /*9710*/  IMAD R7, R38, R7, RZ ;  /* 0x0000000726077224 */ /* 0x000fe200078e02ff */
[----:B------:R-:W-:Y:S01]  /*9720*/  SHF.L.U32 R55, R49, 0x8, RZ ;  /* 0x0000000831377819 */ /* 0x000fe200000006ff */
[-C--:B------:R-:W-:Y:S01]  /*9730*/  IMAD R2, R41, R40.reuse, R2 ;  /* 0x0000002829027224 */ /* 0x080fe200078e0202 */
[----:B------:R-:W-:Y:S01]  /*9740*/  SHF.R.S32.HI R41, RZ, 0x18, R48 ;  /* 0x00000018ff297819 */ /* 0x000fe20000011430 */
[-C--:B------:R-:W-:Y:S01]  /*9750*/  IMAD R3, R42, R40.reuse, R3 ;  /* 0x000000282a037224 */ /* 0x080fe200078e0203 */
[----:B------:R-:W-:Y:S01]  /*9760*/  SHF.L.U32 R48, R51, 0x8, RZ ;  /* 0x0000000833307819 */ /* 0x000fe200000006ff */
[----:B------:R-:W-:Y:S01]  /*9770*/  IMAD R7, R43, R40, R7 ;  /* 0x000000282b077224 */ /* 0x000fe200078e0207 */
[----:B------:R-:W-:Y:S01]  /*9780*/  SHF.L.U32 R67, R45, 0x8, RZ ;  /* 0x000000082d437819 */ /* 0x000fe200000006ff */
[C---:B------:R-:W-:Y:S01]  /*9790*/  IMAD R8, R38.reuse, R8, RZ ;  /* 0x0000000826087224 */ /* 0x040fe200078e02ff */
[----:B------:R-:W-:Y:S01]  /*97a0*/  SHF.R.S32.HI R45, RZ, 0x18, R46 ;  /* 0x00000018ff2d7819 */ /* 0x000fe2000001142e */
[----:B------:R-:W-:Y:S01]  /*97b0*/  IMAD R9, R38, R9, RZ ;  /* 0x0000000926097224 */ /* 0x000fe200078e02ff */
[----:B------:R-:W-:Y:S01]  /*97c0*/  SHF.L.U32 R61, R46, 0x8, RZ ;  /* 0x000000082e3d7819 */ /* 0x000fe200000006ff */
[C---:B------:R-:W-:Y:S01]  /*97d0*/  IMAD R10, R38.reuse, R10, RZ ;  /* 0x0000000a260a7224 */ /* 0x040fe200078e02ff */
[----:B------:R-:W-:Y:S01]  /*97e0*/  SHF.R.S32.HI R46, RZ, 0x18, R47 ;  /* 0x00000018ff2e7819 */ /* 0x000fe2000001142f */
[C---:B------:R-:W-:Y:S01]  /*97f0*/  IMAD R11, R38.reuse, R11, RZ ;  /* 0x0000000b260b7224 */ /* 0x040fe200078e02ff */
[----:B------:R-:W-:Y:S01]  /*9800*/  SHF.R.S32.HI R42, RZ, 0x18, R49 ;  /* 0x00000018ff2a7819 */ /* 0x000fe20000011431 */
[----:B------:R-:W-:Y:S01]  /*9810*/  IMAD R6, R38, R15, RZ ;  /* 0x0000000f26067224 */ /* 0x000fe200078e02ff */
[----:B------:R-:W-:Y:S01]  /*9820*/  PRMT R54, R50, 0x8880, RZ ;  /* 0x0000888032367816 */ /* 0x000fe200000000ff */
[----:B------:R-:W-:Y:S01]  /*9830*/  IMAD R15, R38, R20, RZ ;  /* 0x00000014260f7224 */ /* 0x000fe200078e02ff */
[----:B------:R-:W-:Y:S01]  /*9840*/  SHF.L.U32 R52, R50, 0x8, RZ ;  /* 0x0000000832347819 */ /* 0x000fe200000006ff */
[C---:B------:R-:W-:Y:S01]  /*9850*/  IMAD R20, R38.reuse, R25, RZ ;  /* 0x0000001926147224 */ /* 0x040fe200078e02ff */
[----:B------:R-:W-:Y:S01]  /*9860*/  SHF.R.S32.HI R43, RZ, 0x18, R50 ;  /* 0x00000018ff2b7819 */ /* 0x000fe20000011432 */
[C---:B------:R-:W-:Y:S01]  /*9870*/  IMAD R25, R38.reuse, R30, RZ ;  /* 0x0000001e26197224 */ /* 0x040fe200078e02ff */
[C---:B------:R-:W-:Y:S01]  /*9880*/  PRMT R50, R51.reuse, 0x8880, RZ ;  /* 0x0000888033327816 */ /* 0x040fe200000000ff */
[C---:B------:R-:W-:Y:S01]  /*9890*/  IMAD R30, R38.reuse, R35, RZ ;  /* 0x00000023261e7224 */ /* 0x040fe200078e02ff */
[----:B------:R-:W-:Y:S02]  /*98a0*/  SHF.L.U32 R49, R51, 0x10, RZ ;  /* 0x0000001033317819 */ /* 0x000fe400000006ff */
[----:B------:R-:W-:Y:S02]  /*98b0*/  SHF.R.S32.HI R47, RZ, 0x18, R51 ;  /* 0x00000018ff2f7819 */ /* 0x000fe40000011433 */
[----:B------:R-:W-:Y:S01]  /*98c0*/  I2IP.S8.S32.SAT R51, R7, R3, RZ ;  /* 0x0000000307337239 */ /* 0x000fe200000014ff */
[----:B------:R-:W-:Y:S01]  /*98d0*/  IMAD.MOV.U32 R3, RZ, RZ, R69 ;  /* 0x000000ffff037224 */ /* 0x000fe200078e0045 */
[----:B------:R-:W-:Y:S01]  /*98e0*/  SHF.R.S32.HI R5, RZ, 0x18, R67 ;  /* 0x00000018ff057819 */ /* 0x000fe20000011443 */
[----:B------:R-:W-:Y:S01]  /*98f0*/  IMAD R7, R38, R16, RZ ;  /* 0x0000001026077224 */ /* 0x000fe200078e02ff */
[----:B------:R-:W-:Y:S01]  /*9900*/  IADD3 R36, PT, PT, R36, 0x1, RZ ;  /* 0x0000000124247810 */ /* 0x000fe20007ffe0ff */
[-C--:B------:R-:W-:Y:S02]  /*9910*/  IMAD R8, R3, R40.reuse, R8 ;  /* 0x0000002803087224 */ /* 0x080fe400078e0208 */
[-C--:B------:R-:W-:Y:S02]  /*9920*/  IMAD R9, R4, R40.reuse, R9 ;  /* 0x0000002804097224 */ /* 0x080fe400078e0209 */
[-C--:B------:R-:W-:Y:S02]  /*9930*/  IMAD R10, R5, R40.reuse, R10 ;  /* 0x00000028050a7224 */ /* 0x080fe400078e020a */
[----:B------:R-:W-:Y:S02]  /*9940*/  IMAD R11, R44, R40, R11 ;  /* 0x000000282c0b7224 */ /* 0x000fe400078e020b */
[C---:B------:R-:W-:Y:S02]  /*9950*/  IMAD R3, R38.reuse, R12, RZ ;  /* 0x0000000c26037224 */ /* 0x040fe400078e02ff */
[C---:B------:R-:W-:Y:S01]  /*9960*/  IMAD R12, R38.reuse, R17, RZ ;  /* 0x00000011260c7224 */ /* 0x040fe200078e02ff */
[----:B------:R-:W-:Y:S01]  /*9970*/  I2IP.S8.S32.SAT R11, R11, R10, RZ ;  /* 0x0000000a0b0b7239 */ /* 0x000fe200000014ff */
[C---:B------:R-:W-:Y:S01]  /*9980*/  IMAD R17, R38.reuse, R22, RZ ;  /* 0x0000001626117224 */ /* 0x040fe200078e02ff */
[----:B------:R-:W-:Y:S01]  /*9990*/  SHF.R.S32.HI R10, RZ, 0x18, R64 ;  /* 0x00000018ff0a7819 */ /* 0x000fe20000011440 */
[C---:B------:R-:W-:Y:S02]  /*99a0*/  IMAD R22, R38.reuse, R27, RZ ;  /* 0x0000001b26167224 */ /* 0x040fe400078e02ff */
[----:B------:R-:W-:Y:S01]  /*99b0*/  IMAD R27, R38, R32, RZ ;  /* 0x00000020261b7224 */ /* 0x000fe200078e02ff */
[----:B------:R-:W-:Y:S01]  /*99c0*/  I2IP.S8.S32.SAT R32, R2, R0, R51 ;  /* 0x0000000002207239 */ /* 0x000fe20000001433 */
[C---:B------:R-:W-:Y:S01]  /*99d0*/  IMAD R4, R38.reuse, R13, RZ ;  /* 0x0000000d26047224 */ /* 0x040fe200078e02ff */
[----:B------:R-:W-:Y:S01]  /*99e0*/  SHF.R.S32.HI R0, RZ, 0x18, R61 ;  /* 0x00000018ff007819 */ /* 0x000fe2000001143d */
[C---:B------:R-:W-:Y:S01]  /*99f0*/  IMAD R5, R38.reuse, R14, RZ ;  /* 0x0000000e26057224 */ /* 0x040fe200078e02ff */
[----:B------:R-:W-:Y:S01]  /*9a00*/  MOV R2, R60 ;  /* 0x0000003c00027202 */ /* 0x000fe20000000f00 */
[C---:B------:R-:W-:Y:S02]  /*9a10*/  IMAD R13, R38.reuse, R18, RZ ;  /* 0x00000012260d7224 */ /* 0x040fe400078e02ff */
[----:B------:R-:W-:Y:S02]  /*9a20*/  IMAD R3, R39, R40, R3 ;  /* 0x0000002827037224 */ /* 0x000fe400078e0203 */
[C---:B------:R-:W-:Y:S02]  /*9a30*/  IMAD R18, R38.reuse, R23, RZ ;  /* 0x0000001726127224 */ /* 0x040fe400078e02ff */
[----:B------:R-:W-:Y:S02]  /*9a40*/  IMAD R23, R38, R28, RZ ;  /* 0x0000001c26177224 */ /* 0x000fe400078e02ff */
[----:B------:R-:W-:Y:S02]  /*9a50*/  IMAD R4, R10, R40, R4 ;  /* 0x000000280a047224 */ /* 0x000fe400078e0204 */
[----:B------:R-:W-:Y:S01]  /*9a60*/  IMAD R28, R38, R33, RZ ;  /* 0x00000021261c7224 */ /* 0x000fe200078e02ff */
[----:B------:R-:W-:Y:S01]  /*9a70*/  I2IP.S8.S32.SAT R33, R9, R8, R11 ;  /* 0x0000000809217239 */ /* 0x000fe2000000140b */
[-C--:B------:R-:W-:Y:S01]  /*9a80*/  IMAD R5, R0, R40.reuse, R5 ;  /* 0x0000002800057224 */ /* 0x080fe200078e0205 */
[----:B------:R-:W-:Y:S01]  /*9a90*/  SHF.R.S32.HI R8, RZ, 0x18, R59 ;  /* 0x00000018ff087819 */ /* 0x000fe2000001143b */
[-C--:B------:R-:W-:Y:S01]  /*9aa0*/  IMAD R6, R45, R40.reuse, R6 ;  /* 0x000000282d067224 */ /* 0x080fe200078e0206 */
[----:B------:R-:W-:Y:S01]  /*9ab0*/  SHF.R.S32.HI R9, RZ, 0x18, R58 ;  /* 0x00000018ff097819 */ /* 0x000fe2000001143a */
[-C--:B------:R-:W-:Y:S01]  /*9ac0*/  IMAD R7, R2, R40.reuse, R7 ;  /* 0x0000002802077224 */ /* 0x080fe200078e0207 */
[----:B------:R-:W-:Y:S01]  /*9ad0*/  MOV R0, R65 ;  /* 0x0000004100007202 */ /* 0x000fe20000000f00 */
[----:B------:R-:W-:Y:S01]  /*9ae0*/  IMAD R14, R38, R19, RZ ;  /* 0x00000013260e7224 */ /* 0x000fe200078e02ff */
[----:B------:R-:W-:Y:S01]  /*9af0*/  I2IP.S8.S32.SAT R5, R6, R5, RZ ;  /* 0x0000000506057239 */ /* 0x000fe200000014ff */
[-C--:B------:R-:W-:Y:S01]  /*9b00*/  IMAD R12, R8, R40.reuse, R12 ;  /* 0x00000028080c7224 */ /* 0x080fe200078e020c */
[----:B------:R-:W-:Y:S01]  /*9b10*/  SHF.R.S32.HI R2, RZ, 0x18, R63 ;  /* 0x00000018ff027819 */ /* 0x000fe2000001143f */
[-C--:B------:R-:W-:Y:S01]  /*9b20*/  IMAD R13, R9, R40.reuse, R13 ;  /* 0x00000028090d7224 */ /* 0x080fe200078e020d */
[----:B------:R-:W-:Y:S01]  /*9b30*/  SHF.R.S32.HI R8, RZ, 0x18, R62 ;  /* 0x00000018ff087819 */ /* 0x000fe2000001143e */
[----:B------:R-:W-:Y:S02]  /*9b40*/  IMAD R16, R38, R21, RZ ;  /* 0x0000001526107224 */ /* 0x000fe400078e02ff */
[-C--:B------:R-:W-:Y:S02]  /*9b50*/  IMAD R14, R46, R40.reuse, R14 ;  /* 0x000000282e0e7224 */ /* 0x080fe400078e020e */
[-C--:B------:R-:W-:Y:S02]  /*9b60*/  IMAD R15, R0, R40.reuse, R15 ;  /* 0x00000028000f7224 */ /* 0x080fe400078e020f */
[----:B------:R-:W-:Y:S01]  /*9b70*/  IMAD R16, R2, R40, R16 ;  /* 0x0000002802107224 */ /* 0x000fe200078e0210 */
[----:B------:R-:W-:Y:S01]  /*9b80*/  I2IP.S8.S32.SAT R13, R14, R13, RZ ;  /* 0x0000000d0e0d7239 */ /* 0x000fe200000014ff */
[C---:B------:R-:W-:Y:S01]  /*9b90*/  IMAD R19, R38.reuse, R24, RZ ;  /* 0x0000001826137224 */ /* 0x040fe200078e02ff */
[----:B------:R-:W-:Y:S01]  /*9ba0*/  SHF.R.S32.HI R2, RZ, 0x18, R56 ;  /* 0x00000018ff027819 */ /* 0x000fe20000011438 */
[----:B------:R-:W-:Y:S01]  /*9bb0*/  IMAD R24, R38, R29, RZ ;  /* 0x0000001d26187224 */ /* 0x000fe200078e02ff */
[----:B------:R-:W-:Y:S01]  /*9bc0*/  I2IP.S8.S32.SAT R35, R12, R7, R13 ;  /* 0x000000070c237239 */ /* 0x000fe2000000140d */
[----:B------:R-:W-:Y:S02]  /*9bd0*/  IMAD R17, R8, R40, R17 ;  /* 0x0000002808117224 */ /* 0x000fe400078e0211 */
[----:B------:R-:W-:Y:S02]  /*9be0*/  IMAD.MOV.U32 R0, RZ, RZ, R57 ;  /* 0x000000ffff007224 */ /* 0x000fe400078e0039 */
[----:B------:R-:W-:Y:S01]  /*9bf0*/  IMAD R29, R38, R34, RZ ;  /* 0x00000022261d7224 */ /* 0x000fe200078e02ff */
[----:B------:R-:W-:Y:S01]  /*9c00*/  I2IP.S8.S32.SAT R34, R4, R3, R5 ;  /* 0x0000000304227239 */ /* 0x000fe20000001405 */
[-C--:B------:R-:W-:Y:S01]  /*9c10*/  IMAD R18, R41, R40.reuse, R18 ;  /* 0x0000002829127224 */ /* 0x080fe200078e0212 */
[----:B------:R-:W-:Y:S01]  /*9c20*/  SHF.R.S32.HI R3, RZ, 0x18, R55 ;  /* 0x00000018ff037819 */ /* 0x000fe20000011437 */
[----:B------:R-:W-:Y:S01]  /*9c30*/  IMAD R19, R0, R40, R19 ;  /* 0x0000002800137224 */ /* 0x000fe200078e0213 */
[----:B------:R-:W-:Y:S01]  /*9c40*/  MOV R0, R54 ;  /* 0x0000003600007202 */ /* 0x000fe20000000f00 */
[----:B------:R1:W-:Y:S01]  /*9c50*/  STS.128 [R74+UR44+0x3500], R32 ;  /* 0x003500204a007988 */ /* 0x0003e20008000c2c */
        /* <DEDUP_REMOVED lines=8> */
[----:B------:R-:W-:Y:S01]  /*9ce0*/  I2IP.S8.S32.SAT R16, R16, R15, R17 ;  /* 0x0000000f10107239 */ /* 0x000fe20000001411 */
[-C--:B------:R-:W-:Y:S01]  /*9cf0*/  IMAD R23, R0, R40.reuse, R23 ;  /* 0x0000002800177224 */ /* 0x080fe200078e0217 */
[----:B------:R-:W-:Y:S01]  /*9d00*/  SHF.R.S32.HI R0, RZ, 0x18, R52 ;  /* 0x00000018ff007819 */ /* 0x000fe20000011434 */
[----:B------:R-:W-:Y:S01]  /*9d10*/  IMAD R24, R2, R40, R24 ;  /* 0x0000002802187224 */ /* 0x000fe200078e0218 */
[----:B------:R-:W-:Y:S01]  /*9d20*/  MOV R2, R50 ;  /* 0x0000003200027202 */ /* 0x000fe20000000f00 */
[----:B------:R-:W-:Y:S01]  /*9d30*/  IMAD R26, R38, R31, RZ ;  /* 0x0000001f261a7224 */ /* 0x000fe200078e02ff */
[----:B------:R-:W-:Y:S01]  /*9d40*/  I2IP.S8.S32.SAT R17, R22, R21, RZ ;  /* 0x0000001516117239 */ /* 0x000fe200000014ff */
[-C--:B------:R-:W-:Y:S02]  /*9d50*/  IMAD R25, R0, R40.reuse, R25 ;  /* 0x0000002800197224 */ /* 0x080fe400078e0219 */
[-C--:B------:R-:W-:Y:S01]  /*9d60*/  IMAD R26, R43, R40.reuse, R26 ;  /* 0x000000282b1a7224 */ /* 0x080fe200078e021a */
[----:B------:R-:W-:Y:S01]  /*9d70*/  I2IP.S8.S32.SAT R17, R20, R19, R17 ;  /* 0x0000001314117239 */ /* 0x000fe20000001411 */
[-C--:B------:R-:W-:Y:S02]  /*9d80*/  IMAD R27, R2, R40.reuse, R27 ;  /* 0x00000028021b7224 */ /* 0x080fe400078e021b */
[-C--:B------:R-:W-:Y:S01]  /*9d90*/  IMAD R28, R3, R40.reuse, R28 ;  /* 0x00000028031c7224 */ /* 0x080fe200078e021c */
[----:B------:R-:W-:Y:S01]  /*9da0*/  I2IP.S8.S32.SAT R18, R26, R25, RZ ;  /* 0x000000191a127239 */ /* 0x000fe200000014ff */
[-C--:B------:R-:W-:Y:S02]  /*9db0*/  IMAD R29, R4, R40.reuse, R29 ;  /* 0x00000028041d7224 */ /* 0x080fe400078e021d */
[----:B------:R-:W-:Y:S01]  /*9dc0*/  IMAD R30, R47, R40, R30 ;  /* 0x000000282f1e7224 */ /* 0x000fe200078e021e */
[----:B------:R-:W-:Y:S04]  /*9dd0*/  I2IP.S8.S32.SAT R18, R24, R23, R18 ;  /* 0x0000001718127239 */ /* 0x000fe80000001412 */
[----:B------:R-:W-:Y:S04]  /*9de0*/  I2IP.S8.S32.SAT R29, R30, R29, RZ ;  /* 0x0000001d1e1d7239 */ /* 0x000fe800000014ff */
[----:B------:R-:W-:Y:S05]  /*9df0*/  I2IP.S8.S32.SAT R19, R28, R27, R29 ;  /* 0x0000001b1c137239 */ /* 0x000fea000000141d */
        /* <DEDUP_REMOVED lines=10> */
[----:B------:R-:W-:Y:S02]  /*9ea0*/  UIADD3 UR13, UPT, UPT, UR49, 0x20, URZ ;  /* 0x00000020310d7890 */ /* 0x000fe4000fffe0ff */
[----:B------:R-:W-:Y:S01]  /*9eb0*/  UIADD3 UR12, UPT, UPT, UR44, 0x3500, URZ ;  /* 0x000035002c0c7890 */ /* 0x000fe2000fffe0ff */
[----:B------:R-:W-:Y:S01]  /*9ec0*/  UMOV UR14, UR50 ;  /* 0x00000032000e7c82 */ /* 0x000fe20008000000 */
[----:B------:R-:W-:Y:S01]  /*9ed0*/  UMOV UR15, UR36 ;  /* 0x00000024000f7c82 */ /* 0x000fe20008000000 */
[----:B------:R-:W-:Y:S02]  /*9ee0*/  UIADD3 UR9, UPT, UPT, UR49, 0x60, URZ ;  /* 0x0000006031097890 */ /* 0x000fe4000fffe0ff */
[----:B------:R-:W-:Y:S01]  /*9ef0*/  UIADD3 UR8, UPT, UPT, UR44, 0x3d00, URZ ;  /* 0x00003d002c087890 */ /* 0x000fe2000fffe0ff */
[----:B------:R-:W-:Y:S01]  /*9f00*/  UMOV UR10, UR50 ;  /* 0x00000032000a7c82 */ /* 0x000fe20008000000 */
[----:B------:R-:W-:Y:S01]  /*9f10*/  UMOV UR11, UR36 ;  /* 0x00000024000b7c82 */ /* 0x000fe20008000000 */
[----:B--2---:R-:W-:Y:S04]  /*9f20*/  UIADD3 UR4, UP0, UPT, UR6, 0x680, URZ ;  /* 0x0000068006047890 */ /* 0x004fe8000ff1e0ff */
[----:B------:R-:W-:Y:S09]  /*9f30*/  UIADD3.X UR5, UPT, UPT, URZ, UR7, URZ, UP0, !UPT ;  /* 0x00000007ff057290 */ /* 0x000ff200087fe4ff */
[----:B------:R2:W-:Y:S01]  /*9f40*/  UTMASTG.3D [UR12], [UR4] ;  /* 0x0000000c040073b5 */ /* 0x0005e20008010000 */
[----:B------:R2:W-:Y:S01]  /*9f50*/  UTMASTG.3D [UR8], [UR4] ;  /* 0x00000008040073b5 */ /* 0x0005e20008010000 */
[----:B------:R0:W-:Y:S01]  /*9f60*/  UTMACMDFLUSH ;  /* 0x00000000000079b7 */ /* 0x0001e20000000000 */
[----:B--2---:R-:W-:Y:S04]  /*9f70*/  DEPBAR.LE SB0, 0x1 ;  /* 0x000080400000791a */ /* 0x004fe80000000000 */
.L_x_170:
[----:B------:R-:W-:Y:S05]  /*9f80*/  BSYNC.RECONVERGENT B0 ;  /* 0x0000000000007941 */ /* 0x000fea0003800200 */
.L_x_169:
[----:B------:R-:W-:Y:S01]  /*9f90*/  R2UR UR4, R78 ;  /* 0x000000004e0472ca */ /* 0x000fe200000e0000 */
[----:B------:R-:W-:Y:S01]  /*9fa0*/  BAR.SYNC.DEFER_BLOCKING 0x1, 0x80 ;  /* 0x0042000000007b1d */ /* 0x000fe20000010000 */
[----:B------:R-:W-:Y:S01]  /*9fb0*/  ISETP.NE.AND P0, PT, R81, 0x2, PT ;  /* 0x000000025100780c */ /* 0x000fe20003f05270 */
[----:B------:R-:W-:Y:S01]  /*9fc0*/  UISETP.NE.AND UP0, UPT, UR45, URZ, UPT ;  /* 0x000000ff2d00728c */ /* 0x000fe2000bf05270 */
[----:B------:R-:W-:Y:S01]  /*9fd0*/  ISETP.NE.AND P1, PT, R36, 0x4, PT ;  /* 0x000000042400780c */ /* 0x000fe20003f25270 */
[----:B------:R-:W-:Y:S01]  /*9fe0*/  UIADD3 UR31, UPT, UPT, UR38, UR63, URZ ;  /* 0x0000003f261f7290 */ /* 0x000fe2000fffe0ff */
[----:B------:R-:W-:Y:S02]  /*9ff0*/  SEL R2, RZ, 0x1, P0 ;  /* 0x00000001ff027807 */ /* 0x000fe40000000000 */
[----:B------:R-:W-:Y:S02]  /*a000*/  SEL R0, RZ, 0x1, P1 ;  /* 0x00000001ff007807 */ /* 0x000fe40000800000 */
[----:B------:R-:W-:Y:S02]  /*a010*/  LOP3.LUT R84, R84, R2, RZ, 0x3c, !PT ;  /* 0x0000000254547212 */ /* 0x000fe400078e3cff */
[----:B------:R-:W-:Y:S01]  /*a020*/  LOP3.LUT R85, R85, R0, RZ, 0x3c, !PT ;  /* 0x0000000055557212 */ /* 0x000fe200078e3cff */
[----:B------:R-:W-:Y:S01]  /*a030*/  UIADD3 UR30, UPT, UPT, UR37, UR4, URZ ;  /* 0x00000004251e7290 */ /* 0x000fe2000fffe0ff */
[----:B------:R-:W-:Y:S02]  /*a040*/  SEL R81, R81, RZ, P0 ;  /* 0x000000ff51517207 */ /* 0x000fe40000000000 */
[----:B------:R-:W-:Y:S01]  /*a050*/  SEL R36, R36, RZ, P1 ;  /* 0x000000ff24247207 */ /* 0x000fe20000800000 */
[----:B------:R-:W-:Y:S01]  /*a060*/  UMOV UR36, UR59 ;  /* 0x0000003b00247c82 */ /* 0x000fe20008000000 */
[----:B------:R-:W-:Y:S07]  /*a070*/  BRA.U UP0, `(.L_x_171) ;  /* 0xffffffd5005c7547 */ /* 0x000fee000b83ffff */
[----:B------:R-:W-:Y:S05]  /*a080*/  EXIT ;  /* 0x000000000000794d */ /* 0x000fea0003800000 */
.L_x_25:
[----:B--2---:R2:W3:Y:S02]  /*a090*/  SYNCS.PHASECHK.TRANS64.TRYWAIT P0, [R0+URZ+0x3e0], R2 ;  /* 0x0003e002000075a7 */ /* 0x0044e400080011ff */
[----:B---3--:R-:W-:Y:S05]  /*a0a0*/  @!P0 NANOSLEEP.SYNCS 0x989680 ;  /* 0x009896800000895d */ /* 0x008fea0003900000 */
[----:B------:R-:W3:Y:S02]  /*a0b0*/  @!P0 SYNCS.PHASECHK.TRANS64 P0, [R0+URZ+0x3e0], R2 ;  /* 0x0003e002000085a7 */ /* 0x000ee400080010ff */
[----:B---3--:R-:W-:Y:S05]  /*a0c0*/  @!P0 BRA `(.L_x_25) ;  /* 0xfffffffc00f08947 */ /* 0x008fea000383ffff */
[----:B------:R-:W-:Y:S05]  /*a0d0*/  BRA `(.L_x_172) ;  /* 0xffffff7c00e87947 */ /* 0x000fea000383ffff */
.L_x_28:
[----:B-1----:R-:W-:-:S07]  /*a0e0*/  MOV R0, UR33 ;  /* 0x0000002100007c02 */ /* 0x002fce0008000f00 */
.L_x_173:
[----:B-1----:R1:W2:Y:S02]  /*a0f0*/  SYNCS.PHASECHK.TRANS64.TRYWAIT P0, [R0+URZ+0x1a0], R3 ;  /* 0x0001a003000075a7 */ /* 0x0022a400080011ff */
[----:B--2---:R-:W-:Y:S05]  /*a100*/  @!P0 NANOSLEEP.SYNCS 0x989680 ;  /* 0x009896800000895d */ /* 0x004fea0003900000 */
[----:B------:R-:W2:Y:S02]  /*a110*/  @!P0 SYNCS.PHASECHK.TRANS64 P0, [R0+URZ+0x1a0], R3 ;  /* 0x0001a003000085a7 */ /* 0x000ea400080010ff */
[----:B--2---:R-:W-:Y:S05]  /*a120*/  @!P0 BRA `(.L_x_173) ;  /* 0xfffffffc00f08947 */ /* 0x004fea000383ffff */
[----:B------:R-:W-:Y:S05]  /*a130*/  BRA `(.L_x_27) ;  /* 0xffffff80003c7947 */ /* 0x000fea000383ffff */
.L_x_35:
[----:B-1----:R-:W-:-:S07]  /*a140*/  MOV R0, UR17 ;  /* 0x0000001100007c02 */ /* 0x002fce0008000f00 */
.L_x_174:
[----:B-1----:R1:W2:Y:S02]  /*a150*/  SYNCS.PHASECHK.TRANS64.TRYWAIT P0, [R0+URZ+0x1a0], R3 ;  /* 0x0001a003000075a7 */ /* 0x0022a400080011ff */
[----:B--2---:R-:W-:Y:S05]  /*a160*/  @!P0 NANOSLEEP.SYNCS 0x989680 ;  /* 0x009896800000895d */ /* 0x004fea0003900000 */
[----:B------:R-:W2:Y:S02]  /*a170*/  @!P0 SYNCS.PHASECHK.TRANS64 P0, [R0+URZ+0x1a0], R3 ;  /* 0x0001a003000085a7 */ /* 0x000ea400080010ff */
[----:B--2---:R-:W-:Y:S05]  /*a180*/  @!P0 BRA `(.L_x_174) ;  /* 0xfffffffc00f08947 */ /* 0x004fea000383ffff */
[----:B------:R-:W-:Y:S05]  /*a190*/  BRA `(.L_x_34) ;  /* 0xffffff8000fc7947 */ /* 0x000fea000383ffff */
.L_x_40:
[----:B-1----:R1:W2:Y:S02]  /*a1a0*/  SYNCS.PHASECHK.TRANS64.TRYWAIT P0, [R3+URZ+0x370], R0 ;  /* 0x00037000030075a7 */ /* 0x0022a400080011ff */
[----:B--2---:R-:W-:Y:S05]  /*a1b0*/  @!P0 NANOSLEEP.SYNCS 0x989680 ;  /* 0x009896800000895d */ /* 0x004fea0003900000 */
[----:B------:R-:W2:Y:S02]  /*a1c0*/  @!P0 SYNCS.PHASECHK.TRANS64 P0, [R3+URZ+0x370], R0 ;  /* 0x00037000030085a7 */ /* 0x000ea400080010ff */
[----:B--2---:R-:W-:Y:S05]  /*a1d0*/  @!P0 BRA `(.L_x_40) ;  /* 0xfffffffc00f08947 */ /* 0x004fea000383ffff */
[----:B------:R-:W-:Y:S05]  /*a1e0*/  BRA `(.L_x_175) ;  /* 0xffffff8400a47947 */ /* 0x000fea000383ffff */
.L_x_44:
[----:B------:R-:W-:-:S07]  /*a1f0*/  MOV R0, UR4 ;  /* 0x0000000400007c02 */ /* 0x000fce0008000f00 */
.L_x_176:
[----:B-1----:R1:W2:Y:S02]  /*a200*/  SYNCS.PHASECHK.TRANS64.TRYWAIT P0, [R0+URZ], R2 ;  /* 0x00000002000075a7 */ /* 0x0022a400080011ff */
[----:B--2---:R-:W-:Y:S05]  /*a210*/  @!P0 NANOSLEEP.SYNCS 0x989680 ;  /* 0x009896800000895d */ /* 0x004fea0003900000 */
[----:B------:R-:W2:Y:S02]  /*a220*/  @!P0 SYNCS.PHASECHK.TRANS64 P0, [R0+URZ], R2 ;  /* 0x00000002000085a7 */ /* 0x000ea400080010ff */
[----:B--2---:R-:W-:Y:S05]  /*a230*/  @!P0 BRA `(.L_x_176) ;  /* 0xfffffffc00f08947 */ /* 0x004fea000383ffff */
[----:B------:R-:W-:Y:S05]  /*a240*/  BRA `(.L_x_177) ;  /* 0xffffff8c004c7947 */ /* 0x000fea000383ffff */
.L_x_45:
[----:B------:R-:W-:-:S07]  /*a250*/  MOV R0, UR5 ;  /* 0x0000000500007c02 */ /* 0x000fce0008000f00 */
.L_x_178:
[----:B-1----:R1:W2:Y:S02]  /*a260*/  SYNCS.PHASECHK.TRANS64.TRYWAIT P0, [R0+URZ], R3 ;  /* 0x00000003000075a7 */ /* 0x0022a400080011ff */
[----:B--2---:R-:W-:Y:S05]  /*a270*/  @!P0 NANOSLEEP.SYNCS 0x989680 ;  /* 0x009896800000895d */ /* 0x004fea0003900000 */
[----:B------:R-:W2:Y:S02]  /*a280*/  @!P0 SYNCS.PHASECHK.TRANS64 P0, [R0+URZ], R3 ;  /* 0x00000003000085a7 */ /* 0x000ea400080010ff */
[----:B--2---:R-:W-:Y:S05]  /*a290*/  @!P0 BRA `(.L_x_178) ;  /* 0xfffffffc00f08947 */ /* 0x004fea000383ffff */
[----:B------:R-:W-:Y:S05]  /*a2a0*/  BRA `(.L_x_179) ;  /* 0xffffff8c00587947 */ /* 0x000fea000383ffff */
.L_x_46:
[----:B------:R-:W-:-:S07]  /*a2b0*/  MOV R0, UR5 ;  /* 0x0000000500007c02 */ /* 0x000fce0008000f00 */
.L_x_180:
[----:B-1----:R1:W2:Y:S02]  /*a2c0*/  SYNCS.PHASECHK.TRANS64.TRYWAIT P0, [R0+URZ], R3 ;  /* 0x00000003000075a7 */ /* 0x0022a400080011ff */
[----:B--2---:R-:W-:Y:S05]  /*a2d0*/  @!P0 NANOSLEEP.SYNCS 0x989680 ;  /* 0x009896800000895d */ /* 0x004fea0003900000 */
[----:B------:R-:W2:Y:S02]  /*a2e0*/  @!P0 SYNCS.PHASECHK.TRANS64 P0, [R0+URZ], R3 ;  /* 0x00000003000085a7 */ /* 0x000ea400080010ff */
[----:B--2---:R-:W-:Y:S05]  /*a2f0*/  @!P0 BRA `(.L_x_180) ;  /* 0xfffffffc00f08947 */ /* 0x004fea000383ffff */
[----:B------:R-:W-:Y:S05]  /*a300*/  BRA `(.L_x_181) ;  /* 0xffffff8c00647947 */ /* 0x000fea000383ffff */
.L_x_47:
[----:B------:R-:W-:-:S07]  /*a310*/  MOV R0, UR5 ;  /* 0x0000000500007c02 */ /* 0x000fce0008000f00 */
.L_x_182:
[----:B-1----:R1:W2:Y:S02]  /*a320*/  SYNCS.PHASECHK.TRANS64.TRYWAIT P0, [R0+URZ], R3 ;  /* 0x00000003000075a7 */ /* 0x0022a400080011ff */
[----:B--2---:R-:W-:Y:S05]  /*a330*/  @!P0 NANOSLEEP.SYNCS 0x989680 ;  /* 0x009896800000895d */ /* 0x004fea0003900000 */
[----:B------:R-:W2:Y:S02]  /*a340*/  @!P0 SYNCS.PHASECHK.TRANS64 P0, [R0+URZ], R3 ;  /* 0x00000003000085a7 */ /* 0x000ea400080010ff */
[----:B--2---:R-:W-:Y:S05]  /*a350*/  @!P0 BRA `(.L_x_182) ;  /* 0xfffffffc00f08947 */ /* 0x004fea000383ffff */
[----:B------:R-:W-:Y:S05]  /*a360*/  BRA `(.L_x_183) ;  /* 0xffffff8c00707947 */ /* 0x000fea000383ffff */
.L_x_48:
[----:B------:R-:W-:-:S07]  /*a370*/  MOV R0, UR5 ;  /* 0x0000000500007c02 */ /* 0x000fce0008000f00 */
.L_x_184:
[----:B-1----:R1:W2:Y:S02]  /*a380*/  SYNCS.PHASECHK.TRANS64.TRYWAIT P0, [R0+URZ], R3 ;  /* 0x00000003000075a7 */ /* 0x0022a400080011ff */
[----:B--2---:R-:W-:Y:S05]  /*a390*/  @!P0 NANOSLEEP.SYNCS 0x989680 ;  /* 0x009896800000895d */ /* 0x004fea0003900000 */
[----:B------:R-:W2:Y:S02]  /*a3a0*/  @!P0 SYNCS.PHASECHK.TRANS64 P0, [R0+URZ], R3 ;  /* 0x00000003000085a7 */ /* 0x000ea400080010ff */
[----:B--2---:R-:W-:Y:S05]  /*a3b0*/  @!P0 BRA `(.L_x_184) ;  /* 0xfffffffc00f08947 */ /* 0x004fea000383ffff */
[----:B------:R-:W-:Y:S05]  /*a3c0*/  BRA `(.L_x_185) ;  /* 0xffffff8c007c7947 */ /* 0x000fea000383ffff */
.L_x_49:
[----:B------:R-:W-:-:S07]  /*a3d0*/  MOV R0, UR5 ;  /* 0x0000000500007c02 */ /* 0x000fce0008000f00 */
.L_x_186:
[----:B-1----:R1:W2:Y:S02]  /*a3e0*/  SYNCS.PHASECHK.TRANS64.TRYWAIT P0, [R0+URZ], R3 ;  /* 0x00000003000075a7 */ /* 0x0022a400080011ff */
[----:B--2---:R-:W-:Y:S05]  /*a3f0*/  @!P0 NANOSLEEP.SYNCS 0x989680 ;  /* 0x009896800000895d */ /* 0x004fea0003900000 */
[----:B------:R-:W2:Y:S02]  /*a400*/  @!P0 SYNCS.PHASECHK.TRANS64 P0, [R0+URZ], R3 ;  /* 0x00000003000085a7 */ /* 0x000ea400080010ff */
[----:B--2---:R-:W-:Y:S05]  /*a410*/  @!P0 BRA `(.L_x_186) ;  /* 0xfffffffc00f08947 */ /* 0x004fea000383ffff */
[----:B------:R-:W-:Y:S05]  /*a420*/  BRA `(.L_x_187) ;  /* 0xffffff8c00887947 */ /* 0x000fea000383ffff */
.L_x_50:
[----:B------:R-:W-:-:S07]  /*a430*/  MOV R0, UR5 ;  /* 0x0000000500007c02 */ /* 0x000fce0008000f00 */
.L_x_188:
[----:B-1----:R1:W2:Y:S02]  /*a440*/  SYNCS.PHASECHK.TRANS64.TRYWAIT P0, [R0+URZ], R3 ;  /* 0x00000003000075a7 */ /* 0x0022a400080011ff */
[----:B--2---:R-:W-:Y:S05]  /*a450*/  @!P0 NANOSLEEP.SYNCS 0x989680 ;  /* 0x009896800000895d */ /* 0x004fea0003900000 */
[----:B------:R-:W2:Y:S02]  /*a460*/  @!P0 SYNCS.PHASECHK.TRANS64 P0, [R0+URZ], R3 ;  /* 0x00000003000085a7 */ /* 0x000ea400080010ff */
[----:B--2---:R-:W-:Y:S05]  /*a470*/  @!P0 BRA `(.L_x_188) ;  /* 0xfffffffc00f08947 */ /* 0x004fea000383ffff */
[----:B------:R-:W-:Y:S05]  /*a480*/  BRA `(.L_x_189) ;  /* 0xffffff8c00947947 */ /* 0x000fea000383ffff */
.L_x_51:
[----:B------:R-:W-:-:S07]  /*a490*/  MOV R0, UR5 ;  /* 0x0000000500007c02 */ /* 0x000fce0008000f00 */
.L_x_190:
[----:B-1----:R1:W2:Y:S02]  /*a4a0*/  SYNCS.PHASECHK.TRANS64.TRYWAIT P0, [R0+URZ], R3 ;  /* 0x00000003000075a7 */ /* 0x0022a400080011ff */
[----:B--2---:R-:W-:Y:S05]  /*a4b0*/  @!P0 NANOSLEEP.SYNCS 0x989680 ;  /* 0x009896800000895d */ /* 0x004fea0003900000 */
[----:B------:R-:W2:Y:S02]  /*a4c0*/  @!P0 SYNCS.PHASECHK.TRANS64 P0, [R0+URZ], R3 ;  /* 0x00000003000085a7 */ /* 0x000ea400080010ff */
[----:B--2---:R-:W-:Y:S05]  /*a4d0*/  @!P0 BRA `(.L_x_190) ;  /* 0xfffffffc00f08947 */ /* 0x004fea000383ffff */
[----:B------:R-:W-:Y:S05]  /*a4e0*/  BRA `(.L_x_191) ;  /* 0xffffff8c00a07947 */ /* 0x000fea000383ffff */
.L_x_52:
[----:B------:R-:W-:-:S07]  /*a4f0*/  MOV R0, UR5 ;  /* 0x0000000500007c02 */ /* 0x000fce0008000f00 */
.L_x_192:
[----:B-1----:R1:W2:Y:S02]  /*a500*/  SYNCS.PHASECHK.TRANS64.TRYWAIT P0, [R0+URZ], R3 ;  /* 0x00000003000075a7 */ /* 0x0022a400080011ff */
[----:B--2---:R-:W-:Y:S05]  /*a510*/  @!P0 NANOSLEEP.SYNCS 0x989680 ;  /* 0x009896800000895d */ /* 0x004fea0003900000 */
[----:B------:R-:W2:Y:S02]  /*a520*/  @!P0 SYNCS.PHASECHK.TRANS64 P0, [R0+URZ], R3 ;  /* 0x00000003000085a7 */ /* 0x000ea400080010ff */
[----:B--2---:R-:W-:Y:S05]  /*a530*/  @!P0 BRA `(.L_x_192) ;  /* 0xfffffffc00f08947 */ /* 0x004fea000383ffff */
[----:B------:R-:W-:Y:S05]  /*a540*/  BRA `(.L_x_193) ;  /* 0xffffff8c00ac7947 */ /* 0x000fea000383ffff */
.L_x_53:
[----:B------:R-:W-:-:S07]  /*a550*/  MOV R0, UR5 ;  /* 0x0000000500007c02 */ /* 0x000fce0008000f00 */
.L_x_194:
[----:B-1----:R1:W2:Y:S02]  /*a560*/  SYNCS.PHASECHK.TRANS64.TRYWAIT P0, [R0+URZ], R3 ;  /* 0x00000003000075a7 */ /* 0x0022a400080011ff */
[----:B--2---:R-:W-:Y:S05]  /*a570*/  @!P0 NANOSLEEP.SYNCS 0x989680 ;  /* 0x009896800000895d */ /* 0x004fea0003900000 */
[----:B------:R-:W2:Y:S02]  /*a580*/  @!P0 SYNCS.PHASECHK.TRANS64 P0, [R0+URZ], R3 ;  /* 0x00000003000085a7 */ /* 0x000ea400080010ff */
[----:B--2---:R-:W-:Y:S05]  /*a590*/  @!P0 BRA `(.L_x_194) ;  /* 0xfffffffc00f08947 */ /* 0x004fea000383ffff */
[----:B------:R-:W-:Y:S05]  /*a5a0*/  BRA `(.L_x_195) ;  /* 0xffffff8c00b87947 */ /* 0x000fea000383ffff */
.L_x_54:
[----:B------:R-:W-:-:S07]  /*a5b0*/  MOV R0, UR5 ;  /* 0x0000000500007c02 */ /* 0x000fce0008000f00 */
.L_x_196:
[----:B-1----:R1:W2:Y:S02]  /*a5c0*/  SYNCS.PHASECHK.TRANS64.TRYWAIT P0, [R0+URZ], R3 ;  /* 0x00000003000075a7 */ /* 0x0022a400080011ff */
[----:B--2---:R-:W-:Y:S05]  /*a5d0*/  @!P0 NANOSLEEP.SYNCS 0x989680 ;  /* 0x009896800000895d */ /* 0x004fea0003900000 */
[----:B------:R-:W2:Y:S02]  /*a5e0*/  @!P0 SYNCS.PHASECHK.TRANS64 P0, [R0+URZ], R3 ;  /* 0x00000003000085a7 */ /* 0x000ea400080010ff */
[----:B--2---:R-:W-:Y:S05]  /*a5f0*/  @!P0 BRA `(.L_x_196) ;  /* 0xfffffffc00f08947 */ /* 0x004fea000383ffff */
[----:B------:R-:W-:Y:S05]  /*a600*/  BRA `(.L_x_197) ;  /* 0xffffff8c00c47947 */ /* 0x000fea000383ffff */
.L_x_55:
[----:B------:R-:W-:-:S07]  /*a610*/  MOV R0, UR5 ;  /* 0x0000000500007c02 */ /* 0x000fce0008000f00 */
.L_x_198:
[----:B-1----:R1:W2:Y:S02]  /*a620*/  SYNCS.PHASECHK.TRANS64.TRYWAIT P0, [R0+URZ], R3 ;  /* 0x00000003000075a7 */ /* 0x0022a400080011ff */
[----:B--2---:R-:W-:Y:S05]  /*a630*/  @!P0 NANOSLEEP.SYNCS 0x989680 ;  /* 0x009896800000895d */ /* 0x004fea0003900000 */
[----:B------:R-:W2:Y:S02]  /*a640*/  @!P0 SYNCS.PHASECHK.TRANS64 P0, [R0+URZ], R3 ;  /* 0x00000003000085a7 */ /* 0x000ea400080010ff */
[----:B--2---:R-:W-:Y:S05]  /*a650*/  @!P0 BRA `(.L_x_198) ;  /* 0xfffffffc00f08947 */ /* 0x004fea000383ffff */
[----:B------:R-:W-:Y:S05]  /*a660*/  BRA `(.L_x_199) ;  /* 0xffffff8c00d07947 */ /* 0x000fea000383ffff */
.L_x_56:
[----:B------:R-:W-:-:S07]  /*a670*/  MOV R0, UR5 ;  /* 0x0000000500007c02 */ /* 0x000fce0008000f00 */
.L_x_200:
[----:B-1----:R1:W2:Y:S02]  /*a680*/  SYNCS.PHASECHK.TRANS64.TRYWAIT P0, [R0+URZ], R3 ;  /* 0x00000003000075a7 */ /* 0x0022a400080011ff */
[----:B--2---:R-:W-:Y:S05]  /*a690*/  @!P0 NANOSLEEP.SYNCS 0x989680 ;  /* 0x009896800000895d */ /* 0x004fea0003900000 */
[----:B------:R-:W2:Y:S02]  /*a6a0*/  @!P0 SYNCS.PHASECHK.TRANS64 P0, [R0+URZ], R3 ;  /* 0x00000003000085a7 */ /* 0x000ea400080010ff */
[----:B--2---:R-:W-:Y:S05]  /*a6b0*/  @!P0 BRA `(.L_x_200) ;  /* 0xfffffffc00f08947 */ /* 0x004fea000383ffff */
[----:B------:R-:W-:Y:S05]  /*a6c0*/  BRA `(.L_x_201) ;  /* 0xffffff8c00dc7947 */ /* 0x000fea000383ffff */
.L_x_57:
[----:B------:R-:W-:-:S07]  /*a6d0*/  MOV R0, UR5 ;  /* 0x0000000500007c02 */ /* 0x000fce0008000f00 */
.L_x_202:
[----:B-1----:R1:W2:Y:S02]  /*a6e0*/  SYNCS.PHASECHK.TRANS64.TRYWAIT P0, [R0+URZ], R3 ;  /* 0x00000003000075a7 */ /* 0x0022a400080011ff */
[----:B--2---:R-:W-:Y:S05]  /*a6f0*/  @!P0 NANOSLEEP.SYNCS 0x989680 ;  /* 0x009896800000895d */ /* 0x004fea0003900000 */
[----:B------:R-:W2:Y:S02]  /*a700*/  @!P0 SYNCS.PHASECHK.TRANS64 P0, [R0+URZ], R3 ;  /* 0x00000003000085a7 */ /* 0x000ea400080010ff */
[----:B--2---:R-:W-:Y:S05]  /*a710*/  @!P0 BRA `(.L_x_202) ;  /* 0xfffffffc00f08947 */ /* 0x004fea000383ffff */
[----:B------:R-:W-:Y:S05]  /*a720*/  BRA `(.L_x_203) ;  /* 0xffffff8c00e87947 */ /* 0x000fea000383ffff */
.L_x_58:
[----:B------:R-:W-:-:S07]  /*a730*/  MOV R0, UR5 ;  /* 0x0000000500007c02 */ /* 0x000fce0008000f00 */
.L_x_204:
[----:B-1----:R1:W2:Y:S02]  /*a740*/  SYNCS.PHASECHK.TRANS64.TRYWAIT P0, [R0+URZ], R3 ;  /* 0x00000003000075a7 */ /* 0x0022a400080011ff */
[----:B--2---:R-:W-:Y:S05]  /*a750*/  @!P0 NANOSLEEP.SYNCS 0x989680 ;  /* 0x009896800000895d */ /* 0x004fea0003900000 */
[----:B------:R-:W2:Y:S02]  /*a760*/  @!P0 SYNCS.PHASECHK.TRANS64 P0, [R0+URZ], R3 ;  /* 0x00000003000085a7 */ /* 0x000ea400080010ff */
[----:B--2---:R-:W-:Y:S05]  /*a770*/  @!P0 BRA `(.L_x_204) ;  /* 0xfffffffc00f08947 */ /* 0x004fea000383ffff */
[----:B------:R-:W-:Y:S05]  /*a780*/  BRA `(.L_x_205) ;  /* 0xffffff8c00f47947 */ /* 0x000fea000383ffff */
.L_x_59:
[----:B------:R-:W-:-:S07]  /*a790*/  MOV R0, UR5 ;  /* 0x0000000500007c02 */ /* 0x000fce0008000f00 */
.L_x_206:
[----:B-1----:R1:W2:Y:S02]  /*a7a0*/  SYNCS.PHASECHK.TRANS64.TRYWAIT P0, [R0+URZ], R3 ;  /* 0x00000003000075a7 */ /* 0x0022a400080011ff */
[----:B--2---:R-:W-:Y:S05]  /*a7b0*/  @!P0 NANOSLEEP.SYNCS 0x989680 ;  /* 0x009896800000895d */ /* 0x004fea0003900000 */
[----:B------:R-:W2:Y:S02]  /*a7c0*/  @!P0 SYNCS.PHASECHK.TRANS64 P0, [R0+URZ], R3 ;  /* 0x00000003000085a7 */ /* 0x000ea400080010ff */
[----:B--2---:R-:W-:Y:S05]  /*a7d0*/  @!P0 BRA `(.L_x_206) ;  /* 0xfffffffc00f08947 */ /* 0x004fea000383ffff */
[----:B------:R-:W-:Y:S05]  /*a7e0*/  BRA `(.L_x_207) ;  /* 0xffffff9000007947 */ /* 0x000fea000383ffff */
.L_x_60:
[----:B------:R-:W-:-:S07]  /*a7f0*/  MOV R0, UR5 ;  /* 0x0000000500007c02 */ /* 0x000fce0008000f00 */
.L_x_208:
[----:B-1----:R1:W2:Y:S02]  /*a800*/  SYNCS.PHASECHK.TRANS64.TRYWAIT P0, [R0+URZ], R3 ;  /* 0x00000003000075a7 */ /* 0x0022a400080011ff */
[----:B--2---:R-:W-:Y:S05]  /*a810*/  @!P0 NANOSLEEP.SYNCS 0x989680 ;  /* 0x009896800000895d */ /* 0x004fea0003900000 */
[----:B------:R-:W2:Y:S02]  /*a820*/  @!P0 SYNCS.PHASECHK.TRANS64 P0, [R0+URZ], R3 ;  /* 0x00000003000085a7 */ /* 0x000ea400080010ff */
[----:B--2---:R-:W-:Y:S05]  /*a830*/  @!P0 BRA `(.L_x_208) ;  /* 0xfffffffc00f08947 */ /* 0x004fea000383ffff */
[----:B------:R-:W-:Y:S05]  /*a840*/  BRA `(.L_x_209) ;  /* 0xffffff90000c7947 */ /* 0x000fea000383ffff */
.L_x_61:
[----:B------:R-:W-:-:S07]  /*a850*/  MOV R0, UR5 ;  /* 0x0000000500007c02 */ /* 0x000fce0008000f00 */
.L_x_210:
[----:B-1----:R1:W2:Y:S02]  /*a860*/  SYNCS.PHASECHK.TRANS64.TRYWAIT P0, [R0+URZ], R3 ;  /* 0x00000003000075a7 */ /* 0x0022a400080011ff */
[----:B--2---:R-:W-:Y:S05]  /*a870*/  @!P0 NANOSLEEP.SYNCS 0x989680 ;  /* 0x009896800000895d */ /* 0x004fea0003900000 */
[----:B------:R-:W2:Y:S02]  /*a880*/  @!P0 SYNCS.PHASECHK.TRANS64 P0, [R0+URZ], R3 ;  /* 0x00000003000085a7 */ /* 0x000ea400080010ff */
[----:B--2---:R-:W-:Y:S05]  /*a890*/  @!P0 BRA `(.L_x_210) ;  /* 0xfffffffc00f08947 */ /* 0x004fea000383ffff */
[----:B------:R-:W-:Y:S05]  /*a8a0*/  BRA `(.L_x_211) ;  /* 0xffffff9000187947 */ /* 0x000fea000383ffff */
.L_x_62:
[----:B------:R-:W-:-:S07]  /*a8b0*/  MOV R0, UR5 ;  /* 0x0000000500007c02 */ /* 0x000fce0008000f00 */
.L_x_212:
[----:B-1----:R1:W2:Y:S02]  /*a8c0*/  SYNCS.PHASECHK.TRANS64.TRYWAIT P0, [R0+URZ], R3 ;  /* 0x00000003000075a7 */ /* 0x0022a400080011ff */
[----:B--2---:R-:W-:Y:S05]  /*a8d0*/  @!P0 NANOSLEEP.SYNCS 0x989680 ;  /* 0x009896800000895d */ /* 0x004fea0003900000 */
[----:B------:R-:W2:Y:S02]  /*a8e0*/  @!P0 SYNCS.PHASECHK.TRANS64 P0, [R0+URZ], R3 ;  /* 0x00000003000085a7 */ /* 0x000ea400080010ff */
[----:B--2---:R-:W-:Y:S05]  /*a8f0*/  @!P0 BRA `(.L_x_212) ;  /* 0xfffffffc00f08947 */ /* 0x004fea000383ffff */
[----:B------:R-:W-:Y:S05]  /*a900*/  BRA `(.L_x_213) ;  /* 0xffffff9000247947 */ /* 0x000fea000383ffff */
.L_x_63:
[----:B------:R-:W-:-:S07]  /*a910*/  MOV R0, UR5 ;  /* 0x0000000500007c02 */ /* 0x000fce0008000f00 */
.L_x_214:
[----:B-1----:R1:W2:Y:S02]  /*a920*/  SYNCS.PHASECHK.TRANS64.TRYWAIT P0, [R0+URZ], R3 ;  /* 0x00000003000075a7 */ /* 0x0022a400080011ff */
[----:B--2---:R-:W-:Y:S05]  /*a930*/  @!P0 NANOSLEEP.SYNCS 0x989680 ;  /* 0x009896800000895d */ /* 0x004fea0003900000 */
[----:B------:R-:W2:Y:S02]  /*a940*/  @!P0 SYNCS.PHASECHK.TRANS64 P0, [R0+URZ], R3 ;  /* 0x00000003000085a7 */ /* 0x000ea400080010ff */
[----:B--2---:R-:W-:Y:S05]  /*a950*/  @!P0 BRA `(.L_x_214) ;  /* 0xfffffffc00f08947 */ /* 0x004fea000383ffff */
[----:B------:R-:W-:Y:S05]  /*a960*/  BRA `(.L_x_215) ;  /* 0xffffff9000307947 */ /* 0x000fea000383ffff */
.L_x_64:
[----:B------:R-:W-:-:S07]  /*a970*/  MOV R0, UR5 ;  /* 0x0000000500007c02 */ /* 0x000fce0008000f00 */
.L_x_216:
[----:B-1----:R1:W2:Y:S02]  /*a980*/  SYNCS.PHASECHK.TRANS64.TRYWAIT P0, [R0+URZ], R3 ;  /* 0x00000003000075a7 */ /* 0x0022a400080011ff */
[----:B--2---:R-:W-:Y:S05]  /*a990*/  @!P0 NANOSLEEP.SYNCS 0x989680 ;  /* 0x009896800000895d */ /* 0x004fea0003900000 */
[----:B------:R-:W2:Y:S02]  /*a9a0*/  @!P0 SYNCS.PHASECHK.TRANS64 P0, [R0+URZ], R3 ;  /* 0x00000003000085a7 */ /* 0x000ea400080010ff */
[----:B--2---:R-:W-:Y:S05]  /*a9b0*/  @!P0 BRA `(.L_x_216) ;  /* 0xfffffffc00f08947 */ /* 0x004fea000383ffff */
[----:B------:R-:W-:Y:S05]  /*a9c0*/  BRA `(.L_x_217) ;  /* 0xffffff90003c7947 */ /* 0x000fea000383ffff */
.L_x_65:
[----:B------:R-:W-:-:S07]  /*a9d0*/  MOV R0, UR5 ;  /* 0x0000000500007c02 */ /* 0x000fce0008000f00 */
.L_x_218:
[----:B-1----:R1:W2:Y:S02]  /*a9e0*/  SYNCS.PHASECHK.TRANS64.TRYWAIT P0, [R0+URZ], R3 ;  /* 0x00000003000075a7 */ /* 0x0022a400080011ff */
[----:B--2---:R-:W-:Y:S05]  /*a9f0*/  @!P0 NANOSLEEP.SYNCS 0x989680 ;  /* 0x009896800000895d */ /* 0x004fea0003900000 */
[----:B------:R-:W2:Y:S02]  /*aa00*/  @!P0 SYNCS.PHASECHK.TRANS64 P0, [R0+URZ], R3 ;  /* 0x00000003000085a7 */ /* 0x000ea400080010ff */
[----:B--2---:R-:W-:Y:S05]  /*aa10*/  @!P0 BRA `(.L_x_218) ;  /* 0xfffffffc00f08947 */ /* 0x004fea000383ffff */
[----:B------:R-:W-:Y:S05]  /*aa20*/  BRA `(.L_x_219) ;  /* 0xffffff9000487947 */ /* 0x000fea000383ffff */
.L_x_66:
[----:B------:R-:W-:-:S07]  /*aa30*/  MOV R0, UR5 ;  /* 0x0000000500007c02 */ /* 0x000fce0008000f00 */
.L_x_220:
[----:B-1----:R1:W2:Y:S02]  /*aa40*/  SYNCS.PHASECHK.TRANS64.TRYWAIT P0, [R0+URZ], R3 ;  /* 0x00000003000075a7 */ /* 0x0022a400080011ff */
[----:B--2---:R-:W-:Y:S05]  /*aa50*/  @!P0 NANOSLEEP.SYNCS 0x989680 ;  /* 0x009896800000895d */ /* 0x004fea0003900000 */
[----:B------:R-:W2:Y:S02]  /*aa60*/  @!P0 SYNCS.PHASECHK.TRANS64 P0, [R0+URZ], R3 ;  /* 0x00000003000085a7 */ /* 0x000ea400080010ff */
[----:B--2---:R-:W-:Y:S05]  /*aa70*/  @!P0 BRA `(.L_x_220) ;  /* 0xfffffffc00f08947 */ /* 0x004fea000383ffff */
[----:B------:R-:W-:Y:S05]  /*aa80*/  BRA `(.L_x_221) ;  /* 0xffffff9000547947 */ /* 0x000fea000383ffff */
.L_x_67:
[----:B------:R-:W-:-:S07]  /*aa90*/  MOV R0, UR5 ;  /* 0x0000000500007c02 */ /* 0x000fce0008000f00 */
.L_x_222:
[----:B-1----:R1:W2:Y:S02]  /*aaa0*/  SYNCS.PHASECHK.TRANS64.TRYWAIT P0, [R0+URZ], R3 ;  /* 0x00000003000075a7 */ /* 0x0022a400080011ff */
[----:B--2---:R-:W-:Y:S05]  /*aab0*/  @!P0 NANOSLEEP.SYNCS 0x989680 ;  /* 0x009896800000895d */ /* 0x004fea0003900000 */
[----:B------:R-:W2:Y:S02]  /*aac0*/  @!P0 SYNCS.PHASECHK.TRANS64 P0, [R0+URZ], R3 ;  /* 0x00000003000085a7 */ /* 0x000ea400080010ff */
[----:B--2---:R-:W-:Y:S05]  /*aad0*/  @!P0 BRA `(.L_x_222) ;  /* 0xfffffffc00f08947 */ /* 0x004fea000383ffff */
[----:B------:R-:W-:Y:S05]  /*aae0*/  BRA `(.L_x_223) ;  /* 0xffffff9000607947 */ /* 0x000fea000383ffff */
.L_x_68:
[----:B------:R-:W-:-:S07]  /*aaf0*/  MOV R0, UR5 ;  /* 0x0000000500007c02 */ /* 0x000fce0008000f00 */
.L_x_224:
[----:B-1----:R1:W2:Y:S02]  /*ab00*/  SYNCS.PHASECHK.TRANS64.TRYWAIT P0, [R0+URZ], R3 ;  /* 0x00000003000075a7 */ /* 0x0022a400080011ff */
[----:B--2---:R-:W-:Y:S05]  /*ab10*/  @!P0 NANOSLEEP.SYNCS 0x989680 ;  /* 0x009896800000895d */ /* 0x004fea0003900000 */
[----:B------:R-:W2:Y:S02]  /*ab20*/  @!P0 SYNCS.PHASECHK.TRANS64 P0, [R0+URZ], R3 ;  /* 0x00000003000085a7 */ /* 0x000ea400080010ff */
[----:B--2---:R-:W-:Y:S05]  /*ab30*/  @!P0 BRA `(.L_x_224) ;  /* 0xfffffffc00f08947 */ /* 0x004fea000383ffff */
[----:B------:R-:W-:Y:S05]  /*ab40*/  BRA `(.L_x_225) ;  /* 0xffffff90006c7947 */ /* 0x000fea000383ffff */
.L_x_69:
[----:B------:R-:W-:-:S07]  /*ab50*/  MOV R0, UR5 ;  /* 0x0000000500007c02 */ /* 0x000fce0008000f00 */
.L_x_226:
[----:B-1----:R1:W2:Y:S02]  /*ab60*/  SYNCS.PHASECHK.TRANS64.TRYWAIT P0, [R0+URZ], R3 ;  /* 0x00000003000075a7 */ /* 0x0022a400080011ff */
[----:B--2---:R-:W-:Y:S05]  /*ab70*/  @!P0 NANOSLEEP.SYNCS 0x989680 ;  /* 0x009896800000895d */ /* 0x004fea0003900000 */
[----:B------:R-:W2:Y:S02]  /*ab80*/  @!P0 SYNCS.PHASECHK.TRANS64 P0, [R0+URZ], R3 ;  /* 0x00000003000085a7 */ /* 0x000ea400080010ff */
[----:B--2---:R-:W-:Y:S05]  /*ab90*/  @!P0 BRA `(.L_x_226) ;  /* 0xfffffffc00f08947 */ /* 0x004fea000383ffff */
[----:B------:R-:W-:Y:S05]  /*aba0*/  BRA `(.L_x_227) ;  /* 0xffffff9000787947 */ /* 0x000fea000383ffff */
.L_x_70:
[----:B------:R-:W-:-:S07]  /*abb0*/  MOV R0, UR5 ;  /* 0x0000000500007c02 */ /* 0x000fce0008000f00 */
.L_x_228:
[----:B-1----:R1:W2:Y:S02]  /*abc0*/  SYNCS.PHASECHK.TRANS64.TRYWAIT P0, [R0+URZ], R3 ;  /* 0x00000003000075a7 */ /* 0x0022a400080011ff */
[----:B--2---:R-:W-:Y:S05]  /*abd0*/  @!P0 NANOSLEEP.SYNCS 0x989680 ;  /* 0x009896800000895d */ /* 0x004fea0003900000 */
[----:B------:R-:W2:Y:S02]  /*abe0*/  @!P0 SYNCS.PHASECHK.TRANS64 P0, [R0+URZ], R3 ;  /* 0x00000003000085a7 */ /* 0x000ea400080010ff */
[----:B--2---:R-:W-:Y:S05]  /*abf0*/  @!P0 BRA `(.L_x_228) ;  /* 0xfffffffc00f08947 */ /* 0x004fea000383ffff */
[----:B------:R-:W-:Y:S05]  /*ac00*/  BRA `(.L_x_229) ;  /* 0xffffff9000847947 */ /* 0x000fea000383ffff */
.L_x_71:
[----:B------:R-:W-:-:S07]  /*ac10*/  MOV R0, UR5 ;  /* 0x0000000500007c02 */ /* 0x000fce0008000f00 */
.L_x_230:
[----:B-1----:R1:W2:Y:S02]  /*ac20*/  SYNCS.PHASECHK.TRANS64.TRYWAIT P0, [R0+URZ], R3 ;  /* 0x00000003000075a7 */ /* 0x0022a400080011ff */
[----:B--2---:R-:W-:Y:S05]  /*ac30*/  @!P0 NANOSLEEP.SYNCS 0x989680 ;  /* 0x009896800000895d */ /* 0x004fea0003900000 */
[----:B------:R-:W2:Y:S02]  /*ac40*/  @!P0 SYNCS.PHASECHK.TRANS64 P0, [R0+URZ], R3 ;  /* 0x00000003000085a7 */ /* 0x000ea400080010ff */
[----:B--2---:R-:W-:Y:S05]  /*ac50*/  @!P0 BRA `(.L_x_230) ;  /* 0xfffffffc00f08947 */ /* 0x004fea000383ffff */
[----:B------:R-:W-:Y:S05]  /*ac60*/  BRA `(.L_x_231) ;  /* 0xffffff9000907947 */ /* 0x000fea000383ffff */
.L_x_72:
[----:B------:R-:W-:-:S07]  /*ac70*/  MOV R0, UR5 ;  /* 0x0000000500007c02 */ /* 0x000fce0008000f00 */
.L_x_232:
[----:B-1----:R1:W2:Y:S02]  /*ac80*/  SYNCS.PHASECHK.TRANS64.TRYWAIT P0, [R0+URZ], R3 ;  /* 0x00000003000075a7 */ /* 0x0022a400080011ff */
[----:B--2---:R-:W-:Y:S05]  /*ac90*/  @!P0 NANOSLEEP.SYNCS 0x989680 ;  /* 0x009896800000895d */ /* 0x004fea0003900000 */
[----:B------:R-:W2:Y:S02]  /*aca0*/  @!P0 SYNCS.PHASECHK.TRANS64 P0, [R0+URZ], R3 ;  /* 0x00000003000085a7 */ /* 0x000ea400080010ff */
[----:B--2---:R-:W-:Y:S05]  /*acb0*/  @!P0 BRA `(.L_x_232) ;  /* 0xfffffffc00f08947 */ /* 0x004fea000383ffff */
[----:B------:R-:W-:Y:S05]  /*acc0*/  BRA `(.L_x_233) ;  /* 0xffffff90009c7947 */ /* 0x000fea000383ffff */
.L_x_73:
[----:B------:R-:W-:-:S07]  /*acd0*/  MOV R0, UR5 ;  /* 0x0000000500007c02 */ /* 0x000fce0008000f00 */
.L_x_234:
[----:B-1----:R1:W2:Y:S02]  /*ace0*/  SYNCS.PHASECHK.TRANS64.TRYWAIT P0, [R0+URZ], R3 ;  /* 0x00000003000075a7 */ /* 0x0022a400080011ff */
[----:B--2---:R-:W-:Y:S05]  /*acf0*/  @!P0 NANOSLEEP.SYNCS 0x989680 ;  /* 0x009896800000895d */ /* 0x004fea0003900000 */
[----:B------:R-:W2:Y:S02]  /*ad00*/  @!P0 SYNCS.PHASECHK.TRANS64 P0, [R0+URZ], R3 ;  /* 0x00000003000085a7 */ /* 0x000ea400080010ff */
[----:B--2---:R-:W-:Y:S05]  /*ad10*/  @!P0 BRA `(.L_x_234) ;  /* 0xfffffffc00f08947 */ /* 0x004fea000383ffff */
[----:B------:R-:W-:Y:S05]  /*ad20*/  BRA `(.L_x_235) ;  /* 0xffffff9000a87947 */ /* 0x000fea000383ffff */
.L_x_74:
[----:B------:R-:W-:-:S07]  /*ad30*/  MOV R0, UR5 ;  /* 0x0000000500007c02 */ /* 0x000fce0008000f00 */
.L_x_236:
[----:B-1----:R1:W2:Y:S02]  /*ad40*/  SYNCS.PHASECHK.TRANS64.TRYWAIT P0, [R0+URZ], R3 ;  /* 0x00000003000075a7 */ /* 0x0022a400080011ff */
[----:B--2---:R-:W-:Y:S05]  /*ad50*/  @!P0 NANOSLEEP.SYNCS 0x989680 ;  /* 0x009896800000895d */ /* 0x004fea0003900000 */
[----:B------:R-:W2:Y:S02]  /*ad60*/  @!P0 SYNCS.PHASECHK.TRANS64 P0, [R0+URZ], R3 ;  /* 0x00000003000085a7 */ /* 0x000ea400080010ff */
[----:B--2---:R-:W-:Y:S05]  /*ad70*/  @!P0 BRA `(.L_x_236) ;  /* 0xfffffffc00f08947 */ /* 0x004fea000383ffff */
[----:B------:R-:W-:Y:S05]  /*ad80*/  BRA `(.L_x_237) ;  /* 0xffffff9000b47947 */ /* 0x000fea000383ffff */
.L_x_75:
[----:B------:R-:W-:-:S07]  /*ad90*/  MOV R0, UR5 ;  /* 0x0000000500007c02 */ /* 0x000fce0008000f00 */
.L_x_238:
[----:B-1----:R1:W2:Y:S02]  /*ada0*/  SYNCS.PHASECHK.TRANS64.TRYWAIT P0, [R0+URZ], R3 ;  /* 0x00000003000075a7 */ /* 0x0022a400080011ff */
[----:B--2---:R-:W-:Y:S05]  /*adb0*/  @!P0 NANOSLEEP.SYNCS 0x989680 ;  /* 0x009896800000895d */ /* 0x004fea0003900000 */
[----:B------:R-:W2:Y:S02]  /*adc0*/  @!P0 SYNCS.PHASECHK.TRANS64 P0, [R0+URZ], R3 ;  /* 0x00000003000085a7 */ /* 0x000ea400080010ff */
[----:B--2---:R-:W-:Y:S05]  /*add0*/  @!P0 BRA `(.L_x_238) ;  /* 0xfffffffc00f08947 */ /* 0x004fea000383ffff */
[----:B------:R-:W-:Y:S05]  /*ade0*/  BRA `(.L_x_239) ;  /* 0xffffff9000c07947 */ /* 0x000fea000383ffff */
.L_x_76:
[----:B------:R-:W-:-:S07]  /*adf0*/  MOV R0, UR5 ;  /* 0x0000000500007c02 */ /* 0x000fce0008000f00 */
.L_x_240:
[----:B-1----:R1:W2:Y:S02]  /*ae00*/  SYNCS.PHASECHK.TRANS64.TRYWAIT P0, [R0+URZ], R3 ;  /* 0x00000003000075a7 */ /* 0x0022a400080011ff */
[----:B--2---:R-:W-:Y:S05]  /*ae10*/  @!P0 NANOSLEEP.SYNCS 0x989680 ;  /* 0x009896800000895d */ /* 0x004fea0003900000 */
[----:B------:R-:W2:Y:S02]  /*ae20*/  @!P0 SYNCS.PHASECHK.TRANS64 P0, [R0+URZ], R3 ;  /* 0x00000003000085a7 */ /* 0x000ea400080010ff */
[----:B--2---:R-:W-:Y:S05]  /*ae30*/  @!P0 BRA `(.L_x_240) ;  /* 0xfffffffc00f08947 */ /* 0x004fea000383ffff */
[----:B------:R-:W-:Y:S05]  /*ae40*/  BRA `(.L_x_241) ;  /* 0xffffff9000cc7947 */ /* 0x000fea000383ffff */
.L_x_77:
[----:B------:R-:W-:-:S07]  /*ae50*/  MOV R0, UR5 ;  /* 0x0000000500007c02 */ /* 0x000fce0008000f00 */
.L_x_242:
[----:B-1----:R1:W2:Y:S02]  /*ae60*/  SYNCS.PHASECHK.TRANS64.TRYWAIT P0, [R0+URZ], R3 ;  /* 0x00000003000075a7 */ /* 0x0022a400080011ff */
[----:B--2---:R-:W-:Y:S05]  /*ae70*/  @!P0 NANOSLEEP.SYNCS 0x989680 ;  /* 0x009896800000895d */ /* 0x004fea0003900000 */
[----:B------:R-:W2:Y:S02]  /*ae80*/  @!P0 SYNCS.PHASECHK.TRANS64 P0, [R0+URZ], R3 ;  /* 0x00000003000085a7 */ /* 0x000ea400080010ff */
[----:B--2---:R-:W-:Y:S05]  /*ae90*/  @!P0 BRA `(.L_x_242) ;  /* 0xfffffffc00f08947 */ /* 0x004fea000383ffff */
[----:B------:R-:W-:Y:S05]  /*aea0*/  BRA `(.L_x_243) ;  /* 0xffffff9000d87947 */ /* 0x000fea000383ffff */
.L_x_78:
[----:B------:R-:W-:-:S07]  /*aeb0*/  MOV R0, UR5 ;  /* 0x0000000500007c02 */ /* 0x000fce0008000f00 */
.L_x_244:
[----:B-1----:R1:W2:Y:S02]  /*aec0*/  SYNCS.PHASECHK.TRANS64.TRYWAIT P0, [R0+URZ], R3 ;  /* 0x00000003000075a7 */ /* 0x0022a400080011ff */
[----:B--2---:R-:W-:Y:S05]  /*aed0*/  @!P0 NANOSLEEP.SYNCS 0x989680 ;  /* 0x009896800000895d */ /* 0x004fea0003900000 */
[----:B------:R-:W2:Y:S02]  /*aee0*/  @!P0 SYNCS.PHASECHK.TRANS64 P0, [R0+URZ], R3 ;  /* 0x00000003000085a7 */ /* 0x000ea400080010ff */
[----:B--2---:R-:W-:Y:S05]  /*aef0*/  @!P0 BRA `(.L_x_244) ;  /* 0xfffffffc00f08947 */ /* 0x004fea000383ffff */
[----:B------:R-:W-:Y:S05]  /*af00*/  BRA `(.L_x_245) ;  /* 0xffffff9000e47947 */ /* 0x000fea000383ffff */
.L_x_79:
[----:B------:R-:W-:-:S07]  /*af10*/  MOV R0, UR5 ;  /* 0x0000000500007c02 */ /* 0x000fce0008000f00 */
.L_x_246:
[----:B-1----:R1:W2:Y:S02]  /*af20*/  SYNCS.PHASECHK.TRANS64.TRYWAIT P0, [R0+URZ], R3 ;  /* 0x00000003000075a7 */ /* 0x0022a400080011ff */
[----:B--2---:R-:W-:Y:S05]  /*af30*/  @!P0 NANOSLEEP.SYNCS 0x989680 ;  /* 0x009896800000895d */ /* 0x004fea0003900000 */
[----:B------:R-:W2:Y:S02]  /*af40*/  @!P0 SYNCS.PHASECHK.TRANS64 P0, [R0+URZ], R3 ;  /* 0x00000003000085a7 */ /* 0x000ea400080010ff */
[----:B--2---:R-:W-:Y:S05]  /*af50*/  @!P0 BRA `(.L_x_246) ;  /* 0xfffffffc00f08947 */ /* 0x004fea000383ffff */
[----:B------:R-:W-:Y:S05]  /*af60*/  BRA `(.L_x_247) ;  /* 0xffffff9000f07947 */ /* 0x000fea000383ffff */
.L_x_80:
[----:B------:R-:W-:-:S07]  /*af70*/  MOV R0, UR5 ;  /* 0x0000000500007c02 */ /* 0x000fce0008000f00 */
.L_x_248:
[----:B-1----:R1:W2:Y:S02]  /*af80*/  SYNCS.PHASECHK.TRANS64.TRYWAIT P0, [R0+URZ], R3 ;  /* 0x00000003000075a7 */ /* 0x0022a400080011ff */
[----:B--2---:R-:W-:Y:S05]  /*af90*/  @!P0 NANOSLEEP.SYNCS 0x989680 ;  /* 0x009896800000895d */ /* 0x004fea0003900000 */
[----:B------:R-:W2:Y:S02]  /*afa0*/  @!P0 SYNCS.PHASECHK.TRANS64 P0, [R0+URZ], R3 ;  /* 0x00000003000085a7 */ /* 0x000ea400080010ff */
[----:B--2---:R-:W-:Y:S05]  /*afb0*/  @!P0 BRA `(.L_x_248) ;  /* 0xfffffffc00f08947 */ /* 0x004fea000383ffff */
[----:B------:R-:W-:Y:S05]  /*afc0*/  BRA `(.L_x_249) ;  /* 0xffffff9000fc7947 */ /* 0x000fea000383ffff */
.L_x_81:
[----:B------:R-:W-:-:S07]  /*afd0*/  MOV R0, UR5 ;  /* 0x0000000500007c02 */ /* 0x000fce0008000f00 */
.L_x_250:
[----:B-1----:R1:W2:Y:S02]  /*afe0*/  SYNCS.PHASECHK.TRANS64.TRYWAIT P0, [R0+URZ], R3 ;  /* 0x00000003000075a7 */ /* 0x0022a400080011ff */
[----:B--2---:R-:W-:Y:S05]  /*aff0*/  @!P0 NANOSLEEP.SYNCS 0x989680 ;  /* 0x009896800000895d */ /* 0x004fea0003900000 */
[----:B------:R-:W2:Y:S02]  /*b000*/  @!P0 SYNCS.PHASECHK.TRANS64 P0, [R0+URZ], R3 ;  /* 0x00000003000085a7 */ /* 0x000ea400080010ff */
[----:B--2---:R-:W-:Y:S05]  /*b010*/  @!P0 BRA `(.L_x_250) ;  /* 0xfffffffc00f08947 */ /* 0x004fea000383ffff */
[----:B------:R-:W-:Y:S05]  /*b020*/  BRA `(.L_x_251) ;  /* 0xffffff9400087947 */ /* 0x000fea000383ffff */
.L_x_82:
[----:B------:R-:W-:-:S07]  /*b030*/  MOV R0, UR5 ;  /* 0x0000000500007c02 */ /* 0x000fce0008000f00 */
.L_x_252:
[----:B-1----:R1:W2:Y:S02]  /*b040*/  SYNCS.PHASECHK.TRANS64.TRYWAIT P0, [R0+URZ], R3 ;  /* 0x00000003000075a7 */ /* 0x0022a400080011ff */
[----:B--2---:R-:W-:Y:S05]  /*b050*/  @!P0 NANOSLEEP.SYNCS 0x989680 ;  /* 0x009896800000895d */ /* 0x004fea0003900000 */
[----:B------:R-:W2:Y:S02]  /*b060*/  @!P0 SYNCS.PHASECHK.TRANS64 P0, [R0+URZ], R3 ;  /* 0x00000003000085a7 */ /* 0x000ea400080010ff */
[----:B--2---:R-:W-:Y:S05]  /*b070*/  @!P0 BRA `(.L_x_252) ;  /* 0xfffffffc00f08947 */ /* 0x004fea000383ffff */
[----:B------:R-:W-:Y:S05]  /*b080*/  BRA `(.L_x_253) ;  /* 0xffffff9400147947 */ /* 0x000fea000383ffff */
.L_x_83:
[----:B------:R-:W-:-:S07]  /*b090*/  MOV R0, UR5 ;  /* 0x0000000500007c02 */ /* 0x000fce0008000f00 */
.L_x_254:
[----:B-1----:R1:W2:Y:S02]  /*b0a0*/  SYNCS.PHASECHK.TRANS64.TRYWAIT P0, [R0+URZ], R3 ;  /* 0x00000003000075a7 */ /* 0x0022a400080011ff */
[----:B--2---:R-:W-:Y:S05]  /*b0b0*/  @!P0 NANOSLEEP.SYNCS 0x989680 ;  /* 0x009896800000895d */ /* 0x004fea0003900000 */
[----:B------:R-:W2:Y:S02]  /*b0c0*/  @!P0 SYNCS.PHASECHK.TRANS64 P0, [R0+URZ], R3 ;  /* 0x00000003000085a7 */ /* 0x000ea400080010ff */
[----:B--2---:R-:W-:Y:S05]  /*b0d0*/  @!P0 BRA `(.L_x_254) ;  /* 0xfffffffc00f08947 */ /* 0x004fea000383ffff */
[----:B------:R-:W-:Y:S05]  /*b0e0*/  BRA `(.L_x_255) ;  /* 0xffffff9400207947 */ /* 0x000fea000383ffff */
.L_x_84:
[----:B------:R-:W-:-:S07]  /*b0f0*/  MOV R0, UR5 ;  /* 0x0000000500007c02 */ /* 0x000fce0008000f00 */
.L_x_256:
[----:B-1----:R1:W2:Y:S02]  /*b100*/  SYNCS.PHASECHK.TRANS64.TRYWAIT P0, [R0+URZ], R3 ;  /* 0x00000003000075a7 */ /* 0x0022a400080011ff */
[----:B--2---:R-:W-:Y:S05]  /*b110*/  @!P0 NANOSLEEP.SYNCS 0x989680 ;  /* 0x009896800000895d */ /* 0x004fea0003900000 */
[----:B------:R-:W2:Y:S02]  /*b120*/  @!P0 SYNCS.PHASECHK.TRANS64 P0, [R0+URZ], R3 ;  /* 0x00000003000085a7 */ /* 0x000ea400080010ff */
[----:B--2---:R-:W-:Y:S05]  /*b130*/  @!P0 BRA `(.L_x_256) ;  /* 0xfffffffc00f08947 */ /* 0x004fea000383ffff */
[----:B------:R-:W-:Y:S05]  /*b140*/  BRA `(.L_x_257) ;  /* 0xffffff94002c7947 */ /* 0x000fea000383ffff */
.L_x_85:
[----:B------:R-:W-:-:S07]  /*b150*/  MOV R0, UR5 ;  /* 0x0000000500007c02 */ /* 0x000fce0008000f00 */
.L_x_258:
[----:B-1----:R1:W2:Y:S02]  /*b160*/  SYNCS.PHASECHK.TRANS64.TRYWAIT P0, [R0+URZ], R3 ;  /* 0x00000003000075a7 */ /* 0x0022a400080011ff */
[----:B--2---:R-:W-:Y:S05]  /*b170*/  @!P0 NANOSLEEP.SYNCS 0x989680 ;  /* 0x009896800000895d */ /* 0x004fea0003900000 */
[----:B------:R-:W2:Y:S02]  /*b180*/  @!P0 SYNCS.PHASECHK.TRANS64 P0, [R0+URZ], R3 ;  /* 0x00000003000085a7 */ /* 0x000ea400080010ff */
[----:B--2---:R-:W-:Y:S05]  /*b190*/  @!P0 BRA `(.L_x_258) ;  /* 0xfffffffc00f08947 */ /* 0x004fea000383ffff */
[----:B------:R-:W-:Y:S05]  /*b1a0*/  BRA `(.L_x_259) ;  /* 0xffffff9400387947 */ /* 0x000fea000383ffff */
.L_x_86:
[----:B------:R-:W-:-:S07]  /*b1b0*/  MOV R0, UR5 ;  /* 0x0000000500007c02 */ /* 0x000fce0008000f00 */
.L_x_260:
[----:B-1----:R1:W2:Y:S02]  /*b1c0*/  SYNCS.PHASECHK.TRANS64.TRYWAIT P0, [R0+URZ], R3 ;  /* 0x00000003000075a7 */ /* 0x0022a400080011ff */
[----:B--2---:R-:W-:Y:S05]  /*b1d0*/  @!P0 NANOSLEEP.SYNCS 0x989680 ;  /* 0x009896800000895d */ /* 0x004fea0003900000 */
[----:B------:R-:W2:Y:S02]  /*b1e0*/  @!P0 SYNCS.PHASECHK.TRANS64 P0, [R0+URZ], R3 ;  /* 0x00000003000085a7 */ /* 0x000ea400080010ff */
[----:B--2---:R-:W-:Y:S05]  /*b1f0*/  @!P0 BRA `(.L_x_260) ;  /* 0xfffffffc00f08947 */ /* 0x004fea000383ffff */
[----:B------:R-:W-:Y:S05]  /*b200*/  BRA `(.L_x_261) ;  /* 0xffffff9400447947 */ /* 0x000fea000383ffff */
.L_x_87:
[----:B------:R-:W-:-:S07]  /*b210*/  MOV R0, UR5 ;  /* 0x0000000500007c02 */ /* 0x000fce0008000f00 */
.L_x_262:
[----:B-1----:R1:W2:Y:S02]  /*b220*/  SYNCS.PHASECHK.TRANS64.TRYWAIT P0, [R0+URZ], R3 ;  /* 0x00000003000075a7 */ /* 0x0022a400080011ff */
[----:B--2---:R-:W-:Y:S05]  /*b230*/  @!P0 NANOSLEEP.SYNCS 0x989680 ;  /* 0x009896800000895d */ /* 0x004fea0003900000 */
[----:B------:R-:W2:Y:S02]  /*b240*/  @!P0 SYNCS.PHASECHK.TRANS64 P0, [R0+URZ], R3 ;  /* 0x00000003000085a7 */ /* 0x000ea400080010ff */
[----:B--2---:R-:W-:Y:S05]  /*b250*/  @!P0 BRA `(.L_x_262) ;  /* 0xfffffffc00f08947 */ /* 0x004fea000383ffff */
[----:B------:R-:W-:Y:S05]  /*b260*/  BRA `(.L_x_263) ;  /* 0xffffff9400507947 */ /* 0x000fea000383ffff */
.L_x_88:
[----:B------:R-:W-:-:S07]  /*b270*/  MOV R0, UR5 ;  /* 0x0000000500007c02 */ /* 0x000fce0008000f00 */
.L_x_264:
[----:B-1----:R1:W2:Y:S02]  /*b280*/  SYNCS.PHASECHK.TRANS64.TRYWAIT P0, [R0+URZ], R3 ;  /* 0x00000003000075a7 */ /* 0x0022a400080011ff */
[----:B--2---:R-:W-:Y:S05]  /*b290*/  @!P0 NANOSLEEP.SYNCS 0x989680 ;  /* 0x009896800000895d */ /* 0x004fea0003900000 */
[----:B------:R-:W2:Y:S02]  /*b2a0*/  @!P0 SYNCS.PHASECHK.TRANS64 P0, [R0+URZ], R3 ;  /* 0x00000003000085a7 */ /* 0x000ea400080010ff */
[----:B--2---:R-:W-:Y:S05]  /*b2b0*/  @!P0 BRA `(.L_x_264) ;  /* 0xfffffffc00f08947 */ /* 0x004fea000383ffff */
[----:B------:R-:W-:Y:S05]  /*b2c0*/  BRA `(.L_x_265) ;  /* 0xffffff94005c7947 */ /* 0x000fea000383ffff */
.L_x_89:
[----:B------:R-:W-:-:S07]  /*b2d0*/  MOV R0, UR5 ;  /* 0x0000000500007c02 */ /* 0x000fce0008000f00 */
.L_x_266:
[----:B-1----:R1:W2:Y:S02]  /*b2e0*/  SYNCS.PHASECHK.TRANS64.TRYWAIT P0, [R0+URZ], R3 ;  /* 0x00000003000075a7 */ /* 0x0022a400080011ff */
[----:B--2---:R-:W-:Y:S05]  /*b2f0*/  @!P0 NANOSLEEP.SYNCS 0x989680 ;  /* 0x009896800000895d */ /* 0x004fea0003900000 */
[----:B------:R-:W2:Y:S02]  /*b300*/  @!P0 SYNCS.PHASECHK.TRANS64 P0, [R0+URZ], R3 ;  /* 0x00000003000085a7 */ /* 0x000ea400080010ff */
[----:B--2---:R-:W-:Y:S05]  /*b310*/  @!P0 BRA `(.L_x_266) ;  /* 0xfffffffc00f08947 */ /* 0x004fea000383ffff */
[----:B------:R-:W-:Y:S05]  /*b320*/  BRA `(.L_x_267) ;  /* 0xffffff9400687947 */ /* 0x000fea000383ffff */
.L_x_90:
[----:B------:R-:W-:-:S07]  /*b330*/  MOV R0, UR5 ;  /* 0x0000000500007c02 */ /* 0x000fce0008000f00 */
.L_x_268:
[----:B-1----:R1:W2:Y:S02]  /*b340*/  SYNCS.PHASECHK.TRANS64.TRYWAIT P0, [R0+URZ], R3 ;  /* 0x00000003000075a7 */ /* 0x0022a400080011ff */
[----:B--2---:R-:W-:Y:S05]  /*b350*/  @!P0 NANOSLEEP.SYNCS 0x989680 ;  /* 0x009896800000895d */ /* 0x004fea0003900000 */
[----:B------:R-:W2:Y:S02]  /*b360*/  @!P0 SYNCS.PHASECHK.TRANS64 P0, [R0+URZ], R3 ;  /* 0x00000003000085a7 */ /* 0x000ea400080010ff */
[----:B--2---:R-:W-:Y:S05]  /*b370*/  @!P0 BRA `(.L_x_268) ;  /* 0xfffffffc00f08947 */ /* 0x004fea000383ffff */
[----:B------:R-:W-:Y:S05]  /*b380*/  BRA `(.L_x_269) ;  /* 0xffffff9400747947 */ /* 0x000fea000383ffff */
.L_x_91:
[----:B------:R-:W-:-:S07]  /*b390*/  MOV R0, UR5 ;  /* 0x0000000500007c02 */ /* 0x000fce0008000f00 */
.L_x_270:
[----:B-1----:R1:W2:Y:S02]  /*b3a0*/  SYNCS.PHASECHK.TRANS64.TRYWAIT P0, [R0+URZ], R3 ;  /* 0x00000003000075a7 */ /* 0x0022a400080011ff */
[----:B--2---:R-:W-:Y:S05]  /*b3b0*/  @!P0 NANOSLEEP.SYNCS 0x989680 ;  /* 0x009896800000895d */ /* 0x004fea0003900000 */
[----:B------:R-:W2:Y:S02]  /*b3c0*/  @!P0 SYNCS.PHASECHK.TRANS64 P0, [R0+URZ], R3 ;  /* 0x00000003000085a7 */ /* 0x000ea400080010ff */
[----:B--2---:R-:W-:Y:S05]  /*b3d0*/  @!P0 BRA `(.L_x_270) ;  /* 0xfffffffc00f08947 */ /* 0x004fea000383ffff */
[----:B------:R-:W-:Y:S05]  /*b3e0*/  BRA `(.L_x_271) ;  /* 0xffffff9400807947 */ /* 0x000fea000383ffff */
.L_x_92:
[----:B------:R-:W-:-:S07]  /*b3f0*/  MOV R0, UR5 ;  /* 0x0000000500007c02 */ /* 0x000fce0008000f00 */
.L_x_272:
[----:B-1----:R1:W2:Y:S02]  /*b400*/  SYNCS.PHASECHK.TRANS64.TRYWAIT P0, [R0+URZ], R3 ;  /* 0x00000003000075a7 */ /* 0x0022a400080011ff */
[----:B--2---:R-:W-:Y:S05]  /*b410*/  @!P0 NANOSLEEP.SYNCS 0x989680 ;  /* 0x009896800000895d */ /* 0x004fea0003900000 */
[----:B------:R-:W2:Y:S02]  /*b420*/  @!P0 SYNCS.PHASECHK.TRANS64 P0, [R0+URZ], R3 ;  /* 0x00000003000085a7 */ /* 0x000ea400080010ff */
[----:B--2---:R-:W-:Y:S05]  /*b430*/  @!P0 BRA `(.L_x_272) ;  /* 0xfffffffc00f08947 */ /* 0x004fea000383ffff */
[----:B------:R-:W-:Y:S05]  /*b440*/  BRA `(.L_x_273) ;  /* 0xffffff94008c7947 */ /* 0x000fea000383ffff */
.L_x_93:
[----:B------:R-:W-:-:S07]  /*b450*/  MOV R0, UR5 ;  /* 0x0000000500007c02 */ /* 0x000fce0008000f00 */
.L_x_274:
[----:B-1----:R1:W2:Y:S02]  /*b460*/  SYNCS.PHASECHK.TRANS64.TRYWAIT P0, [R0+URZ], R3 ;  /* 0x00000003000075a7 */ /* 0x0022a400080011ff */
[----:B--2---:R-:W-:Y:S05]  /*b470*/  @!P0 NANOSLEEP.SYNCS 0x989680 ;  /* 0x009896800000895d */ /* 0x004fea0003900000 */
[----:B------:R-:W2:Y:S02]  /*b480*/  @!P0 SYNCS.PHASECHK.TRANS64 P0, [R0+URZ], R3 ;  /* 0x00000003000085a7 */ /* 0x000ea400080010ff */
[----:B--2---:R-:W-:Y:S05]  /*b490*/  @!P0 BRA `(.L_x_274) ;  /* 0xfffffffc00f08947 */ /* 0x004fea000383ffff */
[----:B------:R-:W-:Y:S05]  /*b4a0*/  BRA `(.L_x_275) ;  /* 0xffffff9400987947 */ /* 0x000fea000383ffff */
.L_x_94:
[----:B------:R-:W-:-:S07]  /*b4b0*/  MOV R0, UR5 ;  /* 0x0000000500007c02 */ /* 0x000fce0008000f00 */
.L_x_276:
[----:B-1----:R1:W2:Y:S02]  /*b4c0*/  SYNCS.PHASECHK.TRANS64.TRYWAIT P0, [R0+URZ], R3 ;  /* 0x00000003000075a7 */ /* 0x0022a400080011ff */
[----:B--2---:R-:W-:Y:S05]  /*b4d0*/  @!P0 NANOSLEEP.SYNCS 0x989680 ;  /* 0x009896800000895d */ /* 0x004fea0003900000 */
[----:B------:R-:W2:Y:S02]  /*b4e0*/  @!P0 SYNCS.PHASECHK.TRANS64 P0, [R0+URZ], R3 ;  /* 0x00000003000085a7 */ /* 0x000ea400080010ff */
[----:B--2---:R-:W-:Y:S05]  /*b4f0*/  @!P0 BRA `(.L_x_276) ;  /* 0xfffffffc00f08947 */ /* 0x004fea000383ffff */
[----:B------:R-:W-:Y:S05]  /*b500*/  BRA `(.L_x_277) ;  /* 0xffffff9400a47947 */ /* 0x000fea000383ffff */
.L_x_97:
[----:B--2---:R2:W3:Y:S02]  /*b510*/  SYNCS.PHASECHK.TRANS64.TRYWAIT P0, [R2+URZ+0x3d0], R4 ;  /* 0x0003d004020075a7 */ /* 0x0044e400080011ff */
[----:B---3--:R-:W-:Y:S05]  /*b520*/  @!P0 NANOSLEEP.SYNCS 0x989680 ;  /* 0x009896800000895d */ /* 0x008fea0003900000 */
[----:B------:R-:W3:Y:S02]  /*b530*/  @!P0 SYNCS.PHASECHK.TRANS64 P0, [R2+URZ+0x3d0], R4 ;  /* 0x0003d004020085a7 */ /* 0x000ee400080010ff */
[----:B---3--:R-:W-:Y:S05]  /*b540*/  @!P0 BRA `(.L_x_97) ;  /* 0xfffffffc00f08947 */ /* 0x008fea000383ffff */
[----:B------:R-:W-:Y:S05]  /*b550*/  BRA `(.L_x_278) ;  /* 0xffffff9800007947 */ /* 0x000fea000383ffff */
.L_x_98:
[----:B------:R-:W-:-:S07]  /*b560*/  MOV R2, UR4 ;  /* 0x0000000400027c02 */ /* 0x000fce0008000f00 */
.L_x_279:
[----:B--2---:R2:W3:Y:S02]  /*b570*/  SYNCS.PHASECHK.TRANS64.TRYWAIT P0, [R2+URZ+0x380], R5 ;  /* 0x00038005020075a7 */ /* 0x0044e400080011ff */
[----:B---3--:R-:W-:Y:S05]  /*b580*/  @!P0 NANOSLEEP.SYNCS 0x989680 ;  /* 0x009896800000895d */ /* 0x008fea0003900000 */
[----:B------:R-:W3:Y:S02]  /*b590*/  @!P0 SYNCS.PHASECHK.TRANS64 P0, [R2+URZ+0x380], R5 ;  /* 0x00038005020085a7 */ /* 0x000ee400080010ff */
[----:B---3--:R-:W-:Y:S05]  /*b5a0*/  @!P0 BRA `(.L_x_279) ;  /* 0xfffffffc00f08947 */ /* 0x008fea000383ffff */
[----:B------:R-:W-:Y:S05]  /*b5b0*/  BRA `(.L_x_280) ;  /* 0xffffff9800107947 */ /* 0x000fea000383ffff */
.L_x_99:
[----:B--2---:R2:W3:Y:S02]  /*b5c0*/  SYNCS.PHASECHK.TRANS64.TRYWAIT P1, [R2+URZ+0x370], R4 ;  /* 0x00037004020075a7 */ /* 0x0044e400080211ff */
[----:B---3--:R-:W-:Y:S05]  /*b5d0*/  @!P1 NANOSLEEP.SYNCS 0x989680 ;  /* 0x009896800000995d */ /* 0x008fea0003900000 */
[----:B------:R-:W3:Y:S02]  /*b5e0*/  @!P1 SYNCS.PHASECHK.TRANS64 P1, [R2+URZ+0x370], R4 ;  /* 0x00037004020095a7 */ /* 0x000ee400080210ff */
[----:B---3--:R-:W-:Y:S05]  /*b5f0*/  @!P1 BRA `(.L_x_99) ;  /* 0xfffffffc00f09947 */ /* 0x008fea000383ffff */
[----:B------:R-:W-:Y:S05]  /*b600*/  BRA `(.L_x_281) ;  /* 0xffffff9800407947 */ /* 0x000fea000383ffff */
.L_x_102:
[----:B------:R-:W-:-:S07]  /*b610*/  MOV R0, UR4 ;  /* 0x0000000400007c02 */ /* 0x000fce0008000f00 */
.L_x_282:
[----:B--2---:R2:W3:Y:S02]  /*b620*/  SYNCS.PHASECHK.TRANS64.TRYWAIT P0, [R0+URZ+0x380], R2 ;  /* 0x00038002000075a7 */ /* 0x0044e400080011ff */
[----:B---3--:R-:W-:Y:S05]  /*b630*/  @!P0 NANOSLEEP.SYNCS 0x989680 ;  /* 0x009896800000895d */ /* 0x008fea0003900000 */
[----:B------:R-:W3:Y:S02]  /*b640*/  @!P0 SYNCS.PHASECHK.TRANS64 P0, [R0+URZ+0x380], R2 ;  /* 0x00038002000085a7 */ /* 0x000ee400080010ff */
[----:B---3--:R-:W-:Y:S05]  /*b650*/  @!P0 BRA `(.L_x_282) ;  /* 0xfffffffc00f08947 */ /* 0x008fea000383ffff */
[----:B------:R-:W-:Y:S05]  /*b660*/  BRA `(.L_x_101) ;  /* 0xffffff9800947947 */ /* 0x000fea000383ffff */
.L_x_111:
[----:B--2---:R-:W-:-:S04]  /*b670*/  MOV R5, UR5 ;  /* 0x0000000500057c02 */ /* 0x004fc80008000f00 */
[----:B------:R2:W3:Y:S03]  /*b680*/  SYNCS.PHASECHK.TRANS64.TRYWAIT P0, [R5+URZ+0x8], R6 ;  /* 0x00000806050075a7 */ /* 0x0004e600080011ff */
[----:B---3--:R-:W-:Y:S05]  /*b690*/  @!P0 NANOSLEEP.SYNCS 0x989680 ;  /* 0x009896800000895d */ /* 0x008fea0003900000 */
[----:B------:R-:W3:Y:S02]  /*b6a0*/  @!P0 SYNCS.PHASECHK.TRANS64 P0, [R5+URZ+0x8], R6 ;  /* 0x00000806050085a7 */ /* 0x000ee400080010ff */
[----:B---3--:R-:W-:Y:S05]  /*b6b0*/  @!P0 BRA `(.L_x_111) ;  /* 0xfffffffc00ec8947 */ /* 0x008fea000383ffff */
[----:B------:R-:W-:Y:S05]  /*b6c0*/  BRA `(.L_x_110) ;  /* 0xffffff9c00487947 */ /* 0x000fea000383ffff */
.L_x_113:
[----:B------:R-:W-:Y:S01]  /*b6d0*/  BSSY B0, `(.L_x_283) ;  /* 0x0000006000007945 */ /* 0x000fe20003800000 */
[----:B------:R-:W-:-:S07]  /*b6e0*/  MOV R15, 0xffffffff ;  /* 0xffffffff000f7802 */ /* 0x000fce0000000f00 */
[----:B-12--5:R-:W-:Y:S05]  /*b6f0*/  WARPSYNC.COLLECTIVE R15, `(.L_x_284) ;  /* 0x000000000f0c7348 */ /* 0x026fea0003c00000 */
[----:B------:R-:W-:Y:S02]  /*b700*/  ELECT P6, UR79, PT ;  /* 0x00000000004f782f */ /* 0x000fe400038c0000 */
[----:B------:R-:W-:Y:S01]  /*b710*/  MOV R14, UR79 ;  /* 0x0000004f000e7c02 */ /* 0x000fe20008000f00 */
[----:B-12--5:R-:W-:Y:S10]  /*b720*/  ENDCOLLECTIVE ;  /* 0x000000000000791b */ /* 0x026ff40003800000 */
.L_x_284:
[----:B------:R-:W-:Y:S05]  /*b730*/  BSYNC B0 ;  /* 0x0000000000007941 */ /* 0x000fea0003800000 */
.L_x_283:
[----:B------:R-:W-:Y:S05]  /*b740*/  BRA `(.L_x_285) ;  /* 0xffffff9c00787947 */ /* 0x000fea000383ffff */
.L_x_115:
[----:B--2---:R-:W-:-:S04]  /*b750*/  MOV R0, UR5 ;  /* 0x0000000500007c02 */ /* 0x004fc80008000f00 */
[----:B------:R2:W3:Y:S03]  /*b760*/  SYNCS.PHASECHK.TRANS64.TRYWAIT P0, [R0+URZ+0x8], R4 ;  /* 0x00000804000075a7 */ /* 0x0004e600080011ff */
[----:B---3--:R-:W-:Y:S05]  /*b770*/  @!P0 NANOSLEEP.SYNCS 0x989680 ;  /* 0x009896800000895d */ /* 0x008fea0003900000 */
[----:B------:R-:W3:Y:S02]  /*b780*/  @!P0 SYNCS.PHASECHK.TRANS64 P0, [R0+URZ+0x8], R4 ;  /* 0x00000804000085a7 */ /* 0x000ee400080010ff */
[----:B---3--:R-:W-:Y:S05]  /*b790*/  @!P0 BRA `(.L_x_115) ;  /* 0xfffffffc00ec8947 */ /* 0x008fea000383ffff */
[----:B------:R-:W-:Y:S05]  /*b7a0*/  BRA `(.L_x_114) ;  /* 0xffffff9c007c7947 */ /* 0x000fea000383ffff */
.L_x_116:
[----:B-1----:R1:W2:Y:S02]  /*b7b0*/  SYNCS.PHASECHK.TRANS64.TRYWAIT P0, [R0+URZ+0x370], R4 ;  /* 0x00037004000075a7 */ /* 0x0022a400080011ff */
[----:B--2---:R-:W-:Y:S05]  /*b7c0*/  @!P0 NANOSLEEP.SYNCS 0x989680 ;  /* 0x009896800000895d */ /* 0x004fea0003900000 */
[----:B------:R-:W2:Y:S02]  /*b7d0*/  @!P0 SYNCS.PHASECHK.TRANS64 P0, [R0+URZ+0x370], R4 ;  /* 0x00037004000085a7 */ /* 0x000ea400080010ff */
[----:B--2---:R-:W-:Y:S05]  /*b7e0*/  @!P0 BRA `(.L_x_116) ;  /* 0xfffffffc00f08947 */ /* 0x004fea000383ffff */
[----:B------:R-:W-:Y:S05]  /*b7f0*/  BRA `(.L_x_286) ;  /* 0xffffffa000507947 */ /* 0x000fea000383ffff */
.L_x_118:
[----:B------:R-:W-:-:S07]  /*b800*/  MOV R0, UR19 ;  /* 0x0000001300007c02 */ /* 0x000fce0008000f00 */
.L_x_287:
[----:B-1----:R1:W2:Y:S02]  /*b810*/  SYNCS.PHASECHK.TRANS64.TRYWAIT P0, [R0+URZ+0x3b0], R4 ;  /* 0x0003b004000075a7 */ /* 0x0022a400080011ff */
[----:B--2---:R-:W-:Y:S05]  /*b820*/  @!P0 NANOSLEEP.SYNCS 0x989680 ;  /* 0x009896800000895d */ /* 0x004fea0003900000 */
[----:B------:R-:W2:Y:S02]  /*b830*/  @!P0 SYNCS.PHASECHK.TRANS64 P0, [R0+URZ+0x3b0], R4 ;  /* 0x0003b004000085a7 */ /* 0x000ea400080010ff */
[----:B--2---:R-:W-:Y:S05]  /*b840*/  @!P0 BRA `(.L_x_287) ;  /* 0xfffffffc00f08947 */ /* 0x004fea000383ffff */
[----:B------:R-:W-:Y:S05]  /*b850*/  BRA `(.L_x_288) ;  /* 0xffffffa000987947 */ /* 0x000fea000383ffff */
.L_x_121:
[----:B------:R-:W-:Y:S07]  /*b860*/  MOV R0, UR6 ;  /* 0x0000000600007c02 */ /* 0x000fee0008000f00 */
.L_x_289:
[----:B-1----:R1:W2:Y:S02]  /*b870*/  SYNCS.PHASECHK.TRANS64.TRYWAIT P0, [R0+URZ], R4 ;  /* 0x00000004000075a7 */ /* 0x0022a400080011ff */
[----:B--2---:R-:W-:Y:S05]  /*b880*/  @!P0 NANOSLEEP.SYNCS 0x989680 ;  /* 0x009896800000895d */ /* 0x004fea0003900000 */
[----:B------:R-:W2:Y:S02]  /*b890*/  @!P0 SYNCS.PHASECHK.TRANS64 P0, [R0+URZ], R4 ;  /* 0x00000004000085a7 */ /* 0x000ea400080010ff */
[----:B--2---:R-:W-:Y:S05]  /*b8a0*/  @!P0 BRA `(.L_x_289) ;  /* 0xfffffffc00f08947 */ /* 0x004fea000383ffff */
[----:B------:R-:W-:Y:S05]  /*b8b0*/  BRA `(.L_x_120) ;  /* 0xffffffa000b07947 */ /* 0x000fea000383ffff */
.L_x_125:
[----:B-1----:R-:W-:-:S07]  /*b8c0*/  MOV R0, UR4 ;  /* 0x0000000400007c02 */ /* 0x002fce0008000f00 */
.L_x_290:
[----:B-1----:R1:W2:Y:S02]  /*b8d0*/  SYNCS.PHASECHK.TRANS64.TRYWAIT P0, [R0+URZ], R2 ;  /* 0x00000002000075a7 */ /* 0x0022a400080011ff */
[----:B--2---:R-:W-:Y:S05]  /*b8e0*/  @!P0 NANOSLEEP.SYNCS 0x989680 ;  /* 0x009896800000895d */ /* 0x004fea0003900000 */
[----:B------:R-:W2:Y:S02]  /*b8f0*/  @!P0 SYNCS.PHASECHK.TRANS64 P0, [R0+URZ], R2 ;  /* 0x00000002000085a7 */ /* 0x000ea400080010ff */
[----:B--2---:R-:W-:Y:S05]  /*b900*/  @!P0 BRA `(.L_x_290) ;  /* 0xfffffffc00f08947 */ /* 0x004fea000383ffff */
[----:B------:R-:W-:Y:S05]  /*b910*/  BRA `(.L_x_291) ;  /* 0xffffffa400687947 */ /* 0x000fea000383ffff */
.L_x_126:
[----:B------:R-:W-:-:S07]  /*b920*/  MOV R0, UR5 ;  /* 0x0000000500007c02 */ /* 0x000fce0008000f00 */
.L_x_292:
[----:B-1----:R1:W2:Y:S02]  /*b930*/  SYNCS.PHASECHK.TRANS64.TRYWAIT P0, [R0+URZ], R3 ;  /* 0x00000003000075a7 */ /* 0x0022a400080011ff */
[----:B--2---:R-:W-:Y:S05]  /*b940*/  @!P0 NANOSLEEP.SYNCS 0x989680 ;  /* 0x009896800000895d */ /* 0x004fea0003900000 */
[----:B------:R-:W2:Y:S02]  /*b950*/  @!P0 SYNCS.PHASECHK.TRANS64 P0, [R0+URZ], R3 ;  /* 0x00000003000085a7 */ /* 0x000ea400080010ff */
[----:B--2---:R-:W-:Y:S05]  /*b960*/  @!P0 BRA `(.L_x_292) ;  /* 0xfffffffc00f08947 */ /* 0x004fea000383ffff */
[----:B------:R-:W-:Y:S05]  /*b970*/  BRA `(.L_x_293) ;  /* 0xffffffa400747947 */ /* 0x000fea000383ffff */
.L_x_127:
[----:B------:R-:W-:-:S07]  /*b980*/  MOV R0, UR5 ;  /* 0x0000000500007c02 */ /* 0x000fce0008000f00 */
.L_x_294:
[----:B-1----:R1:W2:Y:S02]  /*b990*/  SYNCS.PHASECHK.TRANS64.TRYWAIT P0, [R0+URZ], R3 ;  /* 0x00000003000075a7 */ /* 0x0022a400080011ff */
[----:B--2---:R-:W-:Y:S05]  /*b9a0*/  @!P0 NANOSLEEP.SYNCS 0x989680 ;  /* 0x009896800000895d */ /* 0x004fea0003900000 */
[----:B------:R-:W2:Y:S02]  /*b9b0*/  @!P0 SYNCS.PHASECHK.TRANS64 P0, [R0+URZ], R3 ;  /* 0x00000003000085a7 */ /* 0x000ea400080010ff */
[----:B--2---:R-:W-:Y:S05]  /*b9c0*/  @!P0 BRA `(.L_x_294) ;  /* 0xfffffffc00f08947 */ /* 0x004fea000383ffff */
[----:B------:R-:W-:Y:S05]  /*b9d0*/  BRA `(.L_x_295) ;  /* 0xffffffa400807947 */ /* 0x000fea000383ffff */
.L_x_130:
[----:B------:R-:W-:-:S07]  /*b9e0*/  MOV R0, UR13 ;  /* 0x0000000d00007c02 */ /* 0x000fce0008000f00 */
.L_x_296:
[----:B-1----:R1:W2:Y:S02]  /*b9f0*/  SYNCS.PHASECHK.TRANS64.TRYWAIT P1, [R0+URZ+0x3f0], R2 ;  /* 0x0003f002000075a7 */ /* 0x0022a400080211ff */
[----:B--2---:R-:W-:Y:S05]  /*ba00*/  @!P1 NANOSLEEP.SYNCS 0x989680 ;  /* 0x009896800000995d */ /* 0x004fea0003900000 */
[----:B------:R-:W2:Y:S02]  /*ba10*/  @!P1 SYNCS.PHASECHK.TRANS64 P1, [R0+URZ+0x3f0], R2 ;  /* 0x0003f002000095a7 */ /* 0x000ea400080210ff */
[----:B--2---:R-:W-:Y:S05]  /*ba20*/  @!P1 BRA `(.L_x_296) ;  /* 0xfffffffc00f09947 */ /* 0x004fea000383ffff */
[----:B------:R-:W-:Y:S05]  /*ba30*/  BRA `(.L_x_297) ;  /* 0xffffffa400cc7947 */ /* 0x000fea000383ffff */
.L_x_135:
[----:B--2---:R2:W3:Y:S02]  /*ba40*/  SYNCS.PHASECHK.TRANS64.TRYWAIT P0, [R8+URZ+0x370], R0 ;  /* 0x00037000080075a7 */ /* 0x0044e400080011ff */
[----:B---3--:R-:W-:Y:S05]  /*ba50*/  @!P0 NANOSLEEP.SYNCS 0x989680 ;  /* 0x009896800000895d */ /* 0x008fea0003900000 */
[----:B------:R-:W3:Y:S02]  /*ba60*/  @!P0 SYNCS.PHASECHK.TRANS64 P0, [R8+URZ+0x370], R0 ;  /* 0x00037000080085a7 */ /* 0x000ee400080010ff */
[----:B---3--:R-:W-:Y:S05]  /*ba70*/  @!P0 BRA `(.L_x_135) ;  /* 0xfffffffc00f08947 */ /* 0x008fea000383ffff */
[----:B------:R-:W-:Y:S05]  /*ba80*/  BRA `(.L_x_298) ;  /* 0xffffffa800fc7947 */ /* 0x000fea000383ffff */
.L_x_138:
[----:B--2---:R-:W-:Y:S07]  /*ba90*/  MOV R0, UR21 ;  /* 0x0000001500007c02 */ /* 0x004fee0008000f00 */
.L_x_299:
[----:B--2---:R2:W3:Y:S02]  /*baa0*/  SYNCS.PHASECHK.TRANS64.TRYWAIT P1, [R0+URZ+0x368], R2 ;  /* 0x00036802000075a7 */ /* 0x0044e400080211ff */
[----:B---3--:R-:W-:Y:S05]  /*bab0*/  @!P1 NANOSLEEP.SYNCS 0x989680 ;  /* 0x009896800000995d */ /* 0x008fea0003900000 */
[----:B------:R-:W3:Y:S02]  /*bac0*/  @!P1 SYNCS.PHASECHK.TRANS64 P1, [R0+URZ+0x368], R2 ;  /* 0x00036802000095a7 */ /* 0x000ee400080210ff */
[----:B---3--:R-:W-:Y:S05]  /*bad0*/  @!P1 BRA `(.L_x_299) ;  /* 0xfffffffc00f09947 */ /* 0x008fea000383ffff */
[----:B------:R-:W-:Y:S05]  /*bae0*/  BRA `(.L_x_137) ;  /* 0xffffffb000787947 */ /* 0x000fea000383ffff */
.L_x_141:
[----:B--2---:R-:W-:Y:S07]  /*baf0*/  MOV R0, UR21 ;  /* 0x0000001500007c02 */ /* 0x004fee0008000f00 */
.L_x_300:
[----:B--2---:R2:W3:Y:S02]  /*bb00*/  SYNCS.PHASECHK.TRANS64.TRYWAIT P0, [R0+URZ+0x350], R4 ;  /* 0x00035004000075a7 */ /* 0x0044e400080011ff */
[----:B---3--:R-:W-:Y:S05]  /*bb10*/  @!P0 NANOSLEEP.SYNCS 0x989680 ;  /* 0x009896800000895d */ /* 0x008fea0003900000 */
[----:B------:R-:W3:Y:S02]  /*bb20*/  @!P0 SYNCS.PHASECHK.TRANS64 P0, [R0+URZ+0x350], R4 ;  /* 0x00035004000085a7 */ /* 0x000ee400080010ff */
[----:B---3--:R-:W-:Y:S05]  /*bb30*/  @!P0 BRA `(.L_x_300) ;  /* 0xfffffffc00f08947 */ /* 0x008fea000383ffff */
[----:B------:R-:W-:Y:S05]  /*bb40*/  BRA `(.L_x_301) ;  /* 0xffffffb000d07947 */ /* 0x000fea000383ffff */
.L_x_142:
[----:B------:R-:W-:Y:S07]  /*bb50*/  MOV R0, UR21 ;  /* 0x0000001500007c02 */ /* 0x000fee0008000f00 */
.L_x_302:
[----:B--2---:R2:W3:Y:S02]  /*bb60*/  SYNCS.PHASECHK.TRANS64.TRYWAIT P0, [R0+URZ+0x358], R4 ;  /* 0x00035804000075a7 */ /* 0x0044e400080011ff */
[----:B---3--:R-:W-:Y:S05]  /*bb70*/  @!P0 NANOSLEEP.SYNCS 0x989680 ;  /* 0x009896800000895d */ /* 0x008fea0003900000 */
[----:B------:R-:W3:Y:S02]  /*bb80*/  @!P0 SYNCS.PHASECHK.TRANS64 P0, [R0+URZ+0x358], R4 ;  /* 0x00035804000085a7 */ /* 0x000ee400080010ff */
[----:B---3--:R-:W-:Y:S05]  /*bb90*/  @!P0 BRA `(.L_x_302) ;  /* 0xfffffffc00f08947 */ /* 0x008fea000383ffff */
[----:B------:R-:W-:Y:S05]  /*bba0*/  BRA `(.L_x_303) ;  /* 0xffffffb400307947 */ /* 0x000fea000383ffff */
.L_x_144:
[----:B------:R-:W-:-:S07]  /*bbb0*/  MOV R0, UR21 ;  /* 0x0000001500007c02 */ /* 0x000fce0008000f00 */
.L_x_304:
[----:B---3--:R3:W4:Y:S02]  /*bbc0*/  SYNCS.PHASECHK.TRANS64.TRYWAIT P0, [R0+URZ+0x350], R2 ;  /* 0x00035002000075a7 */ /* 0x00872400080011ff */
[----:B----4-:R-:W-:Y:S05]  /*bbd0*/  @!P0 NANOSLEEP.SYNCS 0x989680 ;  /* 0x009896800000895d */ /* 0x010fea0003900000 */
[----:B------:R-:W4:Y:S02]  /*bbe0*/  @!P0 SYNCS.PHASECHK.TRANS64 P0, [R0+URZ+0x350], R2 ;  /* 0x00035002000085a7 */ /* 0x000f2400080010ff */
[----:B----4-:R-:W-:Y:S05]  /*bbf0*/  @!P0 BRA `(.L_x_304) ;  /* 0xfffffffc00f08947 */ /* 0x010fea000383ffff */
[----:B------:R-:W-:Y:S05]  /*bc00*/  BRA `(.L_x_305) ;  /* 0xffffffb400bc7947 */ /* 0x000fea000383ffff */
.L_x_146:
[----:B-1----:R1:W2:Y:S02]  /*bc10*/  SYNCS.PHASECHK.TRANS64.TRYWAIT P0, [R3+URZ+0x370], R0 ;  /* 0x00037000030075a7 */ /* 0x0022a400080011ff */
[----:B--2---:R-:W-:Y:S05]  /*bc20*/  @!P0 NANOSLEEP.SYNCS 0x989680 ;  /* 0x009896800000895d */ /* 0x004fea0003900000 */
[----:B------:R-:W2:Y:S02]  /*bc30*/  @!P0 SYNCS.PHASECHK.TRANS64 P0, [R3+URZ+0x370], R0 ;  /* 0x00037000030085a7 */ /* 0x000ea400080010ff */
[----:B--2---:R-:W-:Y:S05]  /*bc40*/  @!P0 BRA `(.L_x_146) ;  /* 0xfffffffc00f08947 */ /* 0x004fea000383ffff */
[----:B------:R-:W-:Y:S05]  /*bc50*/  BRA `(.L_x_306) ;  /* 0xffffffb800787947 */ /* 0x000fea000383ffff */
.L_x_157:
[----:B-1----:R1:W2:Y:S02]  /*bc60*/  SYNCS.PHASECHK.TRANS64.TRYWAIT P1, [R4+URZ+0x340], R0 ;  /* 0x00034000040075a7 */ /* 0x0022a400080211ff */
[----:B--2---:R-:W-:Y:S05]  /*bc70*/  @!P1 NANOSLEEP.SYNCS 0x989680 ;  /* 0x009896800000995d */ /* 0x004fea0003900000 */
[----:B------:R-:W2:Y:S02]  /*bc80*/  @!P1 SYNCS.PHASECHK.TRANS64 P1, [R4+URZ+0x340], R0 ;  /* 0x00034000040095a7 */ /* 0x000ea400080210ff */
[----:B--2---:R-:W-:Y:S05]  /*bc90*/  @!P1 BRA `(.L_x_157) ;  /* 0xfffffffc00f09947 */ /* 0x004fea000383ffff */
[----:B------:R-:W-:Y:S05]  /*bca0*/  BRA `(.L_x_156) ;  /* 0xffffffc400e07947 */ /* 0x000fea000383ffff */
.L_x_159:
[----:B-1----:R1:W2:Y:S02]  /*bcb0*/  SYNCS.PHASECHK.TRANS64.TRYWAIT P0, [R80+URZ+0x390], R5 ;  /* 0x00039005500075a7 */ /* 0x0022a400080011ff */
[----:B--2---:R-:W-:Y:S05]  /*bcc0*/  @!P0 NANOSLEEP.SYNCS 0x989680 ;  /* 0x009896800000895d */ /* 0x004fea0003900000 */
[----:B------:R-:W2:Y:S02]  /*bcd0*/  @!P0 SYNCS.PHASECHK.TRANS64 P0, [R80+URZ+0x390], R5 ;  /* 0x00039005500085a7 */ /* 0x000ea400080010ff */
[----:B--2---:R-:W-:Y:S05]  /*bce0*/  @!P0 BRA `(.L_x_159) ;  /* 0xfffffffc00f08947 */ /* 0x004fea000383ffff */
[----:B------:R-:W-:Y:S05]  /*bcf0*/  BRA `(.L_x_158) ;  /* 0xffffffc800347947 */ /* 0x000fea000383ffff */
.L_x_167:
[----:B--2---:R2:W3:Y:S02]  /*bd00*/  SYNCS.PHASECHK.TRANS64.TRYWAIT P0, [R3+URZ+0x340], R0 ;  /* 0x00034000030075a7 */ /* 0x0044e400080011ff */
[----:B---3--:R-:W-:Y:S05]  /*bd10*/  @!P0 NANOSLEEP.SYNCS 0x989680 ;  /* 0x009896800000895d */ /* 0x008fea0003900000 */
[----:B------:R-:W3:Y:S02]  /*bd20*/  @!P0 SYNCS.PHASECHK.TRANS64 P0, [R3+URZ+0x340], R0 ;  /* 0x00034000030085a7 */ /* 0x000ee400080010ff */
[----:B---3--:R-:W-:Y:S05]  /*bd30*/  @!P0 BRA `(.L_x_167) ;  /* 0xfffffffc00f08947 */ /* 0x008fea000383ffff */
[----:B------:R-:W-:Y:S05]  /*bd40*/  BRA `(.L_x_166) ;  /* 0xffffffd400407947 */ /* 0x000fea000383ffff */
        .weak           $__internal_0_$__cuda_sm10x_tcgen05_guardrail_trap_col_being_dealloced_not_returned_by_alloc
        .type           $__internal_0_$__cuda_sm10x_tcgen05_guardrail_trap_col_being_dealloced_not_returned_by_alloc,@function
        .size           $__internal_0_$__cuda_sm10x_tcgen05_guardrail_trap_col_being_dealloced_not_returned_by_alloc,($__internal_1_$__cuda_sm10x_tcgen05_guardrail_trap_phase_invalid_during_alloc - $__internal_0_$__cuda_sm10x_tcgen05_guardrail_trap_col_being_dealloced_not_returned_by_alloc)
$__internal_0_$__cuda_sm10x_tcgen05_guardrail_trap_col_being_dealloced_not_returned_by_alloc:
[----:B------:R-:W-:Y:S05]  /*bd50*/  BPT.TRAP 0x1 ;  /* 0x000000040000795c */ /* 0x000fea0000300000 */
[----:B------:R-:W-:-:S04]  /*bd60*/  HFMA2 R3, -RZ, RZ, 0, 0 ;  /* 0x00000000ff037431 */ /* 0x000fc800000001ff */
[----:B------:R-:W-:Y:S05]  /*bd70*/  RET.REL.NODEC R2 `(_ZN7cutlass13device_kernelINS_4gemm6kernel13GemmUniversalIN4cute5tupleIJiiiiEEENS1_10collective13CollectiveMmaINS1_35MainloopSm100TmaUmmaWarpSpecializedILi52ELi2ELi4ENS5_IJNS4_1CILi8EEENSA_ILi1EEESC_EEEEENS5_IJNSA_ILi128EEESF_NSA_ILi32EEEEEEaNS5_IJlSC_lEEEaSI_NS4_8TiledMMAINS4_8MMA_AtomIJNS4_21SM100_MMA_S8_2x1SM_SSIaaiLi128ELi128ELNS4_4UMMA5MajorE0ELSN_0ELNSM_8SaturateE0EEEEEENS4_6LayoutINS5_IJSC_SC_SC_EEENS5_IJNSA_ILi0EEEST_ST_EEEEENS5_IJNS4_10UnderscoreESW_SW_EEEEENS4_18SM100_TMA_2SM_LOADENS4_14ComposedLayoutINS4_7SwizzleILi1ELi4ELi3EEENS4_18smem_ptr_flag_bitsILi8EEENSR_INS5_IJSB_SG_EEENS5_IJSG_SC_EEEEEEEvNS4_8identityENS4_28SM100_TMA_2SM_LOAD_MULTICASTES18_vS19_EENS_8epilogue10collective18CollectiveEpilogueINS1C_23Sm100TmaWarpSpecializedILi2ELi2ELi32ELb0ELb0EEEJNS5_IJNSA_ILi64EEESF_SG_EEENS5_IJNSR_IS1H_SC_EENSR_INS5_IJSG_NSA_ILi2EEEEEENS5_IJSC_S1H_EEEEEEEEaSI_aSI_NS1C_6fusion15FusionCallbacksIS1G_NS1P_17LinearCombinationIaiaiLNS_15FloatRoundStyleE2EEES1I_S1O_JEEENS4_5SM1004TMEM4LOAD26SM100_TMEM_LOAD_32dp32b32xENS4_13SM90_TMA_LOADES18_NS4_39AutoVectorizingCopyWithAssumedAlignmentILi128EEENS4_14SM90_TMA_STOREES18_S21_S21_EEEvvEEEEvNT_6ParamsE) ;  /* 0xffffff4002a07950 */ /* 0x000fea0003c3ffff */
        .weak           $__internal_1_$__cuda_sm10x_tcgen05_guardrail_trap_phase_invalid_during_alloc
        .type           $__internal_1_$__cuda_sm10x_tcgen05_guardrail_trap_phase_invalid_during_alloc,@function
        .size           $__internal_1_$__cuda_sm10x_tcgen05_guardrail_trap_phase_invalid_during_alloc,($__internal_2_$__cuda_sm10x_tcgen05_guardrail_trap_unallocated_columns_being_dealloced - $__internal_1_$__cuda_sm10x_tcgen05_guardrail_trap_phase_invalid_during_alloc)
$__internal_1_$__cuda_sm10x_tcgen05_guardrail_trap_phase_invalid_during_alloc:
[----:B------:R-:W-:Y:S05]  /*bd80*/  BPT.TRAP 0x1 ;  /* 0x000000040000795c */ /* 0x000fea0000300000 */
[----:B------:R-:W-:-:S04]  /*bd90*/  MOV R5, 0x0 ;  /* 0x0000000000057802 */ /* 0x000fc80000000f00 */
[----:B------:R-:W-:Y:S05]  /*bda0*/  RET.REL.NODEC R4 `(_ZN7cutlass13device_kernelINS_4gemm6kernel13GemmUniversalIN4cute5tupleIJiiiiEEENS1_10collective13CollectiveMmaINS1_35MainloopSm100TmaUmmaWarpSpecializedILi52ELi2ELi4ENS5_IJNS4_1CILi8EEENSA_ILi1EEESC_EEEEENS5_IJNSA_ILi128EEESF_NSA_ILi32EEEEEEaNS5_IJlSC_lEEEaSI_NS4_8TiledMMAINS4_8MMA_AtomIJNS4_21SM100_MMA_S8_2x1SM_SSIaaiLi128ELi128ELNS4_4UMMA5MajorE0ELSN_0ELNSM_8SaturateE0EEEEEENS4_6LayoutINS5_IJSC_SC_SC_EEENS5_IJNSA_ILi0EEEST_ST_EEEEENS5_IJNS4_10UnderscoreESW_SW_EEEEENS4_18SM100_TMA_2SM_LOADENS4_14ComposedLayoutINS4_7SwizzleILi1ELi4ELi3EEENS4_18smem_ptr_flag_bitsILi8EEENSR_INS5_IJSB_SG_EEENS5_IJSG_SC_EEEEEEEvNS4_8identityENS4_28SM100_TMA_2SM_LOAD_MULTICASTES18_vS19_EENS_8epilogue10collective18CollectiveEpilogueINS1C_23Sm100TmaWarpSpecializedILi2ELi2ELi32ELb0ELb0EEEJNS5_IJNSA_ILi64EEESF_SG_EEENS5_IJNSR_IS1H_SC_EENSR_INS5_IJSG_NSA_ILi2EEEEEENS5_IJSC_S1H_EEEEEEEEaSI_aSI_NS1C_6fusion15FusionCallbacksIS1G_NS1P_17LinearCombinationIaiaiLNS_15FloatRoundStyleE2EEES1I_S1O_JEEENS4_5SM1004TMEM4LOAD26SM100_TMEM_LOAD_32dp32b32xENS4_13SM90_TMA_LOADES18_NS4_39AutoVectorizingCopyWithAssumedAlignmentILi128EEENS4_14SM90_TMA_STOREES18_S21_S21_EEEvvEEEEvNT_6ParamsE) ;  /* 0xffffff4004947950 */ /* 0x000fea0003c3ffff */
        .weak           $__internal_2_$__cuda_sm10x_tcgen05_guardrail_trap_unallocated_columns_being_dealloced
        .type           $__internal_2_$__cuda_sm10x_tcgen05_guardrail_trap_unallocated_columns_being_dealloced,@function
        .size           $__internal_2_$__cuda_sm10x_tcgen05_guardrail_trap_unallocated_columns_being_dealloced,(.L_x_308 - $__internal_2_$__cuda_sm10x_tcgen05_guardrail_trap_unallocated_columns_being_dealloced)
$__internal_2_$__cuda_sm10x_tcgen05_guardrail_trap_unallocated_columns_being_dealloced:
[----:B------:R-:W-:Y:S05]  /*bdb0*/  BPT.TRAP 0x1 ;  /* 0x000000040000795c */ /* 0x000fea0000300000 */
[----:B------:R-:W-:-:S04]  /*bdc0*/  HFMA2 R3, -RZ, RZ, 0, 0 ;  /* 0x00000000ff037431 */ /* 0x000fc800000001ff */
[----:B------:R-:W-:Y:S05]  /*bdd0*/  RET.REL.NODEC R2 `(_ZN7cutlass13device_kernelINS_4gemm6kernel13GemmUniversalIN4cute5tupleIJiiiiEEENS1_10collective13CollectiveMmaINS1_35MainloopSm100TmaUmmaWarpSpecializedILi52ELi2ELi4ENS5_IJNS4_1CILi8EEENSA_ILi1EEESC_EEEEENS5_IJNSA_ILi128EEESF_NSA_ILi32EEEEEEaNS5_IJlSC_lEEEaSI_NS4_8TiledMMAINS4_8MMA_AtomIJNS4_21SM100_MMA_S8_2x1SM_SSIaaiLi128ELi128ELNS4_4UMMA5MajorE0ELSN_0ELNSM_8SaturateE0EEEEEENS4_6LayoutINS5_IJSC_SC_SC_EEENS5_IJNSA_ILi0EEEST_ST_EEEEENS5_IJNS4_10UnderscoreESW_SW_EEEEENS4_18SM100_TMA_2SM_LOADENS4_14ComposedLayoutINS4_7SwizzleILi1ELi4ELi3EEENS4_18smem_ptr_flag_bitsILi8EEENSR_INS5_IJSB_SG_EEENS5_IJSG_SC_EEEEEEEvNS4_8identityENS4_28SM100_TMA_2SM_LOAD_MULTICASTES18_vS19_EENS_8epilogue10collective18CollectiveEpilogueINS1C_23Sm100TmaWarpSpecializedILi2ELi2ELi32ELb0ELb0EEEJNS5_IJNSA_ILi64EEESF_SG_EEENS5_IJNSR_IS1H_SC_EENSR_INS5_IJSG_NSA_ILi2EEEEEENS5_IJSC_S1H_EEEEEEEEaSI_aSI_NS1C_6fusion15FusionCallbacksIS1G_NS1P_17LinearCombinationIaiaiLNS_15FloatRoundStyleE2EEES1I_S1O_JEEENS4_5SM1004TMEM4LOAD26SM100_TMEM_LOAD_32dp32b32xENS4_13SM90_TMA_LOADES18_NS4_39AutoVectorizingCopyWithAssumedAlignmentILi128EEENS4_14SM90_TMA_STOREES18_S21_S21_EEEvvEEEEvNT_6ParamsE) ;  /* 0xffffff4002887950 */ /* 0x000fea0003c3ffff */
.L_x_307:
[----:B------:R-:W-:-:S00]  /*bde0*/  BRA `(.L_x_307) ;  /* 0xfffffffc00fc7947 */ /* 0x000fc0000383ffff */
[----:B------:R-:W-:-:S00]  /*bdf0*/  NOP ;  /* 0x0000000000007918 */ /* 0x000fc00000000000 */
        /* <DEDUP_REMOVED lines=8> */
.L_x_308:


//--------------------- .nv.global.init           --------------------------
	.section	.nv.global.init,"aw",@progbits
.nv.global.init:
	.type		$str$27,@object
	.size		$str$27,($str$28 - $str$27)
$str$27:
        /*0000*/ 	.byte	0x28, 0x61, 0x64, 0x64, 0x72, 0x65, 0x73, 0x73, 0x20, 0x26, 0x20, 0x6d, 0x61, 0x73, 0x6b, 0x29
        /*0010*/ 	.byte	0x20, 0x3d, 0x3d, 0x20, 0x30, 0x00
	.type		$str$28,@object
	.size		$str$28,($str$26 - $str$28)
$str$28:
        /*0016*/ 	.byte	0x2f, 0x74, 0x6d, 0x70, 0x2f, 0x63, 0x75, 0x74, 0x6c, 0x61, 0x73, 0x73, 0x5f, 0x73, 0x77, 0x65
        /*0026*/ 	.byte	0x65, 0x70, 0x5f, 0x73, 0x72, 0x63, 0x2f, 0x69, 0x6e, 0x63, 0x6c, 0x75, 0x64, 0x65, 0x2f, 0x63
        /*0036*/ 	.byte	0x75, 0x74, 0x65, 0x2f, 0x70, 0x6f, 0x69, 0x6e, 0x74, 0x65, 0x72, 0x5f, 0x66, 0x6c, 0x61, 0x67
        /*0046*/ 	.byte	0x67, 0x65, 0x64, 0x2e, 0x68, 0x70, 0x70, 0x00
	.type		$str$26,@object
	.size		$str$26,($str$25 - $str$26)
$str$26:
        /*004e*/ 	.byte	0x2f, 0x74, 0x6d, 0x70, 0x2f, 0x63, 0x75, 0x74, 0x6c, 0x61, 0x73, 0x73, 0x5f, 0x73, 0x77, 0x65
        /*005e*/ 	.byte	0x65, 0x70, 0x5f, 0x73, 0x72, 0x63, 0x2f, 0x69, 0x6e, 0x63, 0x6c, 0x75, 0x64, 0x65, 0x2f, 0x63
        /*006e*/ 	.byte	0x75, 0x74, 0x65, 0x2f, 0x61, 0x74, 0x6f, 0x6d, 0x2f, 0x63, 0x6f, 0x70, 0x79, 0x5f, 0x74, 0x72
        /*007e*/ 	.byte	0x61, 0x69, 0x74, 0x73, 0x5f, 0x73, 0x6d, 0x31, 0x30, 0x30, 0x2e, 0x68, 0x70, 0x70, 0x00
	.type		$str$25,@object
	.size		$str$25,(__unnamed_1 - $str$25)
$str$25:
        /*008d*/ 	.byte	0x28, 0x28, 0x75, 0x69, 0x6e, 0x74, 0x33, 0x32, 0x5f, 0x74, 0x28, 0x74, 0x68, 0x72, 0x65, 0x61
        /*009d*/ 	.byte	0x64, 0x49, 0x64, 0x78, 0x2e, 0x78, 0x29, 0x20, 0x2f, 0x20, 0x33, 0x32, 0x29, 0x20, 0x25, 0x20
        /*00ad*/ 	.byte	0x34, 0x29, 0x20, 0x3d, 0x3d, 0x20, 0x28, 0x28, 0x28, 0x74, 0x6d, 0x65, 0x6d, 0x5f, 0x61, 0x64
        /*00bd*/ 	.byte	0x64, 0x72, 0x20, 0x3e, 0x3e, 0x20, 0x31, 0x36, 0x29, 0x20, 0x2f, 0x20, 0x33, 0x32, 0x29, 0x20
        /*00cd*/ 	.byte	0x25, 0x20, 0x34, 0x29, 0x00
	.type		__unnamed_1,@object
	.size		__unnamed_1,(__unnamed_2 - __unnamed_1)
__unnamed_1:
        /*00d2*/ 	.byte	0x61, 0x75, 0x74, 0x6f, 0x20, 0x63, 0x75, 0x74, 0x65, 0x3a, 0x3a, 0x61, 0x73, 0x5f, 0x70, 0x6f
        /* <DEDUP_REMOVED lines=24> */
        /*0262*/ 	.byte	0x3e, 0x3e, 0x5d, 0x00
	.type		__unnamed_2,@object
	.size		__unnamed_2,(.L_2 - __unnamed_2)
__unnamed_2:
        /* <DEDUP_REMOVED lines=41> */
.L_2:


//--------------------- .nv.shared._ZN7cutlass13device_kernelINS_4gemm6kernel13GemmUniversalIN4cute5tupleIJiiiiEEENS1_10collective13CollectiveMmaINS1_35MainloopSm100TmaUmmaWarpSpecializedILi52ELi2ELi4ENS5_IJNS4_1CILi8EEENSA_ILi1EEESC_EEEEENS5_IJNSA_ILi128EEESF_NSA_ILi32EEEEEEaNS5_IJlSC_lEEEaSI_NS4_8TiledMMAINS4_8MMA_AtomIJNS4_21SM100_MMA_S8_2x1SM_SSIaaiLi128ELi128ELNS4_4UMMA5MajorE0ELSN_0ELNSM_8SaturateE0EEEEEENS4_6LayoutINS5_IJSC_SC_SC_EEENS5_IJNSA_ILi0EEEST_ST_EEEEENS5_IJNS4_10UnderscoreESW_SW_EEEEENS4_18SM100_TMA_2SM_LOADENS4_14ComposedLayoutINS4_7SwizzleILi1ELi4ELi3EEENS4_18smem_ptr_flag_bitsILi8EEENSR_INS5_IJSB_SG_EEENS5_IJSG_SC_EEEEEEEvNS4_8identityENS4_28SM100_TMA_2SM_LOAD_MULTICASTES18_vS19_EENS_8epilogue10collective18CollectiveEpilogueINS1C_23Sm100TmaWarpSpecializedILi2ELi2ELi32ELb0ELb0EEEJNS5_IJNSA_ILi64EEESF_SG_EEENS5_IJNSR_IS1H_SC_EENSR_INS5_IJSG_NSA_ILi2EEEEEENS5_IJSC_S1H_EEEEEEEEaSI_aSI_NS1C_6fusion15FusionCallbacksIS1G_NS1P_17LinearCombinationIaiaiLNS_15FloatRoundStyleE2EEES1I_S1O_JEEENS4_5SM1004TMEM4LOAD26SM100_TMEM_LOAD_32dp32b32xENS4_13SM90_TMA_LOADES18_NS4_39AutoVectorizingCopyWithAssumedAlignmentILi128EEENS4_14SM90_TMA_STOREES18_S21_S21_EEEvvEEEEvNT_6ParamsE --------------------------
	.section	.nv.shared._ZN7cutlass13device_kernelINS_4gemm6kernel13GemmUniversalIN4cute5tupleIJiiiiEEENS1_10collective13CollectiveMmaINS1_35MainloopSm100TmaUmmaWarpSpecializedILi52ELi2ELi4ENS5_IJNS4_1CILi8EEENSA_ILi1EEESC_EEEEENS5_IJNSA_ILi128EEESF_NSA_ILi32EEEEEEaNS5_IJlSC_lEEEaSI_NS4_8TiledMMAINS4_8MMA_AtomIJNS4_21SM100_MMA_S8_2x1SM_SSIaaiLi128ELi128ELNS4_4UMMA5MajorE0ELSN_0ELNSM_8SaturateE0EEEEEENS4_6LayoutINS5_IJSC_SC_SC_EEENS5_IJNSA_ILi0EEEST_ST_EEEEENS5_IJNS4_10UnderscoreESW_SW_EEEEENS4_18SM100_TMA_2SM_LOADENS4_14ComposedLayoutINS4_7SwizzleILi1ELi4ELi3EEENS4_18smem_ptr_flag_bitsILi8EEENSR_INS5_IJSB_SG_EEENS5_IJSG_SC_EEEEEEEvNS4_8identityENS4_28SM100_TMA_2SM_LOAD_MULTICASTES18_vS19_EENS_8epilogue10collective18CollectiveEpilogueINS1C_23Sm100TmaWarpSpecializedILi2ELi2ELi32ELb0ELb0EEEJNS5_IJNSA_ILi64EEESF_SG_EEENS5_IJNSR_IS1H_SC_EENSR_INS5_IJSG_NSA_ILi2EEEEEENS5_IJSC_S1H_EEEEEEEEaSI_aSI_NS1C_6fusion15FusionCallbacksIS1G_NS1P_17LinearCombinationIaiaiLNS_15FloatRoundStyleE2EEES1I_S1O_JEEENS4_5SM1004TMEM4LOAD26SM100_TMEM_LOAD_32dp32b32xENS4_13SM90_TMA_LOADES18_NS4_39AutoVectorizingCopyWithAssumedAlignmentILi128EEENS4_14SM90_TMA_STOREES18_S21_S21_EEEvvEEEEvNT_6ParamsE,"aw",@nobits
	.sectionflags	@""
	.align	16
	.zero		1024


//--------------------- .nv.shared.reserved.0     --------------------------
	.section	.nv.shared.reserved.0,"aw",@nobits
	.weak		__nv_reservedSMEM_offset_0_alias
	.size		__nv_reservedSMEM_offset_0_alias, 0, 64
	.other		__nv_reservedSMEM_offset_0_alias,@"STO_CUDA_RESERVED_SHARED STV_DEFAULT"
__nv_reservedSMEM_offset_0_alias:
	.zero		0
.nv.shared.reserved.0:
	.zero		64
	.weak		__nv_reservedSMEM_tcgen05_partition
	.type		__nv_reservedSMEM_tcgen05_partition,@object
	.size		__nv_reservedSMEM_tcgen05_partition,(.L_0 - __nv_reservedSMEM_tcgen05_partition)
__nv_reservedSMEM_tcgen05_partition:
	.zero		32
.L_0:


//--------------------- .nv.global                --------------------------
	.section	.nv.global,"aw",@nobits
.nv.global:
	.type		_ZN40_INTERNAL_fec2cdd3_4_k_cu_26a2c268_359624cute1_E,@object
	.size		_ZN40_INTERNAL_fec2cdd3_4_k_cu_26a2c268_359624cute1_E,(_ZN40_INTERNAL_fec2cdd3_4_k_cu_26a2c268_359624cuda3std3__45__cpo6cbeginE - _ZN40_INTERNAL_fec2cdd3_4_k_cu_26a2c268_359624cute1_E)
_ZN40_INTERNAL_fec2cdd3_4_k_cu_26a2c268_359624cute1_E:
	.zero		1
	.type		_ZN40_INTERNAL_fec2cdd3_4_k_cu_26a2c268_359624cuda3std3__45__cpo6cbeginE,@object
	.size		_ZN40_INTERNAL_fec2cdd3_4_k_cu_26a2c268_359624cuda3std3__45__cpo6cbeginE,(_ZN40_INTERNAL_fec2cdd3_4_k_cu_26a2c268_359624cuda3std3__48in_placeE - _ZN40_INTERNAL_fec2cdd3_4_k_cu_26a2c268_359624cuda3std3__45__cpo6cbeginE)
_ZN40_INTERNAL_fec2cdd3_4_k_cu_26a2c268_359624cuda3std3__45__cpo6cbeginE:
	.zero		1
	.type		_ZN40_INTERNAL_fec2cdd3_4_k_cu_26a2c268_359624cuda3std3__48in_placeE,@object
	.size		_ZN40_INTERNAL_fec2cdd3_4_k_cu_26a2c268_359624cuda3std3__48in_placeE,(_ZN40_INTERNAL_fec2cdd3_4_k_cu_26a2c268_359624cuda3std6ranges3__45__cpo9iter_moveE - _ZN40_INTERNAL_fec2cdd3_4_k_cu_26a2c268_359624cuda3std3__48in_placeE)
_ZN40_INTERNAL_fec2cdd3_4_k_cu_26a2c268_359624cuda3std3__48in_placeE:
	.zero		1
	.type		_ZN40_INTERNAL_fec2cdd3_4_k_cu_26a2c268_359624cuda3std6ranges3__45__cpo9iter_moveE,@object
	.size		_ZN40_INTERNAL_fec2cdd3_4_k_cu_26a2c268_359624cuda3std6ranges3__45__cpo9iter_moveE,(_ZN40_INTERNAL_fec2cdd3_4_k_cu_26a2c268_359624cuda3std3__45__cpo5beginE - _ZN40_INTERNAL_fec2cdd3_4_k_cu_26a2c268_359624cuda3std6ranges3__45__cpo9iter_moveE)
_ZN40_INTERNAL_fec2cdd3_4_k_cu_26a2c268_359624cuda3std6ranges3__45__cpo9iter_moveE:
	.zero		1
	.type		_ZN40_INTERNAL_fec2cdd3_4_k_cu_26a2c268_359624cuda3std3__45__cpo5beginE,@object
	.size		_ZN40_INTERNAL_fec2cdd3_4_k_cu_26a2c268_359624cuda3std3__45__cpo5beginE,(_ZN40_INTERNAL_fec2cdd3_4_k_cu_26a2c268_359624cuda3std3__442_GLOBAL__N__fec2cdd3_4_k_cu_26a2c268_359626ignoreE - _ZN40_INTERNAL_fec2cdd3_4_k_cu_26a2c268_359624cuda3std3__45__cpo5beginE)
_ZN40_INTERNAL_fec2cdd3_4_k_cu_26a2c268_359624cuda3std3__45__cpo5beginE:
	.zero		1
	.type		_ZN40_INTERNAL_fec2cdd3_4_k_cu_26a2c268_359624cuda3std3__442_GLOBAL__N__fec2cdd3_4_k_cu_26a2c268_359626ignoreE,@object
	.size		_ZN40_INTERNAL_fec2cdd3_4_k_cu_26a2c268_359624cuda3std3__442_GLOBAL__N__fec2cdd3_4_k_cu_26a2c268_359626ignoreE,(_ZN40_INTERNAL_fec2cdd3_4_k_cu_26a2c268_359624cute7productE - _ZN40_INTERNAL_fec2cdd3_4_k_cu_26a2c268_359624cuda3std3__442_GLOBAL__N__fec2cdd3_4_k_cu_26a2c268_359626ignoreE)
_ZN40_INTERNAL_fec2cdd3_4_k_cu_26a2c268_359624cuda3std3__442_GLOBAL__N__fec2cdd3_4_k_cu_26a2c268_359626ignoreE:
	.zero		1
	.type		_ZN40_INTERNAL_fec2cdd3_4_k_cu_26a2c268_359624cute7productE,@object
	.size		_ZN40_INTERNAL_fec2cdd3_4_k_cu_26a2c268_359624cute7productE,(_ZN40_INTERNAL_fec2cdd3_4_k_cu_26a2c268_359624cuda3std3__45__cpo3endE - _ZN40_INTERNAL_fec2cdd3_4_k_cu_26a2c268_359624cute7productE)
_ZN40_INTERNAL_fec2cdd3_4_k_cu_26a2c268_359624cute7productE:
	.zero		1
	.type		_ZN40_INTERNAL_fec2cdd3_4_k_cu_26a2c268_359624cuda3std3__45__cpo3endE,@object
	.size		_ZN40_INTERNAL_fec2cdd3_4_k_cu_26a2c268_359624cuda3std3__45__cpo3endE,(_ZN40_INTERNAL_fec2cdd3_4_k_cu_26a2c268_359624cuda3std3__419piecewise_constructE - _ZN40_INTERNAL_fec2cdd3_4_k_cu_26a2c268_359624cuda3std3__45__cpo3endE)
_ZN40_INTERNAL_fec2cdd3_4_k_cu_26a2c268_359624cuda3std3__45__cpo3endE:
	.zero		1
	.type		_ZN40_INTERNAL_fec2cdd3_4_k_cu_26a2c268_359624cuda3std3__419piecewise_constructE,@object
	.size		_ZN40_INTERNAL_fec2cdd3_4_k_cu_26a2c268_359624cuda3std3__419piecewise_constructE,(_ZN40_INTERNAL_fec2cdd3_4_k_cu_26a2c268_359624cuda3std3__45__cpo4cendE - _ZN40_INTERNAL_fec2cdd3_4_k_cu_26a2c268_359624cuda3std3__419piecewise_constructE)
_ZN40_INTERNAL_fec2cdd3_4_k_cu_26a2c268_359624cuda3std3__419piecewise_constructE:
	.zero		1
	.type		_ZN40_INTERNAL_fec2cdd3_4_k_cu_26a2c268_359624cuda3std3__45__cpo4cendE,@object
	.size		_ZN40_INTERNAL_fec2cdd3_4_k_cu_26a2c268_359624cuda3std3__45__cpo4cendE,(_ZN40_INTERNAL_fec2cdd3_4_k_cu_26a2c268_359624cuda3std6ranges3__45__cpo4swapE - _ZN40_INTERNAL_fec2cdd3_4_k_cu_26a2c268_359624cuda3std3__45__cpo4cendE)
_ZN40_INTERNAL_fec2cdd3_4_k_cu_26a2c268_359624cuda3std3__45__cpo4cendE:
	.zero		1
	.type		_ZN40_INTERNAL_fec2cdd3_4_k_cu_26a2c268_359624cuda3std6ranges3__45__cpo4swapE,@object
	.size		_ZN40_INTERNAL_fec2cdd3_4_k_cu_26a2c268_359624cuda3std6ranges3__45__cpo4swapE,(.L_10 - _ZN40_INTERNAL_fec2cdd3_4_k_cu_26a2c268_359624cuda3std6ranges3__45__cpo4swapE)
_ZN40_INTERNAL_fec2cdd3_4_k_cu_26a2c268_359624cuda3std6ranges3__45__cpo4swapE:
	.zero		1
.L_10:


//--------------------- .nv.constant0._ZN7cutlass13device_kernelINS_4gemm6kernel13GemmUniversalIN4cute5tupleIJiiiiEEENS1_10collective13CollectiveMmaINS1_35MainloopSm100TmaUmmaWarpSpecializedILi52ELi2ELi4ENS5_IJNS4_1CILi8EEENSA_ILi1EEESC_EEEEENS5_IJNSA_ILi128EEESF_NSA_ILi32EEEEEEaNS5_IJlSC_lEEEaSI_NS4_8TiledMMAINS4_8MMA_AtomIJNS4_21SM100_MMA_S8_2x1SM_SSIaaiLi128ELi128ELNS4_4UMMA5MajorE0ELSN_0ELNSM_8SaturateE0EEEEEENS4_6LayoutINS5_IJSC_SC_SC_EEENS5_IJNSA_ILi0EEEST_ST_EEEEENS5_IJNS4_10UnderscoreESW_SW_EEEEENS4_18SM100_TMA_2SM_LOADENS4_14ComposedLayoutINS4_7SwizzleILi1ELi4ELi3EEENS4_18smem_ptr_flag_bitsILi8EEENSR_INS5_IJSB_SG_EEENS5_IJSG_SC_EEEEEEEvNS4_8identityENS4_28SM100_TMA_2SM_LOAD_MULTICASTES18_vS19_EENS_8epilogue10collective18CollectiveEpilogueINS1C_23Sm100TmaWarpSpecializedILi2ELi2ELi32ELb0ELb0EEEJNS5_IJNSA_ILi64EEESF_SG_EEENS5_IJNSR_IS1H_SC_EENSR_INS5_IJSG_NSA_ILi2EEEEEENS5_IJSC_S1H_EEEEEEEEaSI_aSI_NS1C_6fusion15FusionCallbacksIS1G_NS1P_17LinearCombinationIaiaiLNS_15FloatRoundStyleE2EEES1I_S1O_JEEENS4_5SM1004TMEM4LOAD26SM100_TMEM_LOAD_32dp32b32xENS4_13SM90_TMA_LOADES18_NS4_39AutoVectorizingCopyWithAssumedAlignmentILi128EEENS4_14SM90_TMA_STOREES18_S21_S21_EEEvvEEEEvNT_6ParamsE --------------------------
	.section	.nv.constant0._ZN7cutlass13device_kernelINS_4gemm6kernel13GemmUniversalIN4cute5tupleIJiiiiEEENS1_10collective13CollectiveMmaINS1_35MainloopSm100TmaUmmaWarpSpecializedILi52ELi2ELi4ENS5_IJNS4_1CILi8EEENSA_ILi1EEESC_EEEEENS5_IJNSA_ILi128EEESF_NSA_ILi32EEEEEEaNS5_IJlSC_lEEEaSI_NS4_8TiledMMAINS4_8MMA_AtomIJNS4_21SM100_MMA_S8_2x1SM_SSIaaiLi128ELi128ELNS4_4UMMA5MajorE0ELSN_0ELNSM_8SaturateE0EEEEEENS4_6LayoutINS5_IJSC_SC_SC_EEENS5_IJNSA_ILi0EEEST_ST_EEEEENS5_IJNS4_10UnderscoreESW_SW_EEEEENS4_18SM100_TMA_2SM_LOADENS4_14ComposedLayoutINS4_7SwizzleILi1ELi4ELi3EEENS4_18smem_ptr_flag_bitsILi8EEENSR_INS5_IJSB_SG_EEENS5_IJSG_SC_EEEEEEEvNS4_8identityENS4_28SM100_TMA_2SM_LOAD_MULTICASTES18_vS19_EENS_8epilogue10collective18CollectiveEpilogueINS1C_23Sm100TmaWarpSpecializedILi2ELi2ELi32ELb0ELb0EEEJNS5_IJNSA_ILi64EEESF_SG_EEENS5_IJNSR_IS1H_SC_EENSR_INS5_IJSG_NSA_ILi2EEEEEENS5_IJSC_S1H_EEEEEEEEaSI_aSI_NS1C_6fusion15FusionCallbacksIS1G_NS1P_17LinearCombinationIaiaiLNS_15FloatRoundStyleE2EEES1I_S1O_JEEENS4_5SM1004TMEM4LOAD26SM100_TMEM_LOAD_32dp32b32xENS4_13SM90_TMA_LOADES18_NS4_39AutoVectorizingCopyWithAssumedAlignmentILi128EEENS4_14SM90_TMA_STOREES18_S21_S21_EEEvvEEEEvNT_6ParamsE,"a",@progbits
	.sectionflags	@""
	.align	4
.nv.constant0._ZN7cutlass13device_kernelINS_4gemm6kernel13GemmUniversalIN4cute5tupleIJiiiiEEENS1_10collective13CollectiveMmaINS1_35MainloopSm100TmaUmmaWarpSpecializedILi52ELi2ELi4ENS5_IJNS4_1CILi8EEENSA_ILi1EEESC_EEEEENS5_IJNSA_ILi128EEESF_NSA_ILi32EEEEEEaNS5_IJlSC_lEEEaSI_NS4_8TiledMMAINS4_8MMA_AtomIJNS4_21SM100_MMA_S8_2x1SM_SSIaaiLi128ELi128ELNS4_4UMMA5MajorE0ELSN_0ELNSM_8SaturateE0EEEEEENS4_6LayoutINS5_IJSC_SC_SC_EEENS5_IJNSA_ILi0EEEST_ST_EEEEENS5_IJNS4_10UnderscoreESW_SW_EEEEENS4_18SM100_TMA_2SM_LOADENS4_14ComposedLayoutINS4_7SwizzleILi1ELi4ELi3EEENS4_18smem_ptr_flag_bitsILi8EEENSR_INS5_IJSB_SG_EEENS5_IJSG_SC_EEEEEEEvNS4_8identityENS4_28SM100_TMA_2SM_LOAD_MULTICASTES18_vS19_EENS_8epilogue10collective18CollectiveEpilogueINS1C_23Sm100TmaWarpSpecializedILi2ELi2ELi32ELb0ELb0EEEJNS5_IJNSA_ILi64EEESF_SG_EEENS5_IJNSR_IS1H_SC_EENSR_INS5_IJSG_NSA_ILi2EEEEEENS5_IJSC_S1H_EEEEEEEEaSI_aSI_NS1C_6fusion15FusionCallbacksIS1G_NS1P_17LinearCombinationIaiaiLNS_15FloatRoundStyleE2EEES1I_S1O_JEEENS4_5SM1004TMEM4LOAD26SM100_TMEM_LOAD_32dp32b32xENS4_13SM90_TMA_LOADES18_NS4_39AutoVectorizingCopyWithAssumedAlignmentILi128EEENS4_14SM90_TMA_STOREES18_S21_S21_EEEvvEEEEvNT_6ParamsE:
	.zero		2944


//--------------------- SYMBOLS --------------------------

	.type		.nv.reservedSmem.offset0,@object
	.size		.nv.reservedSmem.offset0,0x4
	.type		.nv.reservedSmem.cap,@object
	.size		.nv.reservedSmem.cap,0x4
	.type		__assertfail,@function
